//
// Generated by NVIDIA NVVM Compiler
//
// Compiler Build ID: CL-36424714
// Cuda compilation tools, release 13.0, V13.0.88
// Based on NVVM 20.0.0
//

.version 9.0
.target sm_100
.address_size 64

	// .globl	_Z26__kernel__backwards_kernel10TensorViewS_S_S_S_S_11DualModel_0S_S_S_S_S_fffj

.visible .entry _Z26__kernel__backwards_kernel10TensorViewS_S_S_S_S_11DualModel_0S_S_S_S_S_fffj(
	.param .align 8 .b8 _Z26__kernel__backwards_kernel10TensorViewS_S_S_S_S_11DualModel_0S_S_S_S_S_fffj_param_0[56],
	.param .align 8 .b8 _Z26__kernel__backwards_kernel10TensorViewS_S_S_S_S_11DualModel_0S_S_S_S_S_fffj_param_1[56],
	.param .align 8 .b8 _Z26__kernel__backwards_kernel10TensorViewS_S_S_S_S_11DualModel_0S_S_S_S_S_fffj_param_2[56],
	.param .align 8 .b8 _Z26__kernel__backwards_kernel10TensorViewS_S_S_S_S_11DualModel_0S_S_S_S_S_fffj_param_3[56],
	.param .align 8 .b8 _Z26__kernel__backwards_kernel10TensorViewS_S_S_S_S_11DualModel_0S_S_S_S_S_fffj_param_4[56],
	.param .align 8 .b8 _Z26__kernel__backwards_kernel10TensorViewS_S_S_S_S_11DualModel_0S_S_S_S_S_fffj_param_5[56],
	.param .align 8 .b8 _Z26__kernel__backwards_kernel10TensorViewS_S_S_S_S_11DualModel_0S_S_S_S_S_fffj_param_6[728],
	.param .align 8 .b8 _Z26__kernel__backwards_kernel10TensorViewS_S_S_S_S_11DualModel_0S_S_S_S_S_fffj_param_7[56],
	.param .align 8 .b8 _Z26__kernel__backwards_kernel10TensorViewS_S_S_S_S_11DualModel_0S_S_S_S_S_fffj_param_8[56],
	.param .align 8 .b8 _Z26__kernel__backwards_kernel10TensorViewS_S_S_S_S_11DualModel_0S_S_S_S_S_fffj_param_9[56],
	.param .align 8 .b8 _Z26__kernel__backwards_kernel10TensorViewS_S_S_S_S_11DualModel_0S_S_S_S_S_fffj_param_10[56],
	.param .align 8 .b8 _Z26__kernel__backwards_kernel10TensorViewS_S_S_S_S_11DualModel_0S_S_S_S_S_fffj_param_11[56],
	.param .f32 _Z26__kernel__backwards_kernel10TensorViewS_S_S_S_S_11DualModel_0S_S_S_S_S_fffj_param_12,
	.param .f32 _Z26__kernel__backwards_kernel10TensorViewS_S_S_S_S_11DualModel_0S_S_S_S_S_fffj_param_13,
	.param .f32 _Z26__kernel__backwards_kernel10TensorViewS_S_S_S_S_11DualModel_0S_S_S_S_S_fffj_param_14,
	.param .u32 _Z26__kernel__backwards_kernel10TensorViewS_S_S_S_S_11DualModel_0S_S_S_S_S_fffj_param_15
)
{
	.reg .pred 	%p<126>;
	.reg .b16 	%rs<33>;
	.reg .b32 	%r<486>;
	.reg .b32 	%f<3261>;
	.reg .b64 	%rd<614>;

	ld.param.u64 	%rd14, [_Z26__kernel__backwards_kernel10TensorViewS_S_S_S_S_11DualModel_0S_S_S_S_S_fffj_param_10];
	ld.param.u64 	%rd13, [_Z26__kernel__backwards_kernel10TensorViewS_S_S_S_S_11DualModel_0S_S_S_S_S_fffj_param_9];
	ld.param.u64 	%rd12, [_Z26__kernel__backwards_kernel10TensorViewS_S_S_S_S_11DualModel_0S_S_S_S_S_fffj_param_8];
	ld.param.u64 	%rd10, [_Z26__kernel__backwards_kernel10TensorViewS_S_S_S_S_11DualModel_0S_S_S_S_S_fffj_param_5];
	ld.param.u64 	%rd9, [_Z26__kernel__backwards_kernel10TensorViewS_S_S_S_S_11DualModel_0S_S_S_S_S_fffj_param_4];
	ld.param.u64 	%rd7, [_Z26__kernel__backwards_kernel10TensorViewS_S_S_S_S_11DualModel_0S_S_S_S_S_fffj_param_2];
	ld.param.v2.u32 	{%r28, %r29}, [_Z26__kernel__backwards_kernel10TensorViewS_S_S_S_S_11DualModel_0S_S_S_S_S_fffj_param_0+8];
	ld.param.u64 	%rd6, [_Z26__kernel__backwards_kernel10TensorViewS_S_S_S_S_11DualModel_0S_S_S_S_S_fffj_param_0];
	ld.param.u64 	%rd3, [_Z26__kernel__backwards_kernel10TensorViewS_S_S_S_S_11DualModel_0S_S_S_S_S_fffj_param_11];
	ld.param.u32 	%r5, [_Z26__kernel__backwards_kernel10TensorViewS_S_S_S_S_11DualModel_0S_S_S_S_S_fffj_param_11+16];
	ld.param.u32 	%r6, [_Z26__kernel__backwards_kernel10TensorViewS_S_S_S_S_11DualModel_0S_S_S_S_S_fffj_param_11+28];
	ld.param.u64 	%rd8, [_Z26__kernel__backwards_kernel10TensorViewS_S_S_S_S_11DualModel_0S_S_S_S_S_fffj_param_3];
	ld.param.v2.u32 	{%r39, %r40}, [_Z26__kernel__backwards_kernel10TensorViewS_S_S_S_S_11DualModel_0S_S_S_S_S_fffj_param_2+8];
	ld.param.v2.u32 	{%r50, %r51}, [_Z26__kernel__backwards_kernel10TensorViewS_S_S_S_S_11DualModel_0S_S_S_S_S_fffj_param_3+8];
	ld.param.v2.u32 	{%r61, %r62}, [_Z26__kernel__backwards_kernel10TensorViewS_S_S_S_S_11DualModel_0S_S_S_S_S_fffj_param_4+8];
	ld.param.v2.u32 	{%r65, %r66}, [_Z26__kernel__backwards_kernel10TensorViewS_S_S_S_S_11DualModel_0S_S_S_S_S_fffj_param_4+24];
	ld.param.v2.u32 	{%r72, %r73}, [_Z26__kernel__backwards_kernel10TensorViewS_S_S_S_S_11DualModel_0S_S_S_S_S_fffj_param_5+8];
	mov.b64 	%rd11, _Z26__kernel__backwards_kernel10TensorViewS_S_S_S_S_11DualModel_0S_S_S_S_S_fffj_param_6;
	ld.param.v2.u32 	{%r83, %r84}, [_Z26__kernel__backwards_kernel10TensorViewS_S_S_S_S_11DualModel_0S_S_S_S_S_fffj_param_8+8];
	ld.param.v2.u32 	{%r94, %r95}, [_Z26__kernel__backwards_kernel10TensorViewS_S_S_S_S_11DualModel_0S_S_S_S_S_fffj_param_9+8];
	ld.param.v2.u32 	{%r105, %r106}, [_Z26__kernel__backwards_kernel10TensorViewS_S_S_S_S_11DualModel_0S_S_S_S_S_fffj_param_10+8];
	ld.param.v2.u32 	{%r3, %r4}, [_Z26__kernel__backwards_kernel10TensorViewS_S_S_S_S_11DualModel_0S_S_S_S_S_fffj_param_11+8];
	ld.param.f32 	%f863, [_Z26__kernel__backwards_kernel10TensorViewS_S_S_S_S_11DualModel_0S_S_S_S_S_fffj_param_12];
	ld.param.u32 	%r116, [_Z26__kernel__backwards_kernel10TensorViewS_S_S_S_S_11DualModel_0S_S_S_S_S_fffj_param_15];
	mov.u64 	%rd1, %rd11;
	cvta.to.global.u64 	%rd2, %rd8;
	mov.u32 	%r157, %ctaid.x;
	mov.u32 	%r158, %ntid.x;
	mov.u32 	%r159, %tid.x;
	mad.lo.s32 	%r7, %r157, %r158, %r159;
	setp.ge.u32 	%p1, %r7, %r66;
	@%p1 bra 	$L__BB0_80;
	cvta.to.global.u64 	%rd15, %rd14;
	cvta.to.global.u64 	%rd16, %rd9;
	cvta.to.global.u64 	%rd17, %rd7;
	cvta.to.global.u64 	%rd18, %rd6;
	mul.lo.s32 	%r160, %r7, %r28;
	cvt.u64.u32 	%rd19, %r160;
	shl.b32 	%r161, %r29, 1;
	cvt.u64.u32 	%rd20, %r161;
	add.s64 	%rd21, %rd19, %rd20;
	add.s64 	%rd22, %rd18, %rd21;
	ld.global.f32 	%f2882, [%rd22];
	mul.lo.s32 	%r162, %r29, 3;
	cvt.u64.u32 	%rd23, %r162;
	add.s64 	%rd24, %rd19, %rd23;
	add.s64 	%rd25, %rd18, %rd24;
	ld.global.f32 	%f2881, [%rd25];
	mul.lo.s32 	%r163, %r29, 7;
	cvt.u64.u32 	%rd26, %r163;
	add.s64 	%rd27, %rd19, %rd26;
	add.s64 	%rd28, %rd18, %rd27;
	ld.global.f32 	%f2883, [%rd28];
	shl.b32 	%r164, %r29, 3;
	cvt.u64.u32 	%rd29, %r164;
	add.s64 	%rd30, %rd19, %rd29;
	add.s64 	%rd31, %rd18, %rd30;
	ld.global.f32 	%f2887, [%rd31];
	mul.lo.s32 	%r165, %r29, 9;
	cvt.u64.u32 	%rd32, %r165;
	add.s64 	%rd33, %rd19, %rd32;
	add.s64 	%rd34, %rd18, %rd33;
	ld.global.f32 	%f2886, [%rd34];
	mul.lo.s32 	%r166, %r29, 10;
	cvt.u64.u32 	%rd35, %r166;
	add.s64 	%rd36, %rd19, %rd35;
	add.s64 	%rd37, %rd18, %rd36;
	ld.global.f32 	%f2885, [%rd37];
	mul.lo.s32 	%r167, %r29, 11;
	cvt.u64.u32 	%rd38, %r167;
	add.s64 	%rd39, %rd19, %rd38;
	add.s64 	%rd40, %rd18, %rd39;
	ld.global.f32 	%f2884, [%rd40];
	mul.lo.s32 	%r168, %r29, 12;
	cvt.u64.u32 	%rd41, %r168;
	add.s64 	%rd42, %rd19, %rd41;
	add.s64 	%rd43, %rd18, %rd42;
	ld.global.f32 	%f2888, [%rd43];
	cvta.to.global.u64 	%rd44, %rd10;
	mul.lo.s32 	%r169, %r7, %r72;
	cvt.u64.u32 	%rd45, %r169;
	add.s64 	%rd46, %rd44, %rd45;
	ld.global.f32 	%f9, [%rd46];
	cvt.u64.u32 	%rd47, %r73;
	add.s64 	%rd48, %rd46, %rd47;
	ld.global.f32 	%f10, [%rd48];
	shl.b32 	%r170, %r73, 1;
	cvt.u64.u32 	%rd49, %r170;
	add.s64 	%rd50, %rd46, %rd49;
	ld.global.f32 	%f11, [%rd50];
	mul.lo.s32 	%r171, %r7, %r61;
	cvt.u64.u32 	%rd51, %r171;
	add.s64 	%rd52, %rd16, %rd51;
	ld.global.f32 	%f864, [%rd52];
	cvt.u64.u32 	%rd53, %r62;
	add.s64 	%rd54, %rd52, %rd53;
	ld.global.f32 	%f865, [%rd54];
	shl.b32 	%r172, %r62, 1;
	cvt.u64.u32 	%rd55, %r172;
	add.s64 	%rd56, %rd52, %rd55;
	ld.global.f32 	%f866, [%rd56];
	fma.rn.f32 	%f12, %f863, %f9, %f864;
	fma.rn.f32 	%f13, %f863, %f10, %f865;
	fma.rn.f32 	%f14, %f863, %f11, %f866;
	mul.lo.s32 	%r173, %r7, %r105;
	cvt.u64.u32 	%rd57, %r173;
	add.s64 	%rd4, %rd15, %rd57;
	mul.lo.s32 	%r174, %r7, %r39;
	cvt.u64.u32 	%rd58, %r174;
	add.s64 	%rd59, %rd17, %rd58;
	ld.global.u32 	%r175, [%rd59];
	min.u32 	%r9, %r175, %r116;
	add.s32 	%r176, %r116, -1;
	setp.ge.u32 	%p2, %r175, %r176;
	@%p2 bra 	$L__BB0_80;
	ld.global.f32 	%f15, [%rd4];
	cvt.u64.u32 	%rd60, %r106;
	add.s64 	%rd61, %rd4, %rd60;
	ld.global.f32 	%f16, [%rd61];
	shl.b32 	%r177, %r106, 1;
	cvt.u64.u32 	%rd62, %r177;
	add.s64 	%rd63, %rd4, %rd62;
	ld.global.f32 	%f17, [%rd63];
	mul.lo.s32 	%r178, %r106, 3;
	cvt.u64.u32 	%rd64, %r178;
	add.s64 	%rd65, %rd4, %rd64;
	ld.global.f32 	%f18, [%rd65];
	shl.b32 	%r179, %r106, 2;
	cvt.u64.u32 	%rd66, %r179;
	add.s64 	%rd67, %rd4, %rd66;
	ld.global.f32 	%f19, [%rd67];
	ld.param.u32 	%r180, [%rd1+256];
	cvt.rn.f32.u32 	%f868, %r180;
	sqrt.rn.f32 	%f869, %f868;
	cvt.rzi.s32.f32 	%r10, %f869;
	add.s32 	%r11, %r10, -1;
	setp.lt.u32 	%p3, %r7, %r6;
	selp.b32 	%r181, %r7, 0, %p3;
	mul.lo.s32 	%r182, %r181, %r3;
	cvt.u64.u32 	%rd68, %r182;
	cvta.to.global.u64 	%rd69, %rd3;
	add.s64 	%rd70, %rd69, %rd68;
	ld.global.f32 	%f870, [%rd70];
	cvt.u64.u32 	%rd71, %r5;
	add.s64 	%rd72, %rd70, %rd71;
	ld.global.f32 	%f871, [%rd72];
	shl.b32 	%r183, %r5, 1;
	cvt.u64.u32 	%rd73, %r183;
	add.s64 	%rd74, %rd70, %rd73;
	ld.global.f32 	%f20, [%rd74];
	mul.lo.s32 	%r184, %r5, 3;
	cvt.u64.u32 	%rd75, %r184;
	add.s64 	%rd76, %rd70, %rd75;
	ld.global.f32 	%f872, [%rd76];
	cvt.u64.u32 	%rd77, %r4;
	add.s64 	%rd78, %rd70, %rd77;
	ld.global.f32 	%f873, [%rd78];
	add.s64 	%rd79, %rd78, %rd71;
	ld.global.f32 	%f874, [%rd79];
	add.s64 	%rd80, %rd78, %rd73;
	ld.global.f32 	%f21, [%rd80];
	add.s64 	%rd81, %rd78, %rd75;
	ld.global.f32 	%f875, [%rd81];
	shl.b32 	%r185, %r4, 1;
	cvt.u64.u32 	%rd82, %r185;
	add.s64 	%rd83, %rd70, %rd82;
	ld.global.f32 	%f876, [%rd83];
	add.s64 	%rd84, %rd83, %rd71;
	ld.global.f32 	%f877, [%rd84];
	add.s64 	%rd85, %rd83, %rd73;
	ld.global.f32 	%f22, [%rd85];
	add.s64 	%rd86, %rd83, %rd75;
	ld.global.f32 	%f878, [%rd86];
	mul.lo.s32 	%r186, %r4, 3;
	cvt.u64.u32 	%rd87, %r186;
	add.s64 	%rd88, %rd70, %rd87;
	ld.global.f32 	%f879, [%rd88];
	add.s64 	%rd89, %rd88, %rd71;
	ld.global.f32 	%f880, [%rd89];
	add.s64 	%rd90, %rd88, %rd73;
	ld.global.f32 	%f23, [%rd90];
	add.s64 	%rd91, %rd88, %rd75;
	ld.global.f32 	%f881, [%rd91];
	mul.f32 	%f882, %f877, %f23;
	mul.f32 	%f883, %f22, %f880;
	mul.f32 	%f884, %f21, %f880;
	mul.f32 	%f885, %f874, %f23;
	mul.f32 	%f886, %f21, %f877;
	mul.f32 	%f887, %f874, %f22;
	mul.f32 	%f888, %f875, %f882;
	mul.f32 	%f889, %f875, %f883;
	sub.f32 	%f890, %f888, %f889;
	fma.rn.f32 	%f891, %f878, %f884, %f890;
	mul.f32 	%f892, %f878, %f885;
	sub.f32 	%f893, %f891, %f892;
	mul.f32 	%f894, %f886, %f881;
	sub.f32 	%f895, %f893, %f894;
	fma.rn.f32 	%f896, %f887, %f881, %f895;
	mul.f32 	%f897, %f22, %f879;
	mul.f32 	%f898, %f876, %f23;
	mul.f32 	%f899, %f21, %f879;
	mul.f32 	%f900, %f873, %f23;
	mul.f32 	%f901, %f21, %f876;
	mul.f32 	%f902, %f873, %f22;
	mul.f32 	%f903, %f875, %f897;
	mul.f32 	%f904, %f875, %f898;
	sub.f32 	%f905, %f903, %f904;
	mul.f32 	%f906, %f878, %f899;
	sub.f32 	%f907, %f905, %f906;
	fma.rn.f32 	%f908, %f878, %f900, %f907;
	fma.rn.f32 	%f909, %f901, %f881, %f908;
	mul.f32 	%f910, %f902, %f881;
	sub.f32 	%f911, %f909, %f910;
	mul.f32 	%f912, %f876, %f880;
	mul.f32 	%f913, %f877, %f879;
	mul.f32 	%f914, %f874, %f879;
	mul.f32 	%f915, %f873, %f880;
	mul.f32 	%f916, %f874, %f876;
	mul.f32 	%f917, %f873, %f877;
	mul.f32 	%f918, %f875, %f912;
	mul.f32 	%f919, %f875, %f913;
	sub.f32 	%f920, %f918, %f919;
	fma.rn.f32 	%f921, %f878, %f914, %f920;
	mul.f32 	%f922, %f878, %f915;
	sub.f32 	%f923, %f921, %f922;
	mul.f32 	%f924, %f916, %f881;
	sub.f32 	%f925, %f923, %f924;
	fma.rn.f32 	%f926, %f917, %f881, %f925;
	mul.f32 	%f927, %f21, %f913;
	mul.f32 	%f928, %f21, %f912;
	sub.f32 	%f929, %f927, %f928;
	mul.f32 	%f930, %f22, %f914;
	sub.f32 	%f931, %f929, %f930;
	fma.rn.f32 	%f932, %f22, %f915, %f931;
	fma.rn.f32 	%f933, %f916, %f23, %f932;
	mul.f32 	%f934, %f917, %f23;
	sub.f32 	%f935, %f933, %f934;
	mul.f32 	%f936, %f871, %f911;
	fma.rn.f32 	%f937, %f870, %f896, %f936;
	fma.rn.f32 	%f938, %f20, %f926, %f937;
	fma.rn.f32 	%f939, %f872, %f935, %f938;
	rcp.rn.f32 	%f940, %f939;
	mul.f32 	%f24, %f896, %f940;
	mul.f32 	%f941, %f20, %f880;
	mul.f32 	%f942, %f871, %f23;
	mul.f32 	%f943, %f20, %f877;
	mul.f32 	%f944, %f871, %f22;
	mul.f32 	%f945, %f872, %f883;
	mul.f32 	%f946, %f872, %f882;
	sub.f32 	%f947, %f945, %f946;
	mul.f32 	%f948, %f878, %f941;
	sub.f32 	%f949, %f947, %f948;
	fma.rn.f32 	%f950, %f878, %f942, %f949;
	fma.rn.f32 	%f951, %f943, %f881, %f950;
	mul.f32 	%f952, %f944, %f881;
	sub.f32 	%f953, %f951, %f952;
	mul.f32 	%f25, %f953, %f940;
	mul.f32 	%f954, %f20, %f874;
	mul.f32 	%f955, %f871, %f21;
	mul.f32 	%f956, %f872, %f885;
	mul.f32 	%f957, %f872, %f884;
	sub.f32 	%f958, %f956, %f957;
	fma.rn.f32 	%f959, %f875, %f941, %f958;
	mul.f32 	%f960, %f875, %f942;
	sub.f32 	%f961, %f959, %f960;
	mul.f32 	%f962, %f954, %f881;
	sub.f32 	%f963, %f961, %f962;
	fma.rn.f32 	%f964, %f955, %f881, %f963;
	mul.f32 	%f26, %f964, %f940;
	mul.f32 	%f965, %f872, %f886;
	mul.f32 	%f966, %f872, %f887;
	sub.f32 	%f967, %f965, %f966;
	mul.f32 	%f968, %f875, %f943;
	sub.f32 	%f969, %f967, %f968;
	fma.rn.f32 	%f970, %f875, %f944, %f969;
	fma.rn.f32 	%f971, %f954, %f878, %f970;
	mul.f32 	%f972, %f955, %f878;
	sub.f32 	%f973, %f971, %f972;
	mul.f32 	%f27, %f973, %f940;
	mul.f32 	%f28, %f911, %f940;
	mul.f32 	%f974, %f20, %f879;
	mul.f32 	%f975, %f870, %f23;
	mul.f32 	%f976, %f20, %f876;
	mul.f32 	%f977, %f870, %f22;
	mul.f32 	%f978, %f872, %f898;
	mul.f32 	%f979, %f872, %f897;
	sub.f32 	%f980, %f978, %f979;
	fma.rn.f32 	%f981, %f878, %f974, %f980;
	mul.f32 	%f982, %f878, %f975;
	sub.f32 	%f983, %f981, %f982;
	mul.f32 	%f984, %f976, %f881;
	sub.f32 	%f985, %f983, %f984;
	fma.rn.f32 	%f986, %f977, %f881, %f985;
	mul.f32 	%f29, %f986, %f940;
	mul.f32 	%f987, %f20, %f873;
	mul.f32 	%f988, %f870, %f21;
	mul.f32 	%f989, %f872, %f899;
	mul.f32 	%f990, %f872, %f900;
	sub.f32 	%f991, %f989, %f990;
	mul.f32 	%f992, %f875, %f974;
	sub.f32 	%f993, %f991, %f992;
	fma.rn.f32 	%f994, %f875, %f975, %f993;
	fma.rn.f32 	%f995, %f987, %f881, %f994;
	mul.f32 	%f996, %f988, %f881;
	sub.f32 	%f997, %f995, %f996;
	mul.f32 	%f30, %f997, %f940;
	mul.f32 	%f998, %f872, %f902;
	mul.f32 	%f999, %f872, %f901;
	sub.f32 	%f1000, %f998, %f999;
	fma.rn.f32 	%f1001, %f875, %f976, %f1000;
	mul.f32 	%f1002, %f875, %f977;
	sub.f32 	%f1003, %f1001, %f1002;
	mul.f32 	%f1004, %f987, %f878;
	sub.f32 	%f1005, %f1003, %f1004;
	fma.rn.f32 	%f1006, %f988, %f878, %f1005;
	mul.f32 	%f31, %f1006, %f940;
	add.s32 	%r481, %r9, -1;
	mad.lo.s32 	%r187, %r481, %r66, %r7;
	mul.lo.s32 	%r188, %r187, %r50;
	cvt.u64.u32 	%rd92, %r188;
	add.s64 	%rd93, %rd2, %rd92;
	ld.global.u32 	%r485, [%rd93];
	ld.param.v2.u32 	{%r189, %r190}, [%rd1+8];
	ld.param.u64 	%rd94, [%rd1+56];
	ld.param.v2.u32 	{%r191, %r192}, [%rd1+64];
	ld.param.u64 	%rd95, [%rd1+112];
	ld.param.v2.u32 	{%r193, %r194}, [%rd1+120];
	ld.param.u64 	%rd96, [%rd1+168];
	ld.param.u32 	%r195, [%rd1+176];
	ld.param.u64 	%rd97, [%rd1+224];
	ld.param.v2.u32 	{%r196, %r14}, [%rd1+232];
	ld.param.u32 	%r15, [%rd1+240];
	cvta.to.global.u64 	%rd98, %rd94;
	cvta.to.global.u64 	%rd99, %rd95;
	cvta.to.global.u64 	%rd100, %rd96;
	cvta.to.global.u64 	%rd101, %rd97;
	shr.u32 	%r197, %r485, 1;
	cvt.rn.f32.u32 	%f1007, %r197;
	cvt.rzi.u32.f32 	%r198, %f1007;
	ld.param.u64 	%rd102, [%rd1];
	cvta.to.global.u64 	%rd103, %rd102;
	mul.lo.s32 	%r199, %r198, %r189;
	cvt.u64.u32 	%rd104, %r199;
	add.s64 	%rd105, %rd103, %rd104;
	ld.global.f32 	%f32, [%rd105];
	cvt.u64.u32 	%rd106, %r190;
	add.s64 	%rd107, %rd105, %rd106;
	ld.global.f32 	%f33, [%rd107];
	shl.b32 	%r200, %r190, 1;
	cvt.u64.u32 	%rd108, %r200;
	add.s64 	%rd109, %rd105, %rd108;
	ld.global.f32 	%f34, [%rd109];
	mul.lo.s32 	%r201, %r198, %r191;
	cvt.u64.u32 	%rd110, %r201;
	add.s64 	%rd111, %rd98, %rd110;
	ld.global.f32 	%f35, [%rd111];
	cvt.u64.u32 	%rd112, %r192;
	add.s64 	%rd113, %rd111, %rd112;
	ld.global.f32 	%f36, [%rd113];
	shl.b32 	%r202, %r192, 1;
	cvt.u64.u32 	%rd114, %r202;
	add.s64 	%rd115, %rd111, %rd114;
	ld.global.f32 	%f37, [%rd115];
	mul.lo.s32 	%r203, %r198, %r193;
	cvt.u64.u32 	%rd116, %r203;
	add.s64 	%rd117, %rd99, %rd116;
	ld.global.f32 	%f38, [%rd117];
	cvt.u64.u32 	%rd118, %r194;
	add.s64 	%rd119, %rd117, %rd118;
	ld.global.f32 	%f39, [%rd119];
	shl.b32 	%r204, %r194, 1;
	cvt.u64.u32 	%rd120, %r204;
	add.s64 	%rd121, %rd117, %rd120;
	ld.global.f32 	%f40, [%rd121];
	mul.lo.s32 	%r205, %r194, 3;
	cvt.u64.u32 	%rd122, %r205;
	add.s64 	%rd123, %rd117, %rd122;
	ld.global.f32 	%f41, [%rd123];
	mul.lo.s32 	%r206, %r198, %r195;
	cvt.u64.u32 	%rd124, %r206;
	add.s64 	%rd125, %rd100, %rd124;
	ld.global.f32 	%f42, [%rd125];
	mul.lo.s32 	%r207, %r198, %r196;
	cvt.u64.u32 	%rd126, %r207;
	add.s64 	%rd5, %rd101, %rd126;
	ld.global.f32 	%f43, [%rd5];
	cvt.u64.u32 	%rd127, %r15;
	add.s64 	%rd128, %rd5, %rd127;
	ld.global.f32 	%f44, [%rd128];
	shl.b32 	%r16, %r15, 1;
	cvt.u64.u32 	%rd129, %r16;
	add.s64 	%rd130, %rd5, %rd129;
	ld.global.f32 	%f45, [%rd130];
	setp.eq.s32 	%p4, %r11, 0;
	@%p4 bra 	$L__BB0_6;
	cvt.u64.u32 	%rd133, %r14;
	add.s64 	%rd134, %rd5, %rd133;
	ld.global.f32 	%f2823, [%rd134];
	add.s64 	%rd135, %rd134, %rd127;
	ld.global.f32 	%f2824, [%rd135];
	add.s64 	%rd136, %rd134, %rd129;
	ld.global.f32 	%f2825, [%rd136];
	shl.b32 	%r208, %r14, 1;
	cvt.u64.u32 	%rd137, %r208;
	add.s64 	%rd138, %rd5, %rd137;
	ld.global.f32 	%f2826, [%rd138];
	add.s64 	%rd139, %rd138, %rd127;
	ld.global.f32 	%f2827, [%rd139];
	add.s64 	%rd140, %rd138, %rd129;
	ld.global.f32 	%f2828, [%rd140];
	mul.lo.s32 	%r209, %r14, 3;
	cvt.u64.u32 	%rd141, %r209;
	add.s64 	%rd142, %rd5, %rd141;
	ld.global.f32 	%f2829, [%rd142];
	add.s64 	%rd143, %rd142, %rd127;
	ld.global.f32 	%f2830, [%rd143];
	add.s64 	%rd144, %rd142, %rd129;
	ld.global.f32 	%f2831, [%rd144];
	setp.eq.s32 	%p5, %r11, 1;
	@%p5 bra 	$L__BB0_6;
	shl.b32 	%r210, %r14, 2;
	cvt.u64.u32 	%rd147, %r210;
	add.s64 	%rd148, %rd5, %rd147;
	ld.global.f32 	%f2832, [%rd148];
	add.s64 	%rd149, %rd148, %rd127;
	ld.global.f32 	%f2833, [%rd149];
	add.s64 	%rd150, %rd148, %rd129;
	ld.global.f32 	%f2834, [%rd150];
	mul.lo.s32 	%r211, %r14, 5;
	cvt.u64.u32 	%rd151, %r211;
	add.s64 	%rd152, %rd5, %rd151;
	ld.global.f32 	%f2835, [%rd152];
	add.s64 	%rd153, %rd152, %rd127;
	ld.global.f32 	%f2836, [%rd153];
	add.s64 	%rd154, %rd152, %rd129;
	ld.global.f32 	%f2837, [%rd154];
	mul.lo.s32 	%r212, %r14, 6;
	cvt.u64.u32 	%rd155, %r212;
	add.s64 	%rd156, %rd5, %rd155;
	ld.global.f32 	%f2838, [%rd156];
	add.s64 	%rd157, %rd156, %rd127;
	ld.global.f32 	%f2839, [%rd157];
	add.s64 	%rd158, %rd156, %rd129;
	ld.global.f32 	%f2840, [%rd158];
	mul.lo.s32 	%r213, %r14, 7;
	cvt.u64.u32 	%rd159, %r213;
	add.s64 	%rd160, %rd5, %rd159;
	ld.global.f32 	%f2841, [%rd160];
	add.s64 	%rd161, %rd160, %rd127;
	ld.global.f32 	%f2842, [%rd161];
	add.s64 	%rd162, %rd160, %rd129;
	ld.global.f32 	%f2843, [%rd162];
	shl.b32 	%r214, %r14, 3;
	cvt.u64.u32 	%rd163, %r214;
	add.s64 	%rd164, %rd5, %rd163;
	ld.global.f32 	%f2844, [%rd164];
	add.s64 	%rd165, %rd164, %rd127;
	ld.global.f32 	%f2845, [%rd165];
	add.s64 	%rd166, %rd164, %rd129;
	ld.global.f32 	%f2846, [%rd166];
	setp.lt.u32 	%p6, %r11, 3;
	@%p6 bra 	$L__BB0_6;
	mul.lo.s32 	%r215, %r14, 9;
	cvt.u64.u32 	%rd169, %r215;
	add.s64 	%rd170, %rd5, %rd169;
	ld.global.f32 	%f2847, [%rd170];
	add.s64 	%rd171, %rd170, %rd127;
	ld.global.f32 	%f2848, [%rd171];
	add.s64 	%rd172, %rd170, %rd129;
	ld.global.f32 	%f2849, [%rd172];
	mul.lo.s32 	%r216, %r14, 10;
	cvt.u64.u32 	%rd173, %r216;
	add.s64 	%rd174, %rd5, %rd173;
	ld.global.f32 	%f2850, [%rd174];
	add.s64 	%rd175, %rd174, %rd127;
	ld.global.f32 	%f2851, [%rd175];
	add.s64 	%rd176, %rd174, %rd129;
	ld.global.f32 	%f2852, [%rd176];
	mul.lo.s32 	%r217, %r14, 11;
	cvt.u64.u32 	%rd177, %r217;
	add.s64 	%rd178, %rd5, %rd177;
	ld.global.f32 	%f2853, [%rd178];
	add.s64 	%rd179, %rd178, %rd127;
	ld.global.f32 	%f2854, [%rd179];
	add.s64 	%rd180, %rd178, %rd129;
	ld.global.f32 	%f2855, [%rd180];
	mul.lo.s32 	%r218, %r14, 12;
	cvt.u64.u32 	%rd181, %r218;
	add.s64 	%rd182, %rd5, %rd181;
	ld.global.f32 	%f2856, [%rd182];
	add.s64 	%rd183, %rd182, %rd127;
	ld.global.f32 	%f2857, [%rd183];
	add.s64 	%rd184, %rd182, %rd129;
	ld.global.f32 	%f2858, [%rd184];
	mul.lo.s32 	%r219, %r14, 13;
	cvt.u64.u32 	%rd185, %r219;
	add.s64 	%rd186, %rd5, %rd185;
	ld.global.f32 	%f2859, [%rd186];
	add.s64 	%rd187, %rd186, %rd127;
	ld.global.f32 	%f2860, [%rd187];
	add.s64 	%rd188, %rd186, %rd129;
	ld.global.f32 	%f2861, [%rd188];
	mul.lo.s32 	%r220, %r14, 14;
	cvt.u64.u32 	%rd189, %r220;
	add.s64 	%rd190, %rd5, %rd189;
	ld.global.f32 	%f2862, [%rd190];
	add.s64 	%rd191, %rd190, %rd127;
	ld.global.f32 	%f2863, [%rd191];
	add.s64 	%rd192, %rd190, %rd129;
	ld.global.f32 	%f2864, [%rd192];
	mul.lo.s32 	%r221, %r14, 15;
	cvt.u64.u32 	%rd193, %r221;
	add.s64 	%rd194, %rd5, %rd193;
	ld.global.f32 	%f2865, [%rd194];
	add.s64 	%rd195, %rd194, %rd127;
	ld.global.f32 	%f2866, [%rd195];
	add.s64 	%rd196, %rd194, %rd129;
	ld.global.f32 	%f2867, [%rd196];
$L__BB0_6:
	setp.eq.s32 	%p7, %r11, 0;
	fma.rn.f32 	%f2868, %f43, 0f3E906EBB, 0f3F000000;
	fma.rn.f32 	%f2869, %f44, 0f3E906EBB, 0f3F000000;
	fma.rn.f32 	%f2870, %f45, 0f3E906EBB, 0f3F000000;
	@%p7 bra 	$L__BB0_10;
	mul.f32 	%f1010, %f10, 0fBEFA2A1C;
	mul.f32 	%f1011, %f11, 0f3EFA2A1C;
	mul.f32 	%f1012, %f1011, %f2826;
	mul.f32 	%f1013, %f1011, %f2827;
	mul.f32 	%f1014, %f1011, %f2828;
	fma.rn.f32 	%f1015, %f1010, %f2823, %f1012;
	fma.rn.f32 	%f1016, %f1010, %f2824, %f1013;
	fma.rn.f32 	%f1017, %f1010, %f2825, %f1014;
	mul.f32 	%f1018, %f9, 0f3EFA2A1C;
	mul.f32 	%f1019, %f1018, %f2829;
	mul.f32 	%f1020, %f1018, %f2830;
	mul.f32 	%f1021, %f1018, %f2831;
	sub.f32 	%f1022, %f1015, %f1019;
	sub.f32 	%f1023, %f1016, %f1020;
	sub.f32 	%f1024, %f1017, %f1021;
	add.f32 	%f2868, %f2868, %f1022;
	add.f32 	%f2869, %f2869, %f1023;
	add.f32 	%f2870, %f2870, %f1024;
	setp.eq.s32 	%p8, %r11, 1;
	@%p8 bra 	$L__BB0_10;
	mul.f32 	%f142, %f9, %f9;
	mul.f32 	%f143, %f10, %f10;
	mul.f32 	%f144, %f9, %f10;
	mul.f32 	%f1025, %f144, 0f3F8BD8A1;
	mul.f32 	%f1026, %f10, %f11;
	mul.f32 	%f1027, %f1026, 0fBF8BD8A1;
	mul.f32 	%f1028, %f1027, %f2835;
	mul.f32 	%f1029, %f1027, %f2836;
	mul.f32 	%f1030, %f1027, %f2837;
	fma.rn.f32 	%f1031, %f1025, %f2832, %f1028;
	fma.rn.f32 	%f1032, %f1025, %f2833, %f1029;
	fma.rn.f32 	%f1033, %f1025, %f2834, %f1030;
	mul.f32 	%f145, %f11, %f11;
	add.f32 	%f146, %f145, %f145;
	sub.f32 	%f1034, %f146, %f142;
	sub.f32 	%f1035, %f1034, %f143;
	mul.f32 	%f1036, %f1035, 0f3EA17B01;
	fma.rn.f32 	%f1037, %f1036, %f2838, %f1031;
	fma.rn.f32 	%f1038, %f1036, %f2839, %f1032;
	fma.rn.f32 	%f1039, %f1036, %f2840, %f1033;
	mul.f32 	%f1040, %f9, %f11;
	mul.f32 	%f1041, %f1040, 0fBF8BD8A1;
	fma.rn.f32 	%f1042, %f1041, %f2841, %f1037;
	fma.rn.f32 	%f1043, %f1041, %f2842, %f1038;
	fma.rn.f32 	%f1044, %f1041, %f2843, %f1039;
	sub.f32 	%f147, %f142, %f143;
	mul.f32 	%f1045, %f147, 0f3F0BD8A1;
	fma.rn.f32 	%f1046, %f1045, %f2844, %f1042;
	fma.rn.f32 	%f1047, %f1045, %f2845, %f1043;
	fma.rn.f32 	%f1048, %f1045, %f2846, %f1044;
	add.f32 	%f2868, %f2868, %f1046;
	add.f32 	%f2869, %f2869, %f1047;
	add.f32 	%f2870, %f2870, %f1048;
	setp.lt.u32 	%p9, %r11, 3;
	@%p9 bra 	$L__BB0_10;
	mul.f32 	%f1049, %f142, 0f40400000;
	mul.f32 	%f1050, %f145, 0f40800000;
	sub.f32 	%f1051, %f1050, %f142;
	sub.f32 	%f1052, %f1051, %f143;
	mul.f32 	%f1053, %f143, 0f40400000;
	mul.f32 	%f1054, %f10, 0fBF170D19;
	sub.f32 	%f1055, %f1049, %f143;
	mul.f32 	%f1056, %f1054, %f1055;
	mul.f32 	%f1057, %f144, 0f4038FFC7;
	mul.f32 	%f1058, %f11, %f1057;
	mul.f32 	%f1059, %f1058, %f2850;
	mul.f32 	%f1060, %f1058, %f2851;
	mul.f32 	%f1061, %f1058, %f2852;
	fma.rn.f32 	%f1062, %f1056, %f2847, %f1059;
	fma.rn.f32 	%f1063, %f1056, %f2848, %f1060;
	fma.rn.f32 	%f1064, %f1056, %f2849, %f1061;
	mul.f32 	%f1065, %f10, 0fBEEA01E8;
	mul.f32 	%f1066, %f1065, %f1052;
	fma.rn.f32 	%f1067, %f1066, %f2853, %f1062;
	fma.rn.f32 	%f1068, %f1066, %f2854, %f1063;
	fma.rn.f32 	%f1069, %f1066, %f2855, %f1064;
	mul.f32 	%f1070, %f11, 0f3EBF10F8;
	sub.f32 	%f1071, %f146, %f1049;
	sub.f32 	%f1072, %f1071, %f1053;
	mul.f32 	%f1073, %f1070, %f1072;
	fma.rn.f32 	%f1074, %f1073, %f2856, %f1067;
	fma.rn.f32 	%f1075, %f1073, %f2857, %f1068;
	fma.rn.f32 	%f1076, %f1073, %f2858, %f1069;
	mul.f32 	%f1077, %f9, 0fBEEA01E8;
	mul.f32 	%f1078, %f1077, %f1052;
	fma.rn.f32 	%f1079, %f1078, %f2859, %f1074;
	fma.rn.f32 	%f1080, %f1078, %f2860, %f1075;
	fma.rn.f32 	%f1081, %f1078, %f2861, %f1076;
	mul.f32 	%f1082, %f11, 0f3FB8FFC7;
	mul.f32 	%f1083, %f1082, %f147;
	fma.rn.f32 	%f1084, %f1083, %f2862, %f1079;
	fma.rn.f32 	%f1085, %f1083, %f2863, %f1080;
	fma.rn.f32 	%f1086, %f1083, %f2864, %f1081;
	mul.f32 	%f1087, %f9, 0fBF170D19;
	sub.f32 	%f1088, %f142, %f1053;
	mul.f32 	%f1089, %f1087, %f1088;
	fma.rn.f32 	%f1090, %f1089, %f2865, %f1084;
	fma.rn.f32 	%f1091, %f1089, %f2866, %f1085;
	fma.rn.f32 	%f1092, %f1089, %f2867, %f1086;
	add.f32 	%f2868, %f2868, %f1090;
	add.f32 	%f2869, %f2869, %f1091;
	add.f32 	%f2870, %f2870, %f1092;
$L__BB0_10:
	sub.f32 	%f1095, %f12, %f32;
	sub.f32 	%f1096, %f13, %f33;
	sub.f32 	%f1097, %f14, %f34;
	mul.f32 	%f1098, %f41, %f1096;
	mul.f32 	%f1099, %f40, %f1097;
	sub.f32 	%f1100, %f1098, %f1099;
	mul.f32 	%f1101, %f39, %f1097;
	mul.f32 	%f1102, %f41, %f1095;
	sub.f32 	%f1103, %f1101, %f1102;
	mul.f32 	%f1104, %f40, %f1095;
	mul.f32 	%f1105, %f39, %f1096;
	sub.f32 	%f1106, %f1104, %f1105;
	add.f32 	%f1107, %f1100, %f1100;
	add.f32 	%f1108, %f1103, %f1103;
	add.f32 	%f1109, %f1106, %f1106;
	fma.rn.f32 	%f1110, %f38, %f1107, %f1095;
	fma.rn.f32 	%f1111, %f38, %f1108, %f1096;
	fma.rn.f32 	%f1112, %f38, %f1109, %f1097;
	mul.f32 	%f1113, %f41, %f1108;
	mul.f32 	%f1114, %f40, %f1109;
	sub.f32 	%f1115, %f1113, %f1114;
	mul.f32 	%f1116, %f39, %f1109;
	mul.f32 	%f1117, %f41, %f1107;
	sub.f32 	%f1118, %f1116, %f1117;
	mul.f32 	%f1119, %f40, %f1107;
	mul.f32 	%f1120, %f39, %f1108;
	sub.f32 	%f1121, %f1119, %f1120;
	add.f32 	%f1122, %f1110, %f1115;
	add.f32 	%f1123, %f1111, %f1118;
	add.f32 	%f1124, %f1112, %f1121;
	mul.f32 	%f1125, %f41, %f10;
	mul.f32 	%f1126, %f40, %f11;
	sub.f32 	%f1127, %f1125, %f1126;
	mul.f32 	%f1128, %f39, %f11;
	mul.f32 	%f1129, %f41, %f9;
	sub.f32 	%f1130, %f1128, %f1129;
	mul.f32 	%f1131, %f40, %f9;
	mul.f32 	%f1132, %f39, %f10;
	sub.f32 	%f1133, %f1131, %f1132;
	add.f32 	%f1134, %f1127, %f1127;
	add.f32 	%f1135, %f1130, %f1130;
	add.f32 	%f1136, %f1133, %f1133;
	fma.rn.f32 	%f1137, %f38, %f1134, %f9;
	fma.rn.f32 	%f1138, %f38, %f1135, %f10;
	fma.rn.f32 	%f1139, %f38, %f1136, %f11;
	mul.f32 	%f1140, %f41, %f1135;
	mul.f32 	%f1141, %f40, %f1136;
	sub.f32 	%f1142, %f1140, %f1141;
	mul.f32 	%f1143, %f39, %f1136;
	mul.f32 	%f1144, %f41, %f1134;
	sub.f32 	%f1145, %f1143, %f1144;
	mul.f32 	%f1146, %f40, %f1134;
	mul.f32 	%f1147, %f39, %f1135;
	sub.f32 	%f1148, %f1146, %f1147;
	add.f32 	%f1149, %f1137, %f1142;
	add.f32 	%f1150, %f1138, %f1145;
	add.f32 	%f1151, %f1139, %f1148;
	fma.rn.f32 	%f1152, %f1149, %f1149, 0f00000000;
	fma.rn.f32 	%f1153, %f1150, %f1150, %f1152;
	fma.rn.f32 	%f1154, %f1151, %f1151, %f1153;
	max.f32 	%f1155, %f1154, 0f1E4B27B8;
	sqrt.rn.f32 	%f1156, %f1155;
	abs.f32 	%f1157, %f1156;
	setp.lt.f32 	%p10, %f1157, 0f1E4B27B8;
	selp.f32 	%f1158, 0f1E4B27B8, %f1156, %p10;
	div.rn.f32 	%f1159, %f1149, %f1158;
	min.f32 	%f1160, %f1159, 0f60AD78EC;
	max.f32 	%f1161, %f1160, 0fE0AD78EC;
	div.rn.f32 	%f1162, %f1150, %f1158;
	min.f32 	%f1163, %f1162, 0f60AD78EC;
	max.f32 	%f1164, %f1163, 0fE0AD78EC;
	div.rn.f32 	%f1165, %f1151, %f1158;
	min.f32 	%f1166, %f1165, 0f60AD78EC;
	max.f32 	%f1167, %f1166, 0fE0AD78EC;
	abs.f32 	%f1168, %f35;
	setp.lt.f32 	%p11, %f1168, 0f1E4B27B8;
	selp.f32 	%f1169, 0f1E4B27B8, %f35, %p11;
	div.rn.f32 	%f1170, %f1122, %f1169;
	min.f32 	%f1171, %f1170, 0f60AD78EC;
	max.f32 	%f157, %f1171, 0fE0AD78EC;
	abs.f32 	%f1172, %f36;
	setp.lt.f32 	%p12, %f1172, 0f1E4B27B8;
	selp.f32 	%f1173, 0f1E4B27B8, %f36, %p12;
	div.rn.f32 	%f1174, %f1123, %f1173;
	min.f32 	%f1175, %f1174, 0f60AD78EC;
	max.f32 	%f158, %f1175, 0fE0AD78EC;
	abs.f32 	%f1176, %f37;
	setp.lt.f32 	%p13, %f1176, 0f1E4B27B8;
	selp.f32 	%f1177, 0f1E4B27B8, %f37, %p13;
	div.rn.f32 	%f1178, %f1124, %f1177;
	min.f32 	%f1179, %f1178, 0f60AD78EC;
	max.f32 	%f159, %f1179, 0fE0AD78EC;
	div.rn.f32 	%f1180, %f1161, %f1169;
	min.f32 	%f1181, %f1180, 0f60AD78EC;
	max.f32 	%f1182, %f1181, 0fE0AD78EC;
	div.rn.f32 	%f1183, %f1164, %f1173;
	min.f32 	%f1184, %f1183, 0f60AD78EC;
	max.f32 	%f1185, %f1184, 0fE0AD78EC;
	div.rn.f32 	%f1186, %f1167, %f1177;
	min.f32 	%f1187, %f1186, 0f60AD78EC;
	max.f32 	%f1188, %f1187, 0fE0AD78EC;
	fma.rn.f32 	%f1189, %f1182, %f1182, 0f00000000;
	fma.rn.f32 	%f1190, %f1185, %f1185, %f1189;
	fma.rn.f32 	%f1191, %f1188, %f1188, %f1190;
	fma.rn.f32 	%f1192, %f157, %f1182, 0f00000000;
	fma.rn.f32 	%f1193, %f158, %f1185, %f1192;
	fma.rn.f32 	%f160, %f159, %f1188, %f1193;
	neg.f32 	%f161, %f160;
	abs.f32 	%f1194, %f1191;
	setp.lt.f32 	%p14, %f1194, 0f1E4B27B8;
	selp.f32 	%f162, 0f1E4B27B8, %f1191, %p14;
	div.rn.f32 	%f1195, %f161, %f162;
	min.f32 	%f1196, %f1195, 0f60AD78EC;
	max.f32 	%f1197, %f1196, 0fE0AD78EC;
	fma.rn.f32 	%f1198, %f1197, %f1182, %f157;
	fma.rn.f32 	%f1199, %f1197, %f1185, %f158;
	fma.rn.f32 	%f1200, %f1197, %f1188, %f159;
	fma.rn.f32 	%f1201, %f1198, %f1198, 0f00000000;
	fma.rn.f32 	%f1202, %f1199, %f1199, %f1201;
	fma.rn.f32 	%f1203, %f1200, %f1200, %f1202;
	mov.f32 	%f1204, 0f3F800000;
	sub.f32 	%f1205, %f1204, %f1203;
	mul.f32 	%f163, %f1191, %f1205;
	setp.lt.f32 	%p15, %f163, 0f00000000;
	mov.f32 	%f2872, 0fBF800000;
	mov.f32 	%f2873, %f2872;
	@%p15 bra 	$L__BB0_14;
	fma.rn.f32 	%f1207, %f157, %f157, 0f00000000;
	fma.rn.f32 	%f1208, %f158, %f158, %f1207;
	fma.rn.f32 	%f164, %f159, %f159, %f1208;
	setp.lt.f32 	%p16, %f163, 0f1E4B27B8;
	mov.f32 	%f2871, 0f00000000;
	@%p16 bra 	$L__BB0_13;
	sqrt.rn.f32 	%f2871, %f163;
$L__BB0_13:
	setp.gt.f32 	%p17, %f160, 0f00000000;
	selp.f32 	%f1209, 0fBF800000, 0f3F800000, %p17;
	setp.eq.f32 	%p18, %f160, 0f00000000;
	selp.f32 	%f1210, %f161, %f1209, %p18;
	mul.f32 	%f1211, %f1210, %f2871;
	sub.f32 	%f1212, %f1211, %f160;
	abs.f32 	%f1213, %f1212;
	setp.lt.f32 	%p19, %f1213, 0f1E4B27B8;
	selp.f32 	%f1214, 0f1E4B27B8, %f1212, %p19;
	add.f32 	%f1215, %f164, 0fBF800000;
	div.rn.f32 	%f1216, %f1215, %f1214;
	min.f32 	%f1217, %f1216, 0f60AD78EC;
	max.f32 	%f2872, %f1217, 0fE0AD78EC;
	div.rn.f32 	%f1218, %f1212, %f162;
	min.f32 	%f1219, %f1218, 0f60AD78EC;
	max.f32 	%f2873, %f1219, 0fE0AD78EC;
$L__BB0_14:
	min.f32 	%f1221, %f2872, %f2873;
	max.f32 	%f1222, %f2872, %f2873;
	and.b32  	%r222, %r485, 1;
	setp.eq.b32 	%p20, %r222, 1;
	selp.f32 	%f2880, %f1221, %f1222, %p20;
	neg.f32 	%f1223, %f42;
	selp.f32 	%f2876, %f42, %f1223, %p20;
	setp.lt.s32 	%p21, %r9, 1;
	mov.f32 	%f3257, 0f00000000;
	mov.f32 	%f3258, %f3257;
	mov.f32 	%f3259, %f3257;
	mov.f32 	%f3260, %f3257;
	@%p21 bra 	$L__BB0_79;
	fma.rn.f32 	%f1226, %f2888, 0fBBBB989D, 0f3F000000;
	cvt.sat.f32.f32 	%f1227, %f1226;
	mov.f32 	%f1228, 0f4B400001;
	mov.f32 	%f1229, 0f437C0000;
	fma.rm.f32 	%f1230, %f1227, %f1229, %f1228;
	mul.f32 	%f173, %f27, 0f00000000;
	mul.f32 	%f174, %f31, 0f00000000;
	add.s32 	%r224, %r9, -2;
	mad.lo.s32 	%r225, %r66, %r224, %r7;
	mul.lo.s32 	%r482, %r50, %r225;
	add.f32 	%f1231, %f1230, 0fCB40007F;
	neg.f32 	%f1232, %f1231;
	fma.rn.f32 	%f1233, %f2888, 0fBFB8AA3B, %f1232;
	fma.rn.f32 	%f1234, %f2888, 0fB2A57060, %f1233;
	ex2.approx.ftz.f32 	%f1235, %f1234;
	mov.b32 	%r226, %f1230;
	shl.b32 	%r227, %r226, 23;
	mov.b32 	%f1236, %r227;
	mul.f32 	%f1237, %f1235, %f1236;
	mul.f32 	%f2914, %f18, %f1237;
	mul.f32 	%f2879, %f2876, %f2870;
	mul.f32 	%f2878, %f2876, %f2869;
	mul.f32 	%f2877, %f2876, %f2868;
	mov.f32 	%f2874, 0f00000000;
	mov.f32 	%f2875, %f2874;
	mov.f32 	%f2909, %f2874;
	mov.f32 	%f3260, %f2874;
	mov.f32 	%f3259, %f2874;
	mov.f32 	%f3258, %f2874;
	mov.f32 	%f3257, %f2874;
$L__BB0_16:
	mov.f32 	%f218, %f3257;
	mov.f32 	%f217, %f3258;
	mov.f32 	%f216, %f3259;
	mov.f32 	%f215, %f3260;
	mov.f32 	%f214, %f2909;
	mov.f32 	%f185, %f2880;
	mov.u32 	%r21, %r485;
	mov.f32 	%f184, %f2879;
	mov.f32 	%f183, %f2878;
	mov.f32 	%f182, %f2877;
	mov.f32 	%f181, %f2876;
	mov.f32 	%f180, %f2875;
	mov.f32 	%f179, %f2874;
	mov.u32 	%r18, %r481;
	setp.eq.s32 	%p22, %r18, 0;
	mov.f32 	%f2876, 0f00000000;
	mov.f32 	%f2877, %f2876;
	mov.f32 	%f2878, %f2876;
	mov.f32 	%f2879, %f2876;
	mov.f32 	%f2880, %f2876;
	@%p22 bra 	$L__BB0_30;
	setp.eq.s32 	%p23, %r10, 1;
	cvt.u64.u32 	%rd197, %r482;
	cvta.to.global.u64 	%rd198, %rd8;
	add.s64 	%rd199, %rd198, %rd197;
	ld.global.u32 	%r485, [%rd199];
	mov.u64 	%rd200, %rd11;
	ld.param.v2.u32 	{%r228, %r229}, [%rd200+8];
	ld.param.u64 	%rd201, [%rd200+56];
	ld.param.v2.u32 	{%r230, %r231}, [%rd200+64];
	ld.param.u64 	%rd202, [%rd200+112];
	ld.param.v2.u32 	{%r232, %r233}, [%rd200+120];
	ld.param.u64 	%rd203, [%rd200+168];
	ld.param.u32 	%r234, [%rd200+176];
	ld.param.u64 	%rd204, [%rd200+224];
	ld.param.u32 	%r235, [%rd200+232];
	ld.param.u32 	%r236, [%rd200+240];
	cvta.to.global.u64 	%rd205, %rd201;
	cvta.to.global.u64 	%rd206, %rd202;
	cvta.to.global.u64 	%rd207, %rd203;
	cvta.to.global.u64 	%rd208, %rd204;
	shr.u32 	%r237, %r485, 1;
	cvt.rn.f32.u32 	%f1243, %r237;
	cvt.rzi.u32.f32 	%r23, %f1243;
	ld.param.u64 	%rd209, [%rd200];
	cvta.to.global.u64 	%rd210, %rd209;
	mul.lo.s32 	%r238, %r23, %r228;
	cvt.u64.u32 	%rd211, %r238;
	add.s64 	%rd212, %rd210, %rd211;
	ld.global.f32 	%f290, [%rd212];
	cvt.u64.u32 	%rd213, %r229;
	add.s64 	%rd214, %rd212, %rd213;
	ld.global.f32 	%f291, [%rd214];
	shl.b32 	%r239, %r229, 1;
	cvt.u64.u32 	%rd215, %r239;
	add.s64 	%rd216, %rd212, %rd215;
	ld.global.f32 	%f292, [%rd216];
	mul.lo.s32 	%r240, %r23, %r230;
	cvt.u64.u32 	%rd217, %r240;
	add.s64 	%rd218, %rd205, %rd217;
	ld.global.f32 	%f293, [%rd218];
	cvt.u64.u32 	%rd219, %r231;
	add.s64 	%rd220, %rd218, %rd219;
	ld.global.f32 	%f294, [%rd220];
	shl.b32 	%r241, %r231, 1;
	cvt.u64.u32 	%rd221, %r241;
	add.s64 	%rd222, %rd218, %rd221;
	ld.global.f32 	%f295, [%rd222];
	mul.lo.s32 	%r242, %r23, %r232;
	cvt.u64.u32 	%rd223, %r242;
	add.s64 	%rd224, %rd206, %rd223;
	ld.global.f32 	%f296, [%rd224];
	cvt.u64.u32 	%rd225, %r233;
	add.s64 	%rd226, %rd224, %rd225;
	ld.global.f32 	%f297, [%rd226];
	shl.b32 	%r243, %r233, 1;
	cvt.u64.u32 	%rd227, %r243;
	add.s64 	%rd228, %rd224, %rd227;
	ld.global.f32 	%f298, [%rd228];
	mul.lo.s32 	%r244, %r233, 3;
	cvt.u64.u32 	%rd229, %r244;
	add.s64 	%rd230, %rd224, %rd229;
	ld.global.f32 	%f299, [%rd230];
	mul.lo.s32 	%r245, %r23, %r234;
	cvt.u64.u32 	%rd231, %r245;
	add.s64 	%rd232, %rd207, %rd231;
	ld.global.f32 	%f300, [%rd232];
	mul.lo.s32 	%r246, %r23, %r235;
	cvt.u64.u32 	%rd233, %r246;
	add.s64 	%rd234, %rd208, %rd233;
	ld.global.f32 	%f301, [%rd234];
	cvt.u64.u32 	%rd235, %r236;
	add.s64 	%rd236, %rd234, %rd235;
	ld.global.f32 	%f302, [%rd236];
	shl.b32 	%r247, %r236, 1;
	cvt.u64.u32 	%rd237, %r247;
	add.s64 	%rd238, %rd234, %rd237;
	ld.global.f32 	%f303, [%rd238];
	@%p23 bra 	$L__BB0_21;
	mov.u64 	%rd239, %rd11;
	ld.param.u32 	%r248, [%rd239+240];
	shl.b32 	%r249, %r248, 1;
	cvt.u64.u32 	%rd240, %r249;
	cvt.u64.u32 	%rd241, %r248;
	setp.eq.s32 	%p24, %r10, 2;
	ld.param.v2.u32 	{%r250, %r251}, [%rd239+232];
	cvt.u64.u32 	%rd242, %r251;
	ld.param.u64 	%rd243, [%rd239+224];
	cvta.to.global.u64 	%rd244, %rd243;
	mul.lo.s32 	%r252, %r23, %r250;
	cvt.u64.u32 	%rd245, %r252;
	add.s64 	%rd246, %rd244, %rd245;
	add.s64 	%rd247, %rd246, %rd242;
	ld.global.f32 	%f2985, [%rd247];
	add.s64 	%rd248, %rd247, %rd241;
	ld.global.f32 	%f2986, [%rd248];
	add.s64 	%rd249, %rd247, %rd240;
	ld.global.f32 	%f2987, [%rd249];
	shl.b32 	%r253, %r251, 1;
	cvt.u64.u32 	%rd250, %r253;
	add.s64 	%rd251, %rd246, %rd250;
	ld.global.f32 	%f2988, [%rd251];
	add.s64 	%rd252, %rd251, %rd241;
	ld.global.f32 	%f2989, [%rd252];
	add.s64 	%rd253, %rd251, %rd240;
	ld.global.f32 	%f2990, [%rd253];
	mul.lo.s32 	%r254, %r251, 3;
	cvt.u64.u32 	%rd254, %r254;
	add.s64 	%rd255, %rd246, %rd254;
	ld.global.f32 	%f2991, [%rd255];
	add.s64 	%rd256, %rd255, %rd241;
	ld.global.f32 	%f2992, [%rd256];
	add.s64 	%rd257, %rd255, %rd240;
	ld.global.f32 	%f2993, [%rd257];
	@%p24 bra 	$L__BB0_21;
	mov.u64 	%rd258, %rd11;
	ld.param.u32 	%r255, [%rd258+240];
	shl.b32 	%r256, %r255, 1;
	cvt.u64.u32 	%rd259, %r256;
	cvt.u64.u32 	%rd260, %r255;
	add.s32 	%r257, %r10, -1;
	setp.lt.u32 	%p25, %r257, 3;
	ld.param.v2.u32 	{%r258, %r259}, [%rd258+232];
	shl.b32 	%r260, %r259, 2;
	cvt.u64.u32 	%rd261, %r260;
	ld.param.u64 	%rd262, [%rd258+224];
	cvta.to.global.u64 	%rd263, %rd262;
	mul.lo.s32 	%r261, %r23, %r258;
	cvt.u64.u32 	%rd264, %r261;
	add.s64 	%rd265, %rd263, %rd264;
	add.s64 	%rd266, %rd265, %rd261;
	ld.global.f32 	%f2994, [%rd266];
	add.s64 	%rd267, %rd266, %rd260;
	ld.global.f32 	%f2995, [%rd267];
	add.s64 	%rd268, %rd266, %rd259;
	ld.global.f32 	%f2996, [%rd268];
	mul.lo.s32 	%r262, %r259, 5;
	cvt.u64.u32 	%rd269, %r262;
	add.s64 	%rd270, %rd265, %rd269;
	ld.global.f32 	%f2997, [%rd270];
	add.s64 	%rd271, %rd270, %rd260;
	ld.global.f32 	%f2998, [%rd271];
	add.s64 	%rd272, %rd270, %rd259;
	ld.global.f32 	%f2999, [%rd272];
	mul.lo.s32 	%r263, %r259, 6;
	cvt.u64.u32 	%rd273, %r263;
	add.s64 	%rd274, %rd265, %rd273;
	ld.global.f32 	%f3000, [%rd274];
	add.s64 	%rd275, %rd274, %rd260;
	ld.global.f32 	%f3001, [%rd275];
	add.s64 	%rd276, %rd274, %rd259;
	ld.global.f32 	%f3002, [%rd276];
	mul.lo.s32 	%r264, %r259, 7;
	cvt.u64.u32 	%rd277, %r264;
	add.s64 	%rd278, %rd265, %rd277;
	ld.global.f32 	%f3003, [%rd278];
	add.s64 	%rd279, %rd278, %rd260;
	ld.global.f32 	%f3004, [%rd279];
	add.s64 	%rd280, %rd278, %rd259;
	ld.global.f32 	%f3005, [%rd280];
	shl.b32 	%r265, %r259, 3;
	cvt.u64.u32 	%rd281, %r265;
	add.s64 	%rd282, %rd265, %rd281;
	ld.global.f32 	%f3006, [%rd282];
	add.s64 	%rd283, %rd282, %rd260;
	ld.global.f32 	%f3007, [%rd283];
	add.s64 	%rd284, %rd282, %rd259;
	ld.global.f32 	%f3008, [%rd284];
	@%p25 bra 	$L__BB0_21;
	mov.u64 	%rd285, %rd11;
	ld.param.u32 	%r266, [%rd285+240];
	shl.b32 	%r267, %r266, 1;
	cvt.u64.u32 	%rd286, %r267;
	cvt.u64.u32 	%rd287, %r266;
	ld.param.v2.u32 	{%r268, %r269}, [%rd285+232];
	mul.lo.s32 	%r270, %r269, 9;
	cvt.u64.u32 	%rd288, %r270;
	ld.param.u64 	%rd289, [%rd285+224];
	cvta.to.global.u64 	%rd290, %rd289;
	mul.lo.s32 	%r271, %r23, %r268;
	cvt.u64.u32 	%rd291, %r271;
	add.s64 	%rd292, %rd290, %rd291;
	add.s64 	%rd293, %rd292, %rd288;
	ld.global.f32 	%f3009, [%rd293];
	add.s64 	%rd294, %rd293, %rd287;
	ld.global.f32 	%f3010, [%rd294];
	add.s64 	%rd295, %rd293, %rd286;
	ld.global.f32 	%f3011, [%rd295];
	mul.lo.s32 	%r272, %r269, 10;
	cvt.u64.u32 	%rd296, %r272;
	add.s64 	%rd297, %rd292, %rd296;
	ld.global.f32 	%f3012, [%rd297];
	add.s64 	%rd298, %rd297, %rd287;
	ld.global.f32 	%f3013, [%rd298];
	add.s64 	%rd299, %rd297, %rd286;
	ld.global.f32 	%f3014, [%rd299];
	mul.lo.s32 	%r273, %r269, 11;
	cvt.u64.u32 	%rd300, %r273;
	add.s64 	%rd301, %rd292, %rd300;
	ld.global.f32 	%f3015, [%rd301];
	add.s64 	%rd302, %rd301, %rd287;
	ld.global.f32 	%f3016, [%rd302];
	add.s64 	%rd303, %rd301, %rd286;
	ld.global.f32 	%f3017, [%rd303];
	mul.lo.s32 	%r274, %r269, 12;
	cvt.u64.u32 	%rd304, %r274;
	add.s64 	%rd305, %rd292, %rd304;
	ld.global.f32 	%f3018, [%rd305];
	add.s64 	%rd306, %rd305, %rd287;
	ld.global.f32 	%f3019, [%rd306];
	add.s64 	%rd307, %rd305, %rd286;
	ld.global.f32 	%f3020, [%rd307];
	mul.lo.s32 	%r275, %r269, 13;
	cvt.u64.u32 	%rd308, %r275;
	add.s64 	%rd309, %rd292, %rd308;
	ld.global.f32 	%f3021, [%rd309];
	add.s64 	%rd310, %rd309, %rd287;
	ld.global.f32 	%f3022, [%rd310];
	add.s64 	%rd311, %rd309, %rd286;
	ld.global.f32 	%f3023, [%rd311];
	mul.lo.s32 	%r276, %r269, 14;
	cvt.u64.u32 	%rd312, %r276;
	add.s64 	%rd313, %rd292, %rd312;
	ld.global.f32 	%f3024, [%rd313];
	add.s64 	%rd314, %rd313, %rd287;
	ld.global.f32 	%f3025, [%rd314];
	add.s64 	%rd315, %rd313, %rd286;
	ld.global.f32 	%f3026, [%rd315];
	mul.lo.s32 	%r277, %r269, 15;
	cvt.u64.u32 	%rd316, %r277;
	add.s64 	%rd317, %rd292, %rd316;
	ld.global.f32 	%f3027, [%rd317];
	add.s64 	%rd318, %rd317, %rd287;
	ld.global.f32 	%f3028, [%rd318];
	add.s64 	%rd319, %rd317, %rd286;
	ld.global.f32 	%f3029, [%rd319];
$L__BB0_21:
	fma.rn.f32 	%f3030, %f301, 0f3E906EBB, 0f3F000000;
	fma.rn.f32 	%f3031, %f302, 0f3E906EBB, 0f3F000000;
	fma.rn.f32 	%f3032, %f303, 0f3E906EBB, 0f3F000000;
	@%p23 bra 	$L__BB0_25;
	setp.eq.s32 	%p27, %r10, 2;
	mul.f32 	%f1244, %f10, 0fBEFA2A1C;
	mul.f32 	%f1245, %f11, 0f3EFA2A1C;
	mul.f32 	%f1246, %f1245, %f2988;
	mul.f32 	%f1247, %f1245, %f2989;
	mul.f32 	%f1248, %f1245, %f2990;
	fma.rn.f32 	%f1249, %f1244, %f2985, %f1246;
	fma.rn.f32 	%f1250, %f1244, %f2986, %f1247;
	fma.rn.f32 	%f1251, %f1244, %f2987, %f1248;
	mul.f32 	%f1252, %f9, 0f3EFA2A1C;
	mul.f32 	%f1253, %f1252, %f2991;
	mul.f32 	%f1254, %f1252, %f2992;
	mul.f32 	%f1255, %f1252, %f2993;
	sub.f32 	%f1256, %f1249, %f1253;
	sub.f32 	%f1257, %f1250, %f1254;
	sub.f32 	%f1258, %f1251, %f1255;
	add.f32 	%f3030, %f3030, %f1256;
	add.f32 	%f3031, %f3031, %f1257;
	add.f32 	%f3032, %f3032, %f1258;
	@%p27 bra 	$L__BB0_25;
	add.s32 	%r278, %r10, -1;
	setp.lt.u32 	%p28, %r278, 3;
	mul.f32 	%f1259, %f9, %f10;
	mul.f32 	%f1260, %f1259, 0f3F8BD8A1;
	mul.f32 	%f1261, %f10, %f11;
	mul.f32 	%f1262, %f1261, 0fBF8BD8A1;
	mul.f32 	%f1263, %f1262, %f2997;
	mul.f32 	%f1264, %f1262, %f2998;
	mul.f32 	%f1265, %f1262, %f2999;
	fma.rn.f32 	%f1266, %f1260, %f2994, %f1263;
	fma.rn.f32 	%f1267, %f1260, %f2995, %f1264;
	fma.rn.f32 	%f1268, %f1260, %f2996, %f1265;
	mul.f32 	%f1269, %f11, %f11;
	fma.rn.f32 	%f1270, %f11, %f11, %f1269;
	mul.f32 	%f1271, %f9, %f9;
	sub.f32 	%f1272, %f1270, %f1271;
	mul.f32 	%f1273, %f10, %f10;
	sub.f32 	%f1274, %f1272, %f1273;
	mul.f32 	%f1275, %f1274, 0f3EA17B01;
	fma.rn.f32 	%f1276, %f1275, %f3000, %f1266;
	fma.rn.f32 	%f1277, %f1275, %f3001, %f1267;
	fma.rn.f32 	%f1278, %f1275, %f3002, %f1268;
	mul.f32 	%f1279, %f9, %f11;
	mul.f32 	%f1280, %f1279, 0fBF8BD8A1;
	fma.rn.f32 	%f1281, %f1280, %f3003, %f1276;
	fma.rn.f32 	%f1282, %f1280, %f3004, %f1277;
	fma.rn.f32 	%f1283, %f1280, %f3005, %f1278;
	sub.f32 	%f1284, %f1271, %f1273;
	mul.f32 	%f1285, %f1284, 0f3F0BD8A1;
	fma.rn.f32 	%f1286, %f1285, %f3006, %f1281;
	fma.rn.f32 	%f1287, %f1285, %f3007, %f1282;
	fma.rn.f32 	%f1288, %f1285, %f3008, %f1283;
	add.f32 	%f3030, %f3030, %f1286;
	add.f32 	%f3031, %f3031, %f1287;
	add.f32 	%f3032, %f3032, %f1288;
	@%p28 bra 	$L__BB0_25;
	mul.f32 	%f1289, %f10, 0fBF170D19;
	mul.f32 	%f1290, %f9, %f9;
	mul.f32 	%f1291, %f1290, 0f40400000;
	mul.f32 	%f1292, %f10, %f10;
	sub.f32 	%f1293, %f1291, %f1292;
	mul.f32 	%f1294, %f1289, %f1293;
	mul.f32 	%f1295, %f9, %f10;
	mul.f32 	%f1296, %f1295, 0f4038FFC7;
	mul.f32 	%f1297, %f11, %f1296;
	mul.f32 	%f1298, %f1297, %f3012;
	mul.f32 	%f1299, %f1297, %f3013;
	mul.f32 	%f1300, %f1297, %f3014;
	fma.rn.f32 	%f1301, %f1294, %f3009, %f1298;
	fma.rn.f32 	%f1302, %f1294, %f3010, %f1299;
	fma.rn.f32 	%f1303, %f1294, %f3011, %f1300;
	mul.f32 	%f1304, %f10, 0fBEEA01E8;
	mul.f32 	%f1305, %f11, %f11;
	mul.f32 	%f1306, %f1305, 0f40800000;
	sub.f32 	%f1307, %f1306, %f1290;
	sub.f32 	%f1308, %f1307, %f1292;
	mul.f32 	%f1309, %f1304, %f1308;
	fma.rn.f32 	%f1310, %f1309, %f3015, %f1301;
	fma.rn.f32 	%f1311, %f1309, %f3016, %f1302;
	fma.rn.f32 	%f1312, %f1309, %f3017, %f1303;
	mul.f32 	%f1313, %f11, 0f3EBF10F8;
	add.f32 	%f1314, %f1305, %f1305;
	sub.f32 	%f1315, %f1314, %f1291;
	mul.f32 	%f1316, %f1292, 0f40400000;
	sub.f32 	%f1317, %f1315, %f1316;
	mul.f32 	%f1318, %f1313, %f1317;
	fma.rn.f32 	%f1319, %f1318, %f3018, %f1310;
	fma.rn.f32 	%f1320, %f1318, %f3019, %f1311;
	fma.rn.f32 	%f1321, %f1318, %f3020, %f1312;
	mul.f32 	%f1322, %f9, 0fBEEA01E8;
	mul.f32 	%f1323, %f1322, %f1308;
	fma.rn.f32 	%f1324, %f1323, %f3021, %f1319;
	fma.rn.f32 	%f1325, %f1323, %f3022, %f1320;
	fma.rn.f32 	%f1326, %f1323, %f3023, %f1321;
	mul.f32 	%f1327, %f11, 0f3FB8FFC7;
	sub.f32 	%f1328, %f1290, %f1292;
	mul.f32 	%f1329, %f1327, %f1328;
	fma.rn.f32 	%f1330, %f1329, %f3024, %f1324;
	fma.rn.f32 	%f1331, %f1329, %f3025, %f1325;
	fma.rn.f32 	%f1332, %f1329, %f3026, %f1326;
	mul.f32 	%f1333, %f9, 0fBF170D19;
	sub.f32 	%f1334, %f1290, %f1316;
	mul.f32 	%f1335, %f1333, %f1334;
	fma.rn.f32 	%f1336, %f1335, %f3027, %f1330;
	fma.rn.f32 	%f1337, %f1335, %f3028, %f1331;
	fma.rn.f32 	%f1338, %f1335, %f3029, %f1332;
	add.f32 	%f3030, %f3030, %f1336;
	add.f32 	%f3031, %f3031, %f1337;
	add.f32 	%f3032, %f3032, %f1338;
$L__BB0_25:
	sub.f32 	%f1341, %f12, %f290;
	sub.f32 	%f1342, %f13, %f291;
	sub.f32 	%f1343, %f14, %f292;
	mul.f32 	%f1344, %f299, %f1342;
	mul.f32 	%f1345, %f298, %f1343;
	sub.f32 	%f1346, %f1344, %f1345;
	mul.f32 	%f1347, %f297, %f1343;
	mul.f32 	%f1348, %f299, %f1341;
	sub.f32 	%f1349, %f1347, %f1348;
	mul.f32 	%f1350, %f298, %f1341;
	mul.f32 	%f1351, %f297, %f1342;
	sub.f32 	%f1352, %f1350, %f1351;
	add.f32 	%f1353, %f1346, %f1346;
	add.f32 	%f1354, %f1349, %f1349;
	add.f32 	%f1355, %f1352, %f1352;
	fma.rn.f32 	%f1356, %f296, %f1353, %f1341;
	fma.rn.f32 	%f1357, %f296, %f1354, %f1342;
	fma.rn.f32 	%f1358, %f296, %f1355, %f1343;
	mul.f32 	%f1359, %f299, %f1354;
	mul.f32 	%f1360, %f298, %f1355;
	sub.f32 	%f1361, %f1359, %f1360;
	mul.f32 	%f1362, %f297, %f1355;
	mul.f32 	%f1363, %f299, %f1353;
	sub.f32 	%f1364, %f1362, %f1363;
	mul.f32 	%f1365, %f298, %f1353;
	mul.f32 	%f1366, %f297, %f1354;
	sub.f32 	%f1367, %f1365, %f1366;
	add.f32 	%f1368, %f1356, %f1361;
	add.f32 	%f1369, %f1357, %f1364;
	add.f32 	%f1370, %f1358, %f1367;
	mul.f32 	%f1371, %f299, %f10;
	mul.f32 	%f1372, %f298, %f11;
	sub.f32 	%f1373, %f1371, %f1372;
	mul.f32 	%f1374, %f297, %f11;
	mul.f32 	%f1375, %f299, %f9;
	sub.f32 	%f1376, %f1374, %f1375;
	mul.f32 	%f1377, %f298, %f9;
	mul.f32 	%f1378, %f297, %f10;
	sub.f32 	%f1379, %f1377, %f1378;
	add.f32 	%f1380, %f1373, %f1373;
	add.f32 	%f1381, %f1376, %f1376;
	add.f32 	%f1382, %f1379, %f1379;
	fma.rn.f32 	%f1383, %f296, %f1380, %f9;
	fma.rn.f32 	%f1384, %f296, %f1381, %f10;
	fma.rn.f32 	%f1385, %f296, %f1382, %f11;
	mul.f32 	%f1386, %f299, %f1381;
	mul.f32 	%f1387, %f298, %f1382;
	sub.f32 	%f1388, %f1386, %f1387;
	mul.f32 	%f1389, %f297, %f1382;
	mul.f32 	%f1390, %f299, %f1380;
	sub.f32 	%f1391, %f1389, %f1390;
	mul.f32 	%f1392, %f298, %f1380;
	mul.f32 	%f1393, %f297, %f1381;
	sub.f32 	%f1394, %f1392, %f1393;
	add.f32 	%f1395, %f1383, %f1388;
	add.f32 	%f1396, %f1384, %f1391;
	add.f32 	%f1397, %f1385, %f1394;
	fma.rn.f32 	%f1398, %f1395, %f1395, 0f00000000;
	fma.rn.f32 	%f1399, %f1396, %f1396, %f1398;
	fma.rn.f32 	%f1400, %f1397, %f1397, %f1399;
	max.f32 	%f1401, %f1400, 0f1E4B27B8;
	sqrt.rn.f32 	%f1402, %f1401;
	abs.f32 	%f1403, %f1402;
	setp.lt.f32 	%p29, %f1403, 0f1E4B27B8;
	selp.f32 	%f1404, 0f1E4B27B8, %f1402, %p29;
	div.rn.f32 	%f1405, %f1395, %f1404;
	min.f32 	%f1406, %f1405, 0f60AD78EC;
	max.f32 	%f1407, %f1406, 0fE0AD78EC;
	div.rn.f32 	%f1408, %f1396, %f1404;
	min.f32 	%f1409, %f1408, 0f60AD78EC;
	max.f32 	%f1410, %f1409, 0fE0AD78EC;
	div.rn.f32 	%f1411, %f1397, %f1404;
	min.f32 	%f1412, %f1411, 0f60AD78EC;
	max.f32 	%f1413, %f1412, 0fE0AD78EC;
	abs.f32 	%f1414, %f293;
	setp.lt.f32 	%p30, %f1414, 0f1E4B27B8;
	selp.f32 	%f1415, 0f1E4B27B8, %f293, %p30;
	div.rn.f32 	%f1416, %f1368, %f1415;
	min.f32 	%f1417, %f1416, 0f60AD78EC;
	max.f32 	%f409, %f1417, 0fE0AD78EC;
	abs.f32 	%f1418, %f294;
	setp.lt.f32 	%p31, %f1418, 0f1E4B27B8;
	selp.f32 	%f1419, 0f1E4B27B8, %f294, %p31;
	div.rn.f32 	%f1420, %f1369, %f1419;
	min.f32 	%f1421, %f1420, 0f60AD78EC;
	max.f32 	%f410, %f1421, 0fE0AD78EC;
	abs.f32 	%f1422, %f295;
	setp.lt.f32 	%p32, %f1422, 0f1E4B27B8;
	selp.f32 	%f1423, 0f1E4B27B8, %f295, %p32;
	div.rn.f32 	%f1424, %f1370, %f1423;
	min.f32 	%f1425, %f1424, 0f60AD78EC;
	max.f32 	%f411, %f1425, 0fE0AD78EC;
	div.rn.f32 	%f1426, %f1407, %f1415;
	min.f32 	%f1427, %f1426, 0f60AD78EC;
	max.f32 	%f1428, %f1427, 0fE0AD78EC;
	div.rn.f32 	%f1429, %f1410, %f1419;
	min.f32 	%f1430, %f1429, 0f60AD78EC;
	max.f32 	%f1431, %f1430, 0fE0AD78EC;
	div.rn.f32 	%f1432, %f1413, %f1423;
	min.f32 	%f1433, %f1432, 0f60AD78EC;
	max.f32 	%f1434, %f1433, 0fE0AD78EC;
	fma.rn.f32 	%f1435, %f1428, %f1428, 0f00000000;
	fma.rn.f32 	%f1436, %f1431, %f1431, %f1435;
	fma.rn.f32 	%f1437, %f1434, %f1434, %f1436;
	fma.rn.f32 	%f1438, %f409, %f1428, 0f00000000;
	fma.rn.f32 	%f1439, %f410, %f1431, %f1438;
	fma.rn.f32 	%f412, %f411, %f1434, %f1439;
	neg.f32 	%f413, %f412;
	abs.f32 	%f1440, %f1437;
	setp.lt.f32 	%p33, %f1440, 0f1E4B27B8;
	selp.f32 	%f414, 0f1E4B27B8, %f1437, %p33;
	div.rn.f32 	%f1441, %f413, %f414;
	min.f32 	%f1442, %f1441, 0f60AD78EC;
	max.f32 	%f1443, %f1442, 0fE0AD78EC;
	fma.rn.f32 	%f1444, %f1443, %f1428, %f409;
	fma.rn.f32 	%f1445, %f1443, %f1431, %f410;
	fma.rn.f32 	%f1446, %f1443, %f1434, %f411;
	fma.rn.f32 	%f1447, %f1444, %f1444, 0f00000000;
	fma.rn.f32 	%f1448, %f1445, %f1445, %f1447;
	fma.rn.f32 	%f1449, %f1446, %f1446, %f1448;
	mov.f32 	%f1450, 0f3F800000;
	sub.f32 	%f1451, %f1450, %f1449;
	mul.f32 	%f415, %f1437, %f1451;
	setp.lt.f32 	%p34, %f415, 0f00000000;
	mov.f32 	%f3034, 0fBF800000;
	mov.f32 	%f3035, %f3034;
	@%p34 bra 	$L__BB0_29;
	fma.rn.f32 	%f1453, %f409, %f409, 0f00000000;
	fma.rn.f32 	%f1454, %f410, %f410, %f1453;
	fma.rn.f32 	%f416, %f411, %f411, %f1454;
	setp.lt.f32 	%p35, %f415, 0f1E4B27B8;
	mov.f32 	%f3033, 0f00000000;
	@%p35 bra 	$L__BB0_28;
	sqrt.rn.f32 	%f3033, %f415;
$L__BB0_28:
	setp.gt.f32 	%p36, %f412, 0f00000000;
	selp.f32 	%f1455, 0fBF800000, 0f3F800000, %p36;
	setp.eq.f32 	%p37, %f412, 0f00000000;
	selp.f32 	%f1456, %f413, %f1455, %p37;
	mul.f32 	%f1457, %f1456, %f3033;
	sub.f32 	%f1458, %f1457, %f412;
	abs.f32 	%f1459, %f1458;
	setp.lt.f32 	%p38, %f1459, 0f1E4B27B8;
	selp.f32 	%f1460, 0f1E4B27B8, %f1458, %p38;
	add.f32 	%f1461, %f416, 0fBF800000;
	div.rn.f32 	%f1462, %f1461, %f1460;
	min.f32 	%f1463, %f1462, 0f60AD78EC;
	max.f32 	%f3034, %f1463, 0fE0AD78EC;
	div.rn.f32 	%f1464, %f1458, %f414;
	min.f32 	%f1465, %f1464, 0f60AD78EC;
	max.f32 	%f3035, %f1465, 0fE0AD78EC;
$L__BB0_29:
	min.f32 	%f1466, %f3034, %f3035;
	max.f32 	%f1467, %f3034, %f3035;
	and.b32  	%r279, %r485, 1;
	setp.eq.b32 	%p39, %r279, 1;
	selp.f32 	%f2880, %f1466, %f1467, %p39;
	neg.f32 	%f1468, %f300;
	selp.f32 	%f2876, %f300, %f1468, %p39;
	mul.f32 	%f2877, %f2876, %f3030;
	mul.f32 	%f2878, %f2876, %f3031;
	mul.f32 	%f2879, %f2876, %f3032;
$L__BB0_30:
	sub.f32 	%f1470, %f2883, %f2880;
	max.f32 	%f1471, %f1470, 0f00000000;
	sub.f32 	%f2887, %f2887, %f181;
	sub.f32 	%f2886, %f2886, %f182;
	sub.f32 	%f2885, %f2885, %f183;
	sub.f32 	%f2884, %f2884, %f184;
	mul.f32 	%f1472, %f1471, %f2887;
	max.f32 	%f1473, %f1472, 0f00000000;
	sub.f32 	%f1474, %f2888, %f1473;
	max.f32 	%f2888, %f1474, 0f00000000;
	neg.f32 	%f1475, %f1473;
	min.f32 	%f1476, %f1475, 0f423834F1;
	max.f32 	%f1477, %f1476, 0fE0AD78EC;
	fma.rn.f32 	%f1478, %f1477, 0f3BBB989D, 0f3F000000;
	cvt.sat.f32.f32 	%f1479, %f1478;
	mov.f32 	%f1480, 0f4B400001;
	mov.f32 	%f1481, 0f437C0000;
	fma.rm.f32 	%f1482, %f1479, %f1481, %f1480;
	add.f32 	%f1483, %f1482, 0fCB40007F;
	neg.f32 	%f1484, %f1483;
	fma.rn.f32 	%f1485, %f1477, 0f3FB8AA3B, %f1484;
	fma.rn.f32 	%f1486, %f1477, 0f32A57060, %f1485;
	mov.b32 	%r280, %f1482;
	shl.b32 	%r281, %r280, 23;
	mov.b32 	%f1487, %r281;
	ex2.approx.ftz.f32 	%f1488, %f1486;
	mul.f32 	%f1489, %f1488, %f1487;
	mov.f32 	%f3086, 0f3F800000;
	sub.f32 	%f1490, %f3086, %f1489;
	neg.f32 	%f1491, %f2888;
	min.f32 	%f487, %f1491, 0f423834F1;
	max.f32 	%f1492, %f487, 0fE0AD78EC;
	fma.rn.f32 	%f1493, %f1492, 0f3BBB989D, 0f3F000000;
	cvt.sat.f32.f32 	%f1494, %f1493;
	fma.rm.f32 	%f1495, %f1494, %f1481, %f1480;
	add.f32 	%f1496, %f1495, 0fCB40007F;
	neg.f32 	%f1497, %f1496;
	fma.rn.f32 	%f1498, %f1492, 0f3FB8AA3B, %f1497;
	fma.rn.f32 	%f1499, %f1492, 0f32A57060, %f1498;
	mov.b32 	%r282, %f1495;
	shl.b32 	%r283, %r282, 23;
	mov.b32 	%f1500, %r283;
	ex2.approx.ftz.f32 	%f1501, %f1499;
	mul.f32 	%f488, %f1501, %f1500;
	mul.f32 	%f1502, %f1490, %f488;
	min.f32 	%f489, %f1502, 0f3F800000;
	add.f32 	%f1503, %f2883, %f2880;
	mul.f32 	%f1504, %f1503, 0f3F000000;
	mul.f32 	%f1505, %f1504, 0f447A0000;
	setp.eq.f32 	%p40, %f1505, 0f00000000;
	setp.lt.f32 	%p41, %f1505, 0f00000000;
	selp.f32 	%f1506, 0fBF800000, 0f3F800000, %p41;
	selp.f32 	%f1507, %f1505, %f1506, %p40;
	mul.f32 	%f490, %f1507, 0f3F8CCCCD;
	abs.f32 	%f1508, %f1505;
	div.rn.f32 	%f1509, %f1508, 0f3F8CCCCD;
	add.f32 	%f491, %f1509, 0f3F800000;
	setp.eq.f32 	%p42, %f491, 0f3F800000;
	@%p42 bra 	$L__BB0_37;
	abs.f32 	%f1510, %f491;
	setp.num.f32 	%p43, %f1510, %f1510;
	@%p43 bra 	$L__BB0_33;
	mov.f32 	%f1570, 0fBDCCCCCD;
	add.rn.f32 	%f3086, %f491, %f1570;
	bra.uni 	$L__BB0_37;
$L__BB0_33:
	setp.neu.f32 	%p44, %f491, 0f00000000;
	abs.f32 	%f1511, %f491;
	setp.neu.f32 	%p45, %f1511, 0f7F800000;
	and.pred  	%p46, %p44, %p45;
	@%p46 bra 	$L__BB0_35;
	add.f32 	%f1569, %f491, %f491;
	mov.b32 	%r293, %f1569;
	and.b32  	%r294, %r293, 2147483647;
	xor.b32  	%r295, %r294, 2139095040;
	mov.b32 	%f3086, %r295;
	bra.uni 	$L__BB0_37;
$L__BB0_35:
	abs.f32 	%f1513, %f491;
	setp.lt.f32 	%p47, %f1513, 0f00800000;
	mul.f32 	%f1514, %f1513, 0f4B800000;
	selp.f32 	%f1515, %f1514, %f1513, %p47;
	mov.b32 	%r284, %f1515;
	add.s32 	%r285, %r284, -1060439283;
	and.b32  	%r286, %r285, -8388608;
	sub.s32 	%r287, %r284, %r286;
	mov.b32 	%f1516, %r287;
	cvt.rn.f32.s32 	%f1517, %r286;
	selp.f32 	%f1518, 0fC1C00000, 0f00000000, %p47;
	fma.rn.f32 	%f1519, %f1517, 0f34000000, %f1518;
	add.f32 	%f1520, %f1516, 0fBF800000;
	add.f32 	%f1521, %f1516, 0f3F800000;
	rcp.approx.ftz.f32 	%f1522, %f1521;
	add.f32 	%f1523, %f1520, %f1520;
	mul.f32 	%f1524, %f1523, %f1522;
	mul.f32 	%f1525, %f1524, %f1524;
	neg.f32 	%f1526, %f1524;
	sub.f32 	%f1527, %f1520, %f1524;
	add.f32 	%f1528, %f1527, %f1527;
	fma.rn.f32 	%f1529, %f1526, %f1520, %f1528;
	mul.rn.f32 	%f1530, %f1522, %f1529;
	fma.rn.f32 	%f1531, %f1525, 0f3A2C32E4, 0f3B52E7DB;
	fma.rn.f32 	%f1532, %f1531, %f1525, 0f3C93BB73;
	fma.rn.f32 	%f1533, %f1532, %f1525, 0f3DF6384F;
	mul.rn.f32 	%f1534, %f1533, %f1525;
	fma.rn.f32 	%f1535, %f1524, 0f3FB8AA3B, %f1519;
	mul.f32 	%f1536, %f1534, 0f40400000;
	sub.f32 	%f1537, %f1519, %f1535;
	fma.rn.f32 	%f1538, %f1524, 0f3FB8AA3B, %f1537;
	fma.rn.f32 	%f1539, %f1530, 0f3FB8AA3B, %f1538;
	fma.rn.f32 	%f1540, %f1524, 0f32A55E34, %f1539;
	fma.rn.f32 	%f1541, %f1536, %f1530, %f1540;
	fma.rn.f32 	%f1542, %f1534, %f1524, %f1541;
	add.rn.f32 	%f1543, %f1535, %f1542;
	mov.f32 	%f1544, 0fBDCCCCCD;
	mul.rn.f32 	%f1545, %f1543, %f1544;
	cvt.rni.f32.f32 	%f1546, %f1545;
	sub.f32 	%f1547, %f1545, %f1546;
	neg.f32 	%f1548, %f1545;
	fma.rn.f32 	%f1549, %f1543, 0fBDCCCCCD, %f1548;
	neg.f32 	%f1550, %f1535;
	add.rn.f32 	%f1551, %f1543, %f1550;
	neg.f32 	%f1552, %f1551;
	add.rn.f32 	%f1553, %f1542, %f1552;
	fma.rn.f32 	%f1554, %f1553, 0fBDCCCCCD, %f1549;
	add.f32 	%f1555, %f1547, %f1554;
	setp.gt.f32 	%p48, %f1546, 0f00000000;
	selp.b32 	%r288, 0, -2097152000, %p48;
	setp.geu.f32 	%p49, %f491, 0f00000000;
	setp.lt.f32 	%p50, %f1545, 0f00000000;
	selp.f32 	%f1556, 0f00000000, 0f7F800000, %p50;
	abs.f32 	%f1557, %f1545;
	setp.gt.f32 	%p51, %f1557, 0f43180000;
	cvt.rzi.s32.f32 	%r289, %f1546;
	shl.b32 	%r290, %r289, 23;
	sub.s32 	%r291, %r290, %r288;
	mov.b32 	%f1558, %r291;
	add.s32 	%r292, %r288, 2130706432;
	mov.b32 	%f1559, %r292;
	fma.rn.f32 	%f1560, %f1555, 0f391FCB8E, 0f3AAF85ED;
	fma.rn.f32 	%f1561, %f1560, %f1555, 0f3C1D9856;
	fma.rn.f32 	%f1562, %f1561, %f1555, 0f3D6357BB;
	fma.rn.f32 	%f1563, %f1562, %f1555, 0f3E75FDEC;
	fma.rn.f32 	%f1564, %f1563, %f1555, 0f3F317218;
	fma.rn.f32 	%f1565, %f1564, %f1555, 0f3F800000;
	mul.f32 	%f1566, %f1565, %f1559;
	mul.f32 	%f1567, %f1566, %f1558;
	selp.f32 	%f3086, %f1556, %f1567, %p51;
	@%p49 bra 	$L__BB0_37;
	mov.f32 	%f3086, 0f7FFFFFFF;
$L__BB0_37:
	max.f32 	%f1572, %f489, 0f00000000;
	add.f32 	%f1573, %f3086, 0fBF800000;
	div.rn.f32 	%f1574, %f490, 0f3DCCCCCD;
	mul.f32 	%f1575, %f1574, %f1573;
	sub.f32 	%f2882, %f2882, %f1572;
	fma.rn.f32 	%f2881, %f1572, %f1575, %f2881;
	shr.u32 	%r296, %r21, 1;
	cvt.rn.f32.u32 	%f1576, %r296;
	cvt.rzi.u32.f32 	%r25, %f1576;
	sub.f32 	%f498, %f185, %f2880;
	max.f32 	%f499, %f498, 0f00000000;
	mul.f32 	%f1577, %f499, %f2887;
	max.f32 	%f500, %f1577, 0f00000000;
	neg.f32 	%f1578, %f500;
	min.f32 	%f501, %f1578, 0f423834F1;
	max.f32 	%f1579, %f501, 0fE0AD78EC;
	fma.rn.f32 	%f1580, %f1579, 0f3BBB989D, 0f3F000000;
	cvt.sat.f32.f32 	%f1581, %f1580;
	mov.f32 	%f1582, 0f4B400001;
	mov.f32 	%f1583, 0f437C0000;
	fma.rm.f32 	%f1584, %f1581, %f1583, %f1582;
	add.f32 	%f1585, %f1584, 0fCB40007F;
	neg.f32 	%f1586, %f1585;
	fma.rn.f32 	%f1587, %f1579, 0f3FB8AA3B, %f1586;
	fma.rn.f32 	%f1588, %f1579, 0f32A57060, %f1587;
	mov.b32 	%r297, %f1584;
	shl.b32 	%r298, %r297, 23;
	mov.b32 	%f1589, %r298;
	ex2.approx.ftz.f32 	%f1590, %f1588;
	mul.f32 	%f502, %f1590, %f1589;
	mov.f32 	%f3087, 0f3F800000;
	sub.f32 	%f1591, %f3087, %f502;
	mul.f32 	%f1592, %f1591, %f488;
	min.f32 	%f503, %f1592, 0f3F800000;
	max.f32 	%f504, %f503, 0f00000000;
	add.f32 	%f1593, %f185, %f2880;
	mul.f32 	%f1594, %f1593, 0f3F000000;
	mul.f32 	%f505, %f1594, 0f447A0000;
	abs.f32 	%f1595, %f505;
	div.rn.f32 	%f1596, %f1595, 0f3F8CCCCD;
	add.f32 	%f506, %f1596, 0f3F800000;
	abs.f32 	%f1597, %f506;
	setp.lt.f32 	%p52, %f1597, 0f00800000;
	mul.f32 	%f1598, %f1597, 0f4B800000;
	selp.f32 	%f1599, %f1598, %f1597, %p52;
	selp.f32 	%f1600, 0fC1C00000, 0f00000000, %p52;
	mov.b32 	%r299, %f1599;
	add.s32 	%r300, %r299, -1060439283;
	and.b32  	%r301, %r300, -8388608;
	sub.s32 	%r302, %r299, %r301;
	mov.b32 	%f1601, %r302;
	cvt.rn.f32.s32 	%f1602, %r301;
	fma.rn.f32 	%f1603, %f1602, 0f34000000, %f1600;
	add.f32 	%f1604, %f1601, 0fBF800000;
	add.f32 	%f1605, %f1601, 0f3F800000;
	rcp.approx.ftz.f32 	%f1606, %f1605;
	add.f32 	%f1607, %f1604, %f1604;
	mul.f32 	%f1608, %f1607, %f1606;
	mul.f32 	%f1609, %f1608, %f1608;
	sub.f32 	%f1610, %f1604, %f1608;
	add.f32 	%f1611, %f1610, %f1610;
	neg.f32 	%f1612, %f1608;
	fma.rn.f32 	%f1613, %f1612, %f1604, %f1611;
	mul.rn.f32 	%f1614, %f1606, %f1613;
	fma.rn.f32 	%f1615, %f1609, 0f3A2C32E4, 0f3B52E7DB;
	fma.rn.f32 	%f1616, %f1615, %f1609, 0f3C93BB73;
	fma.rn.f32 	%f1617, %f1616, %f1609, 0f3DF6384F;
	mul.rn.f32 	%f1618, %f1617, %f1609;
	fma.rn.f32 	%f1619, %f1608, 0f3FB8AA3B, %f1603;
	sub.f32 	%f1620, %f1603, %f1619;
	fma.rn.f32 	%f1621, %f1608, 0f3FB8AA3B, %f1620;
	fma.rn.f32 	%f1622, %f1614, 0f3FB8AA3B, %f1621;
	fma.rn.f32 	%f1623, %f1608, 0f32A55E34, %f1622;
	mul.f32 	%f1624, %f1618, 0f40400000;
	fma.rn.f32 	%f1625, %f1624, %f1614, %f1623;
	fma.rn.f32 	%f1626, %f1618, %f1608, %f1625;
	add.rn.f32 	%f1627, %f1619, %f1626;
	neg.f32 	%f1628, %f1619;
	add.rn.f32 	%f1629, %f1627, %f1628;
	neg.f32 	%f1630, %f1629;
	add.rn.f32 	%f1631, %f1626, %f1630;
	mov.f32 	%f1632, 0fBDCCCCCD;
	mul.rn.f32 	%f1633, %f1627, %f1632;
	neg.f32 	%f1634, %f1633;
	fma.rn.f32 	%f1635, %f1627, 0fBDCCCCCD, %f1634;
	fma.rn.f32 	%f1636, %f1631, 0fBDCCCCCD, %f1635;
	cvt.rni.f32.f32 	%f1637, %f1633;
	sub.f32 	%f1638, %f1633, %f1637;
	add.f32 	%f1639, %f1638, %f1636;
	fma.rn.f32 	%f1640, %f1639, 0f391FCB8E, 0f3AAF85ED;
	fma.rn.f32 	%f1641, %f1640, %f1639, 0f3C1D9856;
	fma.rn.f32 	%f1642, %f1641, %f1639, 0f3D6357BB;
	fma.rn.f32 	%f1643, %f1642, %f1639, 0f3E75FDEC;
	fma.rn.f32 	%f1644, %f1643, %f1639, 0f3F317218;
	fma.rn.f32 	%f1645, %f1644, %f1639, 0f3F800000;
	cvt.rzi.s32.f32 	%r303, %f1637;
	setp.gt.f32 	%p53, %f1637, 0f00000000;
	selp.b32 	%r304, 0, -2097152000, %p53;
	add.s32 	%r305, %r304, 2130706432;
	mov.b32 	%f1646, %r305;
	mul.f32 	%f1647, %f1645, %f1646;
	shl.b32 	%r306, %r303, 23;
	sub.s32 	%r307, %r306, %r304;
	mov.b32 	%f1648, %r307;
	mul.f32 	%f1649, %f1647, %f1648;
	abs.f32 	%f1650, %f1633;
	setp.gt.f32 	%p54, %f1650, 0f43180000;
	setp.lt.f32 	%p55, %f1633, 0f00000000;
	selp.f32 	%f1651, 0f00000000, 0f7F800000, %p55;
	selp.f32 	%f507, %f1651, %f1649, %p54;
	setp.eq.f32 	%p56, %f506, 0f3F800000;
	@%p56 bra 	$L__BB0_44;
	abs.f32 	%f1652, %f506;
	setp.num.f32 	%p57, %f1652, %f1652;
	@%p57 bra 	$L__BB0_40;
	mov.f32 	%f1657, 0fBDCCCCCD;
	add.rn.f32 	%f3087, %f506, %f1657;
	bra.uni 	$L__BB0_44;
$L__BB0_40:
	setp.neu.f32 	%p58, %f506, 0f00000000;
	abs.f32 	%f1653, %f506;
	setp.neu.f32 	%p59, %f1653, 0f7F800000;
	and.pred  	%p60, %p58, %p59;
	@%p60 bra 	$L__BB0_42;
	add.f32 	%f1656, %f506, %f506;
	mov.b32 	%r308, %f1656;
	and.b32  	%r309, %r308, 2147483647;
	xor.b32  	%r310, %r309, 2139095040;
	mov.b32 	%f3087, %r310;
	bra.uni 	$L__BB0_44;
$L__BB0_42:
	setp.geu.f32 	%p61, %f506, 0f00000000;
	mov.f32 	%f3087, %f507;
	@%p61 bra 	$L__BB0_44;
	mov.f32 	%f3087, 0f7FFFFFFF;
$L__BB0_44:
	setp.lt.f32 	%p62, %f505, 0f00000000;
	selp.f32 	%f1659, 0fBF800000, 0f3F800000, %p62;
	setp.eq.f32 	%p63, %f505, 0f00000000;
	selp.f32 	%f1660, %f505, %f1659, %p63;
	mul.f32 	%f1661, %f1660, 0f3F8CCCCD;
	div.rn.f32 	%f1662, %f1661, 0fBDCCCCCD;
	add.f32 	%f1663, %f3087, 0fBF800000;
	mul.f32 	%f1664, %f1662, %f1663;
	add.f32 	%f1665, %f504, %f504;
	mul.f32 	%f1666, %f1665, %f1664;
	mul.f32 	%f511, %f180, %f1664;
	mul.f32 	%f1667, %f19, %f1665;
	sub.f32 	%f2875, %f180, %f1667;
	mul.f32 	%f1668, %f19, %f2882;
	fma.rn.f32 	%f2874, %f19, %f1666, %f179;
	mul.f32 	%f1669, %f1668, %f1664;
	mul.f32 	%f1670, %f19, %f2881;
	sub.f32 	%f1671, %f1669, %f1670;
	add.f32 	%f514, %f1671, %f1671;
	mul.f32 	%f1672, %f1668, %f1665;
	fma.rn.f32 	%f1673, %f180, %f504, %f1672;
	mul.f32 	%f515, %f1662, %f1673;
	setp.lt.f32 	%p64, %f506, 0f358637BD;
	mov.f32 	%f3089, 0f00000000;
	@%p64 bra 	$L__BB0_51;
	mov.f32 	%f3088, 0f3F800000;
	@%p56 bra 	$L__BB0_50;
	abs.f32 	%f1675, %f506;
	setp.num.f32 	%p66, %f1675, %f1675;
	@%p66 bra 	$L__BB0_48;
	mov.f32 	%f1678, 0fBDCCCCCD;
	add.rn.f32 	%f3088, %f506, %f1678;
	bra.uni 	$L__BB0_50;
$L__BB0_48:
	abs.f32 	%f1676, %f506;
	setp.neu.f32 	%p67, %f1676, 0f7F800000;
	mov.f32 	%f3088, %f507;
	@%p67 bra 	$L__BB0_50;
	add.f32 	%f1677, %f506, %f506;
	mov.b32 	%r311, %f1677;
	and.b32  	%r312, %r311, 2147483647;
	xor.b32  	%r313, %r312, 2139095040;
	mov.b32 	%f3088, %r313;
$L__BB0_50:
	mul.f32 	%f1679, %f3088, 0fBDCCCCCD;
	div.rn.f32 	%f1680, %f1679, %f506;
	mul.f32 	%f3089, %f515, %f1680;
$L__BB0_51:
	abs.f32 	%f1681, %f2887;
	setp.lt.f32 	%p68, %f1681, 0f1E4B27B8;
	selp.f32 	%f1682, 0f1E4B27B8, %f2887, %p68;
	setp.eq.s32 	%p69, %r10, 1;
	div.rn.f32 	%f1683, %f3089, 0f3F9AE148;
	mul.f32 	%f1684, %f1683, 0f3F8CCCCD;
	setp.leu.f32 	%p70, %f505, 0f00000000;
	setp.neu.f32 	%p71, %f505, 0f00000000;
	selp.f32 	%f1685, 0fBF800000, 0f00000000, %p71;
	selp.f32 	%f1686, %f1685, 0f3F800000, %p70;
	mul.f32 	%f1687, %f1686, %f1684;
	mul.f32 	%f1688, %f1687, 0f447A0000;
	mul.f32 	%f1689, %f1688, 0f3F000000;
	mul.f32 	%f1690, %f504, %f15;
	mul.f32 	%f1691, %f504, %f16;
	mul.f32 	%f1692, %f504, %f17;
	div.rn.f32 	%f1693, %f2886, %f1682;
	min.f32 	%f1694, %f1693, 0f60AD78EC;
	max.f32 	%f1695, %f1694, 0fE0AD78EC;
	div.rn.f32 	%f1696, %f2885, %f1682;
	min.f32 	%f1697, %f1696, 0f60AD78EC;
	max.f32 	%f1698, %f1697, 0fE0AD78EC;
	div.rn.f32 	%f1699, %f2884, %f1682;
	min.f32 	%f1700, %f1699, 0f60AD78EC;
	max.f32 	%f1701, %f1700, 0fE0AD78EC;
	add.f32 	%f1702, %f179, %f511;
	add.f32 	%f1703, %f1702, %f514;
	fma.rn.f32 	%f1704, %f1695, %f15, %f1703;
	fma.rn.f32 	%f1705, %f1698, %f16, %f1704;
	fma.rn.f32 	%f1706, %f1701, %f17, %f1705;
	setp.gt.f32 	%p72, %f503, 0f00000000;
	mov.f32 	%f1707, 0f3F800000;
	sub.f32 	%f1708, %f1707, %f502;
	mul.f32 	%f1709, %f1708, %f488;
	setp.lt.f32 	%p73, %f1709, 0f3F800000;
	selp.f32 	%f1710, %f1706, 0f00000000, %p72;
	selp.f32 	%f1711, %f1710, 0f00000000, %p73;
	mul.f32 	%f1712, %f1708, %f1711;
	mul.f32 	%f1713, %f488, %f1712;
	setp.gt.f32 	%p74, %f487, 0fE0AD78EC;
	selp.f32 	%f1714, %f1713, 0f00000000, %p74;
	neg.f32 	%f1715, %f1711;
	mul.f32 	%f1716, %f488, %f1715;
	mul.f32 	%f1717, %f1716, %f502;
	setp.gt.f32 	%p75, %f501, 0fE0AD78EC;
	selp.f32 	%f1718, %f1717, 0f00000000, %p75;
	add.f32 	%f1719, %f500, %f2888;
	setp.gt.f32 	%p76, %f1719, 0f00000000;
	selp.f32 	%f1720, %f2914, 0f00000000, %p76;
	sub.f32 	%f2914, %f1720, %f1714;
	div.rn.f32 	%f1721, %f1692, %f1682;
	mul.f32 	%f1722, %f2887, %f2887;
	setp.lt.f32 	%p77, %f1722, 0f1E4B27B8;
	neg.f32 	%f1723, %f2884;
	selp.f32 	%f1724, %f2884, %f1723, %p77;
	selp.f32 	%f1725, 0f9E4B27B8, %f1722, %p77;
	div.rn.f32 	%f1726, %f1724, %f1725;
	mul.f32 	%f1727, %f1726, %f1692;
	min.f32 	%f1728, %f1727, 0f60AD78EC;
	max.f32 	%f1729, %f1728, 0fE0AD78EC;
	div.rn.f32 	%f1730, %f1691, %f1682;
	neg.f32 	%f1731, %f2885;
	selp.f32 	%f1732, %f2885, %f1731, %p77;
	div.rn.f32 	%f1733, %f1732, %f1725;
	mul.f32 	%f1734, %f1733, %f1691;
	min.f32 	%f1735, %f1734, 0f60AD78EC;
	max.f32 	%f1736, %f1735, 0fE0AD78EC;
	div.rn.f32 	%f1737, %f1690, %f1682;
	neg.f32 	%f1738, %f2886;
	selp.f32 	%f1739, %f2886, %f1738, %p77;
	div.rn.f32 	%f1740, %f1739, %f1725;
	mul.f32 	%f1741, %f1740, %f1690;
	min.f32 	%f1742, %f1741, 0f60AD78EC;
	max.f32 	%f1743, %f1742, 0fE0AD78EC;
	add.f32 	%f1744, %f1736, %f1729;
	add.f32 	%f1745, %f1743, %f1744;
	sub.f32 	%f1746, %f1720, %f1718;
	mul.f32 	%f1747, %f499, %f2887;
	setp.gt.f32 	%p78, %f1747, 0f00000000;
	selp.f32 	%f1748, %f1746, 0f00000000, %p78;
	mul.f32 	%f1749, %f2887, %f1748;
	fma.rn.f32 	%f1750, %f499, %f1748, %f1745;
	min.f32 	%f1751, %f1737, 0f60AD78EC;
	max.f32 	%f1752, %f1751, 0fE0AD78EC;
	min.f32 	%f1753, %f1730, 0f60AD78EC;
	max.f32 	%f1754, %f1753, 0fE0AD78EC;
	min.f32 	%f1755, %f1721, 0f60AD78EC;
	max.f32 	%f1756, %f1755, 0fE0AD78EC;
	add.f32 	%f3260, %f215, %f1750;
	add.f32 	%f3259, %f216, %f1752;
	add.f32 	%f3258, %f217, %f1754;
	add.f32 	%f3257, %f218, %f1756;
	setp.gt.f32 	%p79, %f498, 0f00000000;
	selp.f32 	%f1757, %f1749, 0f00000000, %p79;
	sub.f32 	%f2909, %f1689, %f1757;
	add.f32 	%f1758, %f214, %f1689;
	add.f32 	%f527, %f1758, %f1757;
	mov.u64 	%rd320, %rd11;
	ld.param.u64 	%rd321, [%rd320];
	cvta.to.global.u64 	%rd322, %rd321;
	ld.param.v2.u32 	{%r314, %r315}, [%rd320+8];
	mul.lo.s32 	%r316, %r314, %r25;
	cvt.u64.u32 	%rd323, %r316;
	add.s64 	%rd324, %rd322, %rd323;
	ld.global.f32 	%f528, [%rd324];
	cvt.u64.u32 	%rd325, %r315;
	add.s64 	%rd326, %rd324, %rd325;
	ld.global.f32 	%f529, [%rd326];
	shl.b32 	%r317, %r315, 1;
	cvt.u64.u32 	%rd327, %r317;
	add.s64 	%rd328, %rd324, %rd327;
	ld.global.f32 	%f530, [%rd328];
	ld.param.u64 	%rd329, [%rd320+56];
	cvta.to.global.u64 	%rd330, %rd329;
	ld.param.v2.u32 	{%r318, %r319}, [%rd320+64];
	mul.lo.s32 	%r320, %r318, %r25;
	cvt.u64.u32 	%rd331, %r320;
	add.s64 	%rd332, %rd330, %rd331;
	ld.global.f32 	%f531, [%rd332];
	cvt.u64.u32 	%rd333, %r319;
	add.s64 	%rd334, %rd332, %rd333;
	ld.global.f32 	%f532, [%rd334];
	shl.b32 	%r321, %r319, 1;
	cvt.u64.u32 	%rd335, %r321;
	add.s64 	%rd336, %rd332, %rd335;
	ld.global.f32 	%f533, [%rd336];
	ld.param.u64 	%rd337, [%rd320+112];
	cvta.to.global.u64 	%rd338, %rd337;
	ld.param.v2.u32 	{%r322, %r323}, [%rd320+120];
	mul.lo.s32 	%r324, %r322, %r25;
	cvt.u64.u32 	%rd339, %r324;
	add.s64 	%rd340, %rd338, %rd339;
	ld.global.f32 	%f534, [%rd340];
	cvt.u64.u32 	%rd341, %r323;
	add.s64 	%rd342, %rd340, %rd341;
	ld.global.f32 	%f535, [%rd342];
	shl.b32 	%r325, %r323, 1;
	cvt.u64.u32 	%rd343, %r325;
	add.s64 	%rd344, %rd340, %rd343;
	ld.global.f32 	%f536, [%rd344];
	mul.lo.s32 	%r326, %r323, 3;
	cvt.u64.u32 	%rd345, %r326;
	add.s64 	%rd346, %rd340, %rd345;
	ld.global.f32 	%f537, [%rd346];
	ld.param.u64 	%rd347, [%rd320+168];
	cvta.to.global.u64 	%rd348, %rd347;
	ld.param.u32 	%r327, [%rd320+176];
	mul.lo.s32 	%r328, %r327, %r25;
	cvt.u64.u32 	%rd349, %r328;
	add.s64 	%rd350, %rd348, %rd349;
	ld.global.f32 	%f538, [%rd350];
	ld.param.u64 	%rd351, [%rd320+224];
	cvta.to.global.u64 	%rd352, %rd351;
	ld.param.u32 	%r329, [%rd320+232];
	ld.param.u32 	%r330, [%rd320+240];
	mul.lo.s32 	%r331, %r329, %r25;
	cvt.u64.u32 	%rd353, %r331;
	add.s64 	%rd354, %rd352, %rd353;
	ld.global.f32 	%f539, [%rd354];
	cvt.u64.u32 	%rd355, %r330;
	add.s64 	%rd356, %rd354, %rd355;
	ld.global.f32 	%f540, [%rd356];
	shl.b32 	%r332, %r330, 1;
	cvt.u64.u32 	%rd357, %r332;
	add.s64 	%rd358, %rd354, %rd357;
	ld.global.f32 	%f541, [%rd358];
	@%p69 bra 	$L__BB0_55;
	mov.u64 	%rd359, %rd11;
	ld.param.u32 	%r333, [%rd359+240];
	shl.b32 	%r334, %r333, 1;
	cvt.u64.u32 	%rd360, %r334;
	cvt.u64.u32 	%rd361, %r333;
	setp.eq.s32 	%p80, %r10, 2;
	ld.param.v2.u32 	{%r335, %r336}, [%rd359+232];
	cvt.u64.u32 	%rd362, %r336;
	ld.param.u64 	%rd363, [%rd359+224];
	cvta.to.global.u64 	%rd364, %rd363;
	mul.lo.s32 	%r337, %r335, %r25;
	cvt.u64.u32 	%rd365, %r337;
	add.s64 	%rd366, %rd364, %rd365;
	add.s64 	%rd367, %rd366, %rd362;
	ld.global.f32 	%f3090, [%rd367];
	add.s64 	%rd368, %rd367, %rd361;
	ld.global.f32 	%f3091, [%rd368];
	add.s64 	%rd369, %rd367, %rd360;
	ld.global.f32 	%f3092, [%rd369];
	shl.b32 	%r338, %r336, 1;
	cvt.u64.u32 	%rd370, %r338;
	add.s64 	%rd371, %rd366, %rd370;
	ld.global.f32 	%f3093, [%rd371];
	add.s64 	%rd372, %rd371, %rd361;
	ld.global.f32 	%f3094, [%rd372];
	add.s64 	%rd373, %rd371, %rd360;
	ld.global.f32 	%f3095, [%rd373];
	mul.lo.s32 	%r339, %r336, 3;
	cvt.u64.u32 	%rd374, %r339;
	add.s64 	%rd375, %rd366, %rd374;
	ld.global.f32 	%f3096, [%rd375];
	add.s64 	%rd376, %rd375, %rd361;
	ld.global.f32 	%f3097, [%rd376];
	add.s64 	%rd377, %rd375, %rd360;
	ld.global.f32 	%f3098, [%rd377];
	@%p80 bra 	$L__BB0_55;
	mov.u64 	%rd378, %rd11;
	ld.param.u32 	%r340, [%rd378+240];
	shl.b32 	%r341, %r340, 1;
	cvt.u64.u32 	%rd379, %r341;
	cvt.u64.u32 	%rd380, %r340;
	add.s32 	%r342, %r10, -1;
	setp.lt.u32 	%p81, %r342, 3;
	ld.param.v2.u32 	{%r343, %r344}, [%rd378+232];
	shl.b32 	%r345, %r344, 2;
	cvt.u64.u32 	%rd381, %r345;
	ld.param.u64 	%rd382, [%rd378+224];
	cvta.to.global.u64 	%rd383, %rd382;
	mul.lo.s32 	%r346, %r343, %r25;
	cvt.u64.u32 	%rd384, %r346;
	add.s64 	%rd385, %rd383, %rd384;
	add.s64 	%rd386, %rd385, %rd381;
	ld.global.f32 	%f3099, [%rd386];
	add.s64 	%rd387, %rd386, %rd380;
	ld.global.f32 	%f3100, [%rd387];
	add.s64 	%rd388, %rd386, %rd379;
	ld.global.f32 	%f3101, [%rd388];
	mul.lo.s32 	%r347, %r344, 5;
	cvt.u64.u32 	%rd389, %r347;
	add.s64 	%rd390, %rd385, %rd389;
	ld.global.f32 	%f3102, [%rd390];
	add.s64 	%rd391, %rd390, %rd380;
	ld.global.f32 	%f3103, [%rd391];
	add.s64 	%rd392, %rd390, %rd379;
	ld.global.f32 	%f3104, [%rd392];
	mul.lo.s32 	%r348, %r344, 6;
	cvt.u64.u32 	%rd393, %r348;
	add.s64 	%rd394, %rd385, %rd393;
	ld.global.f32 	%f3105, [%rd394];
	add.s64 	%rd395, %rd394, %rd380;
	ld.global.f32 	%f3106, [%rd395];
	add.s64 	%rd396, %rd394, %rd379;
	ld.global.f32 	%f3107, [%rd396];
	mul.lo.s32 	%r349, %r344, 7;
	cvt.u64.u32 	%rd397, %r349;
	add.s64 	%rd398, %rd385, %rd397;
	ld.global.f32 	%f3108, [%rd398];
	add.s64 	%rd399, %rd398, %rd380;
	ld.global.f32 	%f3109, [%rd399];
	add.s64 	%rd400, %rd398, %rd379;
	ld.global.f32 	%f3110, [%rd400];
	shl.b32 	%r350, %r344, 3;
	cvt.u64.u32 	%rd401, %r350;
	add.s64 	%rd402, %rd385, %rd401;
	ld.global.f32 	%f3111, [%rd402];
	add.s64 	%rd403, %rd402, %rd380;
	ld.global.f32 	%f3112, [%rd403];
	add.s64 	%rd404, %rd402, %rd379;
	ld.global.f32 	%f3113, [%rd404];
	@%p81 bra 	$L__BB0_55;
	mov.u64 	%rd405, %rd11;
	ld.param.u32 	%r351, [%rd405+240];
	shl.b32 	%r352, %r351, 1;
	cvt.u64.u32 	%rd406, %r352;
	cvt.u64.u32 	%rd407, %r351;
	ld.param.v2.u32 	{%r353, %r354}, [%rd405+232];
	mul.lo.s32 	%r355, %r354, 9;
	cvt.u64.u32 	%rd408, %r355;
	ld.param.u64 	%rd409, [%rd405+224];
	cvta.to.global.u64 	%rd410, %rd409;
	mul.lo.s32 	%r356, %r353, %r25;
	cvt.u64.u32 	%rd411, %r356;
	add.s64 	%rd412, %rd410, %rd411;
	add.s64 	%rd413, %rd412, %rd408;
	ld.global.f32 	%f3114, [%rd413];
	add.s64 	%rd414, %rd413, %rd407;
	ld.global.f32 	%f3115, [%rd414];
	add.s64 	%rd415, %rd413, %rd406;
	ld.global.f32 	%f3116, [%rd415];
	mul.lo.s32 	%r357, %r354, 10;
	cvt.u64.u32 	%rd416, %r357;
	add.s64 	%rd417, %rd412, %rd416;
	ld.global.f32 	%f3117, [%rd417];
	add.s64 	%rd418, %rd417, %rd407;
	ld.global.f32 	%f3118, [%rd418];
	add.s64 	%rd419, %rd417, %rd406;
	ld.global.f32 	%f3119, [%rd419];
	mul.lo.s32 	%r358, %r354, 11;
	cvt.u64.u32 	%rd420, %r358;
	add.s64 	%rd421, %rd412, %rd420;
	ld.global.f32 	%f3120, [%rd421];
	add.s64 	%rd422, %rd421, %rd407;
	ld.global.f32 	%f3121, [%rd422];
	add.s64 	%rd423, %rd421, %rd406;
	ld.global.f32 	%f3122, [%rd423];
	mul.lo.s32 	%r359, %r354, 12;
	cvt.u64.u32 	%rd424, %r359;
	add.s64 	%rd425, %rd412, %rd424;
	ld.global.f32 	%f3123, [%rd425];
	add.s64 	%rd426, %rd425, %rd407;
	ld.global.f32 	%f3124, [%rd426];
	add.s64 	%rd427, %rd425, %rd406;
	ld.global.f32 	%f3125, [%rd427];
	mul.lo.s32 	%r360, %r354, 13;
	cvt.u64.u32 	%rd428, %r360;
	add.s64 	%rd429, %rd412, %rd428;
	ld.global.f32 	%f3126, [%rd429];
	add.s64 	%rd430, %rd429, %rd407;
	ld.global.f32 	%f3127, [%rd430];
	add.s64 	%rd431, %rd429, %rd406;
	ld.global.f32 	%f3128, [%rd431];
	mul.lo.s32 	%r361, %r354, 14;
	cvt.u64.u32 	%rd432, %r361;
	add.s64 	%rd433, %rd412, %rd432;
	ld.global.f32 	%f3129, [%rd433];
	add.s64 	%rd434, %rd433, %rd407;
	ld.global.f32 	%f3130, [%rd434];
	add.s64 	%rd435, %rd433, %rd406;
	ld.global.f32 	%f3131, [%rd435];
	mul.lo.s32 	%r362, %r354, 15;
	cvt.u64.u32 	%rd436, %r362;
	add.s64 	%rd437, %rd412, %rd436;
	ld.global.f32 	%f3132, [%rd437];
	add.s64 	%rd438, %rd437, %rd407;
	ld.global.f32 	%f3133, [%rd438];
	add.s64 	%rd439, %rd437, %rd406;
	ld.global.f32 	%f3134, [%rd439];
$L__BB0_55:
	fma.rn.f32 	%f3135, %f539, 0f3E906EBB, 0f3F000000;
	fma.rn.f32 	%f3136, %f540, 0f3E906EBB, 0f3F000000;
	fma.rn.f32 	%f3137, %f541, 0f3E906EBB, 0f3F000000;
	@%p69 bra 	$L__BB0_59;
	setp.eq.s32 	%p83, %r10, 2;
	mul.f32 	%f1759, %f10, 0fBEFA2A1C;
	mul.f32 	%f1760, %f11, 0f3EFA2A1C;
	mul.f32 	%f1761, %f1760, %f3093;
	mul.f32 	%f1762, %f1760, %f3094;
	mul.f32 	%f1763, %f1760, %f3095;
	fma.rn.f32 	%f1764, %f1759, %f3090, %f1761;
	fma.rn.f32 	%f1765, %f1759, %f3091, %f1762;
	fma.rn.f32 	%f1766, %f1759, %f3092, %f1763;
	mul.f32 	%f1767, %f9, 0f3EFA2A1C;
	mul.f32 	%f1768, %f1767, %f3096;
	mul.f32 	%f1769, %f1767, %f3097;
	mul.f32 	%f1770, %f1767, %f3098;
	sub.f32 	%f1771, %f1764, %f1768;
	sub.f32 	%f1772, %f1765, %f1769;
	sub.f32 	%f1773, %f1766, %f1770;
	add.f32 	%f3135, %f3135, %f1771;
	add.f32 	%f3136, %f3136, %f1772;
	add.f32 	%f3137, %f3137, %f1773;
	@%p83 bra 	$L__BB0_59;
	add.s32 	%r363, %r10, -1;
	setp.lt.u32 	%p84, %r363, 3;
	mul.f32 	%f1774, %f9, %f10;
	mul.f32 	%f1775, %f1774, 0f3F8BD8A1;
	mul.f32 	%f1776, %f10, %f11;
	mul.f32 	%f1777, %f1776, 0fBF8BD8A1;
	mul.f32 	%f1778, %f1777, %f3102;
	mul.f32 	%f1779, %f1777, %f3103;
	mul.f32 	%f1780, %f1777, %f3104;
	fma.rn.f32 	%f1781, %f1775, %f3099, %f1778;
	fma.rn.f32 	%f1782, %f1775, %f3100, %f1779;
	fma.rn.f32 	%f1783, %f1775, %f3101, %f1780;
	mul.f32 	%f1784, %f11, %f11;
	fma.rn.f32 	%f1785, %f11, %f11, %f1784;
	mul.f32 	%f1786, %f9, %f9;
	sub.f32 	%f1787, %f1785, %f1786;
	mul.f32 	%f1788, %f10, %f10;
	sub.f32 	%f1789, %f1787, %f1788;
	mul.f32 	%f1790, %f1789, 0f3EA17B01;
	fma.rn.f32 	%f1791, %f1790, %f3105, %f1781;
	fma.rn.f32 	%f1792, %f1790, %f3106, %f1782;
	fma.rn.f32 	%f1793, %f1790, %f3107, %f1783;
	mul.f32 	%f1794, %f9, %f11;
	mul.f32 	%f1795, %f1794, 0fBF8BD8A1;
	fma.rn.f32 	%f1796, %f1795, %f3108, %f1791;
	fma.rn.f32 	%f1797, %f1795, %f3109, %f1792;
	fma.rn.f32 	%f1798, %f1795, %f3110, %f1793;
	sub.f32 	%f1799, %f1786, %f1788;
	mul.f32 	%f1800, %f1799, 0f3F0BD8A1;
	fma.rn.f32 	%f1801, %f1800, %f3111, %f1796;
	fma.rn.f32 	%f1802, %f1800, %f3112, %f1797;
	fma.rn.f32 	%f1803, %f1800, %f3113, %f1798;
	add.f32 	%f3135, %f3135, %f1801;
	add.f32 	%f3136, %f3136, %f1802;
	add.f32 	%f3137, %f3137, %f1803;
	@%p84 bra 	$L__BB0_59;
	mul.f32 	%f1804, %f10, 0fBF170D19;
	mul.f32 	%f1805, %f9, %f9;
	mul.f32 	%f1806, %f1805, 0f40400000;
	mul.f32 	%f1807, %f10, %f10;
	sub.f32 	%f1808, %f1806, %f1807;
	mul.f32 	%f1809, %f1804, %f1808;
	mul.f32 	%f1810, %f9, %f10;
	mul.f32 	%f1811, %f1810, 0f4038FFC7;
	mul.f32 	%f1812, %f11, %f1811;
	mul.f32 	%f1813, %f1812, %f3117;
	mul.f32 	%f1814, %f1812, %f3118;
	mul.f32 	%f1815, %f1812, %f3119;
	fma.rn.f32 	%f1816, %f1809, %f3114, %f1813;
	fma.rn.f32 	%f1817, %f1809, %f3115, %f1814;
	fma.rn.f32 	%f1818, %f1809, %f3116, %f1815;
	mul.f32 	%f1819, %f10, 0fBEEA01E8;
	mul.f32 	%f1820, %f11, %f11;
	mul.f32 	%f1821, %f1820, 0f40800000;
	sub.f32 	%f1822, %f1821, %f1805;
	sub.f32 	%f1823, %f1822, %f1807;
	mul.f32 	%f1824, %f1819, %f1823;
	fma.rn.f32 	%f1825, %f1824, %f3120, %f1816;
	fma.rn.f32 	%f1826, %f1824, %f3121, %f1817;
	fma.rn.f32 	%f1827, %f1824, %f3122, %f1818;
	mul.f32 	%f1828, %f11, 0f3EBF10F8;
	add.f32 	%f1829, %f1820, %f1820;
	sub.f32 	%f1830, %f1829, %f1806;
	mul.f32 	%f1831, %f1807, 0f40400000;
	sub.f32 	%f1832, %f1830, %f1831;
	mul.f32 	%f1833, %f1828, %f1832;
	fma.rn.f32 	%f1834, %f1833, %f3123, %f1825;
	fma.rn.f32 	%f1835, %f1833, %f3124, %f1826;
	fma.rn.f32 	%f1836, %f1833, %f3125, %f1827;
	mul.f32 	%f1837, %f9, 0fBEEA01E8;
	mul.f32 	%f1838, %f1837, %f1823;
	fma.rn.f32 	%f1839, %f1838, %f3126, %f1834;
	fma.rn.f32 	%f1840, %f1838, %f3127, %f1835;
	fma.rn.f32 	%f1841, %f1838, %f3128, %f1836;
	mul.f32 	%f1842, %f11, 0f3FB8FFC7;
	sub.f32 	%f1843, %f1805, %f1807;
	mul.f32 	%f1844, %f1842, %f1843;
	fma.rn.f32 	%f1845, %f1844, %f3129, %f1839;
	fma.rn.f32 	%f1846, %f1844, %f3130, %f1840;
	fma.rn.f32 	%f1847, %f1844, %f3131, %f1841;
	mul.f32 	%f1848, %f9, 0fBF170D19;
	sub.f32 	%f1849, %f1805, %f1831;
	mul.f32 	%f1850, %f1848, %f1849;
	fma.rn.f32 	%f1851, %f1850, %f3132, %f1845;
	fma.rn.f32 	%f1852, %f1850, %f3133, %f1846;
	fma.rn.f32 	%f1853, %f1850, %f3134, %f1847;
	add.f32 	%f3135, %f3135, %f1851;
	add.f32 	%f3136, %f3136, %f1852;
	add.f32 	%f3137, %f3137, %f1853;
$L__BB0_59:
	sub.f32 	%f1856, %f12, %f528;
	sub.f32 	%f1857, %f13, %f529;
	sub.f32 	%f1858, %f14, %f530;
	and.b32  	%r364, %r21, 1;
	setp.eq.b32 	%p85, %r364, 1;
	neg.f32 	%f1859, %f538;
	selp.f32 	%f1860, %f538, %f1859, %p85;
	fma.rn.f32 	%f1861, %f218, %f3137, %f215;
	fma.rn.f32 	%f1862, %f217, %f3136, %f1861;
	fma.rn.f32 	%f1863, %f216, %f3135, %f1862;
	mul.f32 	%f647, %f216, %f1860;
	mul.f32 	%f648, %f217, %f1860;
	mul.f32 	%f649, %f218, %f1860;
	neg.f32 	%f1864, %f1863;
	selp.f32 	%f650, %f1863, %f1864, %p85;
	selp.f32 	%f651, 0f00000000, %f527, %p85;
	selp.f32 	%f652, %f527, 0f00000000, %p85;
	mul.f32 	%f1865, %f537, %f10;
	mul.f32 	%f1866, %f536, %f11;
	sub.f32 	%f1867, %f1865, %f1866;
	mul.f32 	%f1868, %f535, %f11;
	mul.f32 	%f1869, %f537, %f9;
	sub.f32 	%f1870, %f1868, %f1869;
	mul.f32 	%f1871, %f536, %f9;
	mul.f32 	%f1872, %f535, %f10;
	sub.f32 	%f1873, %f1871, %f1872;
	add.f32 	%f1874, %f1867, %f1867;
	add.f32 	%f1875, %f1870, %f1870;
	add.f32 	%f1876, %f1873, %f1873;
	fma.rn.f32 	%f1877, %f534, %f1874, %f9;
	fma.rn.f32 	%f1878, %f534, %f1875, %f10;
	fma.rn.f32 	%f1879, %f534, %f1876, %f11;
	mul.f32 	%f1880, %f537, %f1875;
	mul.f32 	%f1881, %f536, %f1876;
	sub.f32 	%f1882, %f1880, %f1881;
	mul.f32 	%f1883, %f535, %f1876;
	mul.f32 	%f1884, %f537, %f1874;
	sub.f32 	%f1885, %f1883, %f1884;
	mul.f32 	%f1886, %f536, %f1874;
	mul.f32 	%f1887, %f535, %f1875;
	sub.f32 	%f1888, %f1886, %f1887;
	add.f32 	%f1889, %f1877, %f1882;
	add.f32 	%f1890, %f1878, %f1885;
	add.f32 	%f1891, %f1879, %f1888;
	fma.rn.f32 	%f1892, %f1889, %f1889, 0f00000000;
	fma.rn.f32 	%f1893, %f1890, %f1890, %f1892;
	fma.rn.f32 	%f1894, %f1891, %f1891, %f1893;
	max.f32 	%f1895, %f1894, 0f1E4B27B8;
	sqrt.rn.f32 	%f653, %f1895;
	abs.f32 	%f1896, %f653;
	setp.lt.f32 	%p86, %f1896, 0f1E4B27B8;
	selp.f32 	%f1897, 0f1E4B27B8, %f653, %p86;
	div.rn.f32 	%f1898, %f1889, %f1897;
	min.f32 	%f1899, %f1898, 0f60AD78EC;
	max.f32 	%f654, %f1899, 0fE0AD78EC;
	div.rn.f32 	%f1900, %f1890, %f1897;
	min.f32 	%f1901, %f1900, 0f60AD78EC;
	max.f32 	%f655, %f1901, 0fE0AD78EC;
	div.rn.f32 	%f1902, %f1891, %f1897;
	min.f32 	%f1903, %f1902, 0f60AD78EC;
	max.f32 	%f656, %f1903, 0fE0AD78EC;
	mul.f32 	%f1904, %f537, %f1857;
	mul.f32 	%f1905, %f536, %f1858;
	sub.f32 	%f1906, %f1904, %f1905;
	mul.f32 	%f1907, %f535, %f1858;
	mul.f32 	%f1908, %f537, %f1856;
	sub.f32 	%f1909, %f1907, %f1908;
	mul.f32 	%f1910, %f536, %f1856;
	mul.f32 	%f1911, %f535, %f1857;
	sub.f32 	%f1912, %f1910, %f1911;
	add.f32 	%f1913, %f1906, %f1906;
	add.f32 	%f1914, %f1909, %f1909;
	add.f32 	%f1915, %f1912, %f1912;
	fma.rn.f32 	%f1916, %f534, %f1913, %f1856;
	fma.rn.f32 	%f1917, %f534, %f1914, %f1857;
	fma.rn.f32 	%f1918, %f534, %f1915, %f1858;
	mul.f32 	%f1919, %f537, %f1914;
	mul.f32 	%f1920, %f536, %f1915;
	sub.f32 	%f1921, %f1919, %f1920;
	mul.f32 	%f1922, %f535, %f1915;
	mul.f32 	%f1923, %f537, %f1913;
	sub.f32 	%f1924, %f1922, %f1923;
	mul.f32 	%f1925, %f536, %f1913;
	mul.f32 	%f1926, %f535, %f1914;
	sub.f32 	%f1927, %f1925, %f1926;
	add.f32 	%f1928, %f1916, %f1921;
	add.f32 	%f1929, %f1917, %f1924;
	add.f32 	%f1930, %f1918, %f1927;
	abs.f32 	%f1931, %f531;
	setp.lt.f32 	%p87, %f1931, 0f1E4B27B8;
	selp.f32 	%f1932, 0f1E4B27B8, %f531, %p87;
	div.rn.f32 	%f1933, %f1928, %f1932;
	min.f32 	%f1934, %f1933, 0f60AD78EC;
	max.f32 	%f657, %f1934, 0fE0AD78EC;
	abs.f32 	%f1935, %f532;
	setp.lt.f32 	%p88, %f1935, 0f1E4B27B8;
	selp.f32 	%f1936, 0f1E4B27B8, %f532, %p88;
	div.rn.f32 	%f1937, %f1929, %f1936;
	min.f32 	%f1938, %f1937, 0f60AD78EC;
	max.f32 	%f658, %f1938, 0fE0AD78EC;
	abs.f32 	%f1939, %f533;
	setp.lt.f32 	%p89, %f1939, 0f1E4B27B8;
	selp.f32 	%f1940, 0f1E4B27B8, %f533, %p89;
	div.rn.f32 	%f1941, %f1930, %f1940;
	min.f32 	%f1942, %f1941, 0f60AD78EC;
	max.f32 	%f659, %f1942, 0fE0AD78EC;
	div.rn.f32 	%f1943, %f654, %f1932;
	min.f32 	%f1944, %f1943, 0f60AD78EC;
	max.f32 	%f660, %f1944, 0fE0AD78EC;
	div.rn.f32 	%f1945, %f655, %f1936;
	min.f32 	%f1946, %f1945, 0f60AD78EC;
	max.f32 	%f661, %f1946, 0fE0AD78EC;
	div.rn.f32 	%f1947, %f656, %f1940;
	min.f32 	%f1948, %f1947, 0f60AD78EC;
	max.f32 	%f662, %f1948, 0fE0AD78EC;
	fma.rn.f32 	%f1949, %f660, %f660, 0f00000000;
	fma.rn.f32 	%f1950, %f661, %f661, %f1949;
	fma.rn.f32 	%f1951, %f662, %f662, %f1950;
	fma.rn.f32 	%f1952, %f657, %f660, 0f00000000;
	fma.rn.f32 	%f1953, %f658, %f661, %f1952;
	fma.rn.f32 	%f1954, %f659, %f662, %f1953;
	neg.f32 	%f663, %f1954;
	abs.f32 	%f1955, %f1951;
	setp.lt.f32 	%p90, %f1955, 0f1E4B27B8;
	selp.f32 	%f1956, 0f1E4B27B8, %f1951, %p90;
	div.rn.f32 	%f1957, %f663, %f1956;
	min.f32 	%f1958, %f1957, 0f60AD78EC;
	max.f32 	%f664, %f1958, 0fE0AD78EC;
	fma.rn.f32 	%f1959, %f664, %f660, %f657;
	fma.rn.f32 	%f1960, %f664, %f661, %f658;
	fma.rn.f32 	%f1961, %f664, %f662, %f659;
	fma.rn.f32 	%f1962, %f1959, %f1959, 0f00000000;
	fma.rn.f32 	%f1963, %f1960, %f1960, %f1962;
	fma.rn.f32 	%f1964, %f1961, %f1961, %f1963;
	mov.f32 	%f1965, 0f3F800000;
	sub.f32 	%f1966, %f1965, %f1964;
	mul.f32 	%f1967, %f1951, %f1966;
	setp.lt.f32 	%p91, %f1967, 0f00000000;
	mov.f32 	%f3139, 0fBF800000;
	mov.f32 	%f3140, %f3139;
	@%p91 bra 	$L__BB0_63;
	fma.rn.f32 	%f1969, %f660, %f660, 0f00000000;
	fma.rn.f32 	%f1970, %f661, %f661, %f1969;
	fma.rn.f32 	%f1971, %f662, %f662, %f1970;
	fma.rn.f32 	%f1972, %f664, %f660, %f657;
	fma.rn.f32 	%f1973, %f1972, %f1972, 0f00000000;
	fma.rn.f32 	%f1974, %f664, %f661, %f658;
	fma.rn.f32 	%f1975, %f1974, %f1974, %f1973;
	fma.rn.f32 	%f1976, %f664, %f662, %f659;
	fma.rn.f32 	%f1977, %f1976, %f1976, %f1975;
	mov.f32 	%f1978, 0f3F800000;
	sub.f32 	%f1979, %f1978, %f1977;
	mul.f32 	%f1980, %f1971, %f1979;
	setp.lt.f32 	%p92, %f1980, 0f1E4B27B8;
	mov.f32 	%f3138, 0f00000000;
	@%p92 bra 	$L__BB0_62;
	fma.rn.f32 	%f1981, %f660, %f660, 0f00000000;
	fma.rn.f32 	%f1982, %f661, %f661, %f1981;
	fma.rn.f32 	%f1983, %f662, %f662, %f1982;
	fma.rn.f32 	%f1984, %f664, %f660, %f657;
	fma.rn.f32 	%f1985, %f1984, %f1984, 0f00000000;
	fma.rn.f32 	%f1986, %f664, %f661, %f658;
	fma.rn.f32 	%f1987, %f1986, %f1986, %f1985;
	fma.rn.f32 	%f1988, %f664, %f662, %f659;
	fma.rn.f32 	%f1989, %f1988, %f1988, %f1987;
	mov.f32 	%f1990, 0f3F800000;
	sub.f32 	%f1991, %f1990, %f1989;
	mul.f32 	%f1992, %f1983, %f1991;
	sqrt.rn.f32 	%f3138, %f1992;
$L__BB0_62:
	fma.rn.f32 	%f1993, %f657, %f660, 0f00000000;
	fma.rn.f32 	%f1994, %f658, %f661, %f1993;
	fma.rn.f32 	%f1995, %f659, %f662, %f1994;
	setp.gt.f32 	%p93, %f1995, 0f00000000;
	selp.f32 	%f1996, 0fBF800000, 0f3F800000, %p93;
	setp.eq.f32 	%p94, %f1995, 0f00000000;
	selp.f32 	%f1997, %f663, %f1996, %p94;
	mul.f32 	%f1998, %f1997, %f3138;
	sub.f32 	%f1999, %f1998, %f1995;
	abs.f32 	%f2000, %f1999;
	setp.lt.f32 	%p95, %f2000, 0f1E4B27B8;
	selp.f32 	%f2001, 0f1E4B27B8, %f1999, %p95;
	fma.rn.f32 	%f2002, %f657, %f657, 0f00000000;
	fma.rn.f32 	%f2003, %f658, %f658, %f2002;
	fma.rn.f32 	%f2004, %f659, %f659, %f2003;
	add.f32 	%f2005, %f2004, 0fBF800000;
	div.rn.f32 	%f2006, %f2005, %f2001;
	min.f32 	%f2007, %f2006, 0f60AD78EC;
	max.f32 	%f3139, %f2007, 0fE0AD78EC;
	fma.rn.f32 	%f2008, %f660, %f660, 0f00000000;
	fma.rn.f32 	%f2009, %f661, %f661, %f2008;
	fma.rn.f32 	%f2010, %f662, %f662, %f2009;
	abs.f32 	%f2011, %f2010;
	setp.lt.f32 	%p96, %f2011, 0f1E4B27B8;
	selp.f32 	%f2012, 0f1E4B27B8, %f2010, %p96;
	div.rn.f32 	%f2013, %f1999, %f2012;
	min.f32 	%f2014, %f2013, 0f60AD78EC;
	max.f32 	%f3140, %f2014, 0fE0AD78EC;
$L__BB0_63:
	fma.rn.f32 	%f2016, %f660, %f660, 0f00000000;
	fma.rn.f32 	%f2017, %f661, %f661, %f2016;
	fma.rn.f32 	%f2018, %f662, %f662, %f2017;
	fma.rn.f32 	%f2019, %f664, %f660, %f657;
	fma.rn.f32 	%f2020, %f2019, %f2019, 0f00000000;
	fma.rn.f32 	%f2021, %f664, %f661, %f658;
	fma.rn.f32 	%f2022, %f2021, %f2021, %f2020;
	fma.rn.f32 	%f2023, %f664, %f662, %f659;
	fma.rn.f32 	%f2024, %f2023, %f2023, %f2022;
	mov.f32 	%f2025, 0f3F800000;
	sub.f32 	%f2026, %f2025, %f2024;
	mul.f32 	%f2027, %f2018, %f2026;
	setp.lt.f32 	%p97, %f2027, 0f00000000;
	setp.gt.f32 	%p98, %f3139, %f3140;
	selp.f32 	%f2028, %f651, 0f00000000, %p98;
	setp.gt.f32 	%p99, %f3140, %f3139;
	selp.f32 	%f2029, %f651, 0f00000000, %p99;
	selp.f32 	%f2030, %f652, 0f00000000, %p99;
	selp.f32 	%f2031, %f652, 0f00000000, %p98;
	add.f32 	%f671, %f2028, %f2030;
	add.f32 	%f672, %f2029, %f2031;
	mov.f32 	%f3142, 0f00000000;
	mov.f32 	%f3143, %f3142;
	mov.f32 	%f3144, %f3142;
	mov.f32 	%f3145, %f3142;
	@%p97 bra 	$L__BB0_68;
	fma.rn.f32 	%f2033, %f660, %f660, 0f00000000;
	fma.rn.f32 	%f2034, %f661, %f661, %f2033;
	fma.rn.f32 	%f2035, %f662, %f662, %f2034;
	fma.rn.f32 	%f2036, %f664, %f660, %f657;
	fma.rn.f32 	%f2037, %f2036, %f2036, 0f00000000;
	fma.rn.f32 	%f2038, %f664, %f661, %f658;
	fma.rn.f32 	%f2039, %f2038, %f2038, %f2037;
	fma.rn.f32 	%f2040, %f664, %f662, %f659;
	fma.rn.f32 	%f2041, %f2040, %f2040, %f2039;
	mov.f32 	%f2042, 0f3F800000;
	sub.f32 	%f2043, %f2042, %f2041;
	mul.f32 	%f2044, %f2035, %f2043;
	setp.lt.f32 	%p100, %f2044, 0f1E4B27B8;
	mov.f32 	%f3141, 0f00000000;
	@%p100 bra 	$L__BB0_66;
	fma.rn.f32 	%f2045, %f660, %f660, 0f00000000;
	fma.rn.f32 	%f2046, %f661, %f661, %f2045;
	fma.rn.f32 	%f2047, %f662, %f662, %f2046;
	fma.rn.f32 	%f2048, %f664, %f660, %f657;
	fma.rn.f32 	%f2049, %f2048, %f2048, 0f00000000;
	fma.rn.f32 	%f2050, %f664, %f661, %f658;
	fma.rn.f32 	%f2051, %f2050, %f2050, %f2049;
	fma.rn.f32 	%f2052, %f664, %f662, %f659;
	fma.rn.f32 	%f2053, %f2052, %f2052, %f2051;
	mov.f32 	%f2054, 0f3F800000;
	sub.f32 	%f2055, %f2054, %f2053;
	mul.f32 	%f2056, %f2047, %f2055;
	sqrt.rn.f32 	%f3141, %f2056;
$L__BB0_66:
	fma.rn.f32 	%f2058, %f657, %f660, 0f00000000;
	fma.rn.f32 	%f2059, %f658, %f661, %f2058;
	fma.rn.f32 	%f2060, %f659, %f662, %f2059;
	setp.gt.f32 	%p101, %f2060, 0f00000000;
	selp.f32 	%f2061, 0fBF800000, 0f3F800000, %p101;
	setp.eq.f32 	%p102, %f2060, 0f00000000;
	selp.f32 	%f675, %f663, %f2061, %p102;
	fma.rn.f32 	%f2062, %f660, %f660, 0f00000000;
	fma.rn.f32 	%f2063, %f661, %f661, %f2062;
	fma.rn.f32 	%f2064, %f662, %f662, %f2063;
	fma.rn.f32 	%f2065, %f664, %f660, %f657;
	fma.rn.f32 	%f2066, %f2065, %f2065, 0f00000000;
	fma.rn.f32 	%f2067, %f664, %f661, %f658;
	fma.rn.f32 	%f2068, %f2067, %f2067, %f2066;
	fma.rn.f32 	%f2069, %f664, %f662, %f659;
	fma.rn.f32 	%f2070, %f2069, %f2069, %f2068;
	mov.f32 	%f2071, 0f3F800000;
	sub.f32 	%f2072, %f2071, %f2070;
	mul.f32 	%f2073, %f2064, %f2072;
	setp.lt.f32 	%p103, %f2073, 0f1E4B27B8;
	mul.f32 	%f2074, %f675, %f3141;
	sub.f32 	%f2075, %f2074, %f2060;
	abs.f32 	%f2076, %f2064;
	setp.lt.f32 	%p104, %f2076, 0f1E4B27B8;
	selp.f32 	%f2077, 0f1E4B27B8, %f2064, %p104;
	div.rn.f32 	%f2078, %f672, %f2077;
	min.f32 	%f2079, %f2078, 0f60AD78EC;
	max.f32 	%f2080, %f2079, 0fE0AD78EC;
	mul.f32 	%f2081, %f2064, %f2064;
	setp.lt.f32 	%p105, %f2081, 0f1E4B27B8;
	neg.f32 	%f2082, %f2075;
	selp.f32 	%f2083, %f2075, %f2082, %p105;
	selp.f32 	%f2084, 0f9E4B27B8, %f2081, %p105;
	div.rn.f32 	%f2085, %f2083, %f2084;
	mul.f32 	%f2086, %f672, %f2085;
	min.f32 	%f2087, %f2086, 0f60AD78EC;
	max.f32 	%f3145, %f2087, 0fE0AD78EC;
	abs.f32 	%f2088, %f2075;
	setp.lt.f32 	%p106, %f2088, 0f1E4B27B8;
	selp.f32 	%f2089, 0f1E4B27B8, %f2075, %p106;
	div.rn.f32 	%f2090, %f671, %f2089;
	min.f32 	%f2091, %f2090, 0f60AD78EC;
	max.f32 	%f3142, %f2091, 0fE0AD78EC;
	mul.f32 	%f2092, %f2075, %f2075;
	setp.lt.f32 	%p107, %f2092, 0f1E4B27B8;
	fma.rn.f32 	%f2093, %f657, %f657, 0f00000000;
	fma.rn.f32 	%f2094, %f658, %f658, %f2093;
	fma.rn.f32 	%f2095, %f659, %f659, %f2094;
	add.f32 	%f2096, %f2095, 0fBF800000;
	neg.f32 	%f2097, %f2096;
	selp.f32 	%f2098, %f2096, %f2097, %p107;
	selp.f32 	%f2099, 0f9E4B27B8, %f2092, %p107;
	div.rn.f32 	%f2100, %f2098, %f2099;
	mul.f32 	%f2101, %f671, %f2100;
	min.f32 	%f2102, %f2101, 0f60AD78EC;
	max.f32 	%f2103, %f2102, 0fE0AD78EC;
	add.f32 	%f3144, %f2080, %f2103;
	mov.f32 	%f3143, 0f00000000;
	@%p103 bra 	$L__BB0_68;
	fma.rn.f32 	%f2104, %f660, %f660, 0f00000000;
	fma.rn.f32 	%f2105, %f661, %f661, %f2104;
	fma.rn.f32 	%f2106, %f662, %f662, %f2105;
	fma.rn.f32 	%f2107, %f664, %f660, %f657;
	fma.rn.f32 	%f2108, %f2107, %f2107, 0f00000000;
	fma.rn.f32 	%f2109, %f664, %f661, %f658;
	fma.rn.f32 	%f2110, %f2109, %f2109, %f2108;
	fma.rn.f32 	%f2111, %f664, %f662, %f659;
	fma.rn.f32 	%f2112, %f2111, %f2111, %f2110;
	mov.f32 	%f2113, 0f3F800000;
	sub.f32 	%f2114, %f2113, %f2112;
	mul.f32 	%f2115, %f2106, %f2114;
	max.f32 	%f2116, %f2115, 0f33D6BF95;
	sqrt.rn.f32 	%f2117, %f2116;
	mov.f32 	%f2118, 0f3F000000;
	div.rn.f32 	%f2119, %f2118, %f2117;
	mul.f32 	%f2120, %f675, %f3144;
	mul.f32 	%f3143, %f2120, %f2119;
$L__BB0_68:
	mul.f32 	%f2122, %f657, %f3142;
	mul.f32 	%f2123, %f658, %f3142;
	mul.f32 	%f2124, %f659, %f3142;
	fma.rn.f32 	%f2125, %f664, %f660, %f657;
	fma.rn.f32 	%f2126, %f2125, %f2125, 0f00000000;
	fma.rn.f32 	%f2127, %f664, %f661, %f658;
	fma.rn.f32 	%f2128, %f2127, %f2127, %f2126;
	fma.rn.f32 	%f2129, %f664, %f662, %f659;
	fma.rn.f32 	%f2130, %f2129, %f2129, %f2128;
	mov.f32 	%f2131, 0f3F800000;
	sub.f32 	%f2132, %f2131, %f2130;
	neg.f32 	%f2133, %f3143;
	fma.rn.f32 	%f2134, %f660, %f660, 0f00000000;
	fma.rn.f32 	%f2135, %f661, %f661, %f2134;
	fma.rn.f32 	%f2136, %f662, %f662, %f2135;
	mul.f32 	%f2137, %f2136, %f2133;
	mul.f32 	%f2138, %f2125, %f2137;
	mul.f32 	%f2139, %f2127, %f2137;
	mul.f32 	%f2140, %f2129, %f2137;
	fma.rn.f32 	%f2141, %f2125, %f2137, %f2138;
	fma.rn.f32 	%f2142, %f2127, %f2137, %f2139;
	fma.rn.f32 	%f2143, %f2129, %f2137, %f2140;
	mul.f32 	%f2144, %f664, %f2141;
	mul.f32 	%f2145, %f664, %f2142;
	mul.f32 	%f2146, %f664, %f2143;
	mul.f32 	%f2147, %f661, %f2142;
	fma.rn.f32 	%f2148, %f660, %f2141, %f2147;
	fma.rn.f32 	%f2149, %f662, %f2143, %f2148;
	abs.f32 	%f2150, %f2136;
	setp.lt.f32 	%p109, %f2150, 0f1E4B27B8;
	selp.f32 	%f2151, 0f1E4B27B8, %f2136, %p109;
	div.rn.f32 	%f2152, %f2149, %f2151;
	min.f32 	%f2153, %f2152, 0f60AD78EC;
	max.f32 	%f2154, %f2153, 0fE0AD78EC;
	mul.f32 	%f2155, %f2136, %f2136;
	setp.lt.f32 	%p110, %f2155, 0f1E4B27B8;
	selp.f32 	%f2156, 0f1E4B27B8, %f2155, %p110;
	fma.rn.f32 	%f2157, %f657, %f660, 0f00000000;
	fma.rn.f32 	%f2158, %f658, %f661, %f2157;
	fma.rn.f32 	%f2159, %f659, %f662, %f2158;
	div.rn.f32 	%f2160, %f2159, %f2156;
	mul.f32 	%f2161, %f2160, %f2149;
	min.f32 	%f2162, %f2161, 0f60AD78EC;
	max.f32 	%f2163, %f2162, 0fE0AD78EC;
	add.f32 	%f2164, %f3144, %f2154;
	fma.rn.f32 	%f2165, %f2132, %f3143, %f2163;
	add.f32 	%f2166, %f3145, %f2165;
	mul.f32 	%f2167, %f2164, %f657;
	sub.f32 	%f2168, %f2144, %f2167;
	mul.f32 	%f2169, %f2164, %f658;
	sub.f32 	%f2170, %f2145, %f2169;
	mul.f32 	%f2171, %f2164, %f659;
	sub.f32 	%f2172, %f2146, %f2171;
	fma.rn.f32 	%f2173, %f660, %f2166, %f2168;
	fma.rn.f32 	%f2174, %f661, %f2166, %f2170;
	fma.rn.f32 	%f2175, %f662, %f2166, %f2172;
	fma.rn.f32 	%f2176, %f660, %f2166, %f2173;
	fma.rn.f32 	%f2177, %f661, %f2166, %f2174;
	fma.rn.f32 	%f2178, %f662, %f2166, %f2175;
	abs.f32 	%f2179, %f533;
	setp.lt.f32 	%p111, %f2179, 0f1E4B27B8;
	selp.f32 	%f2180, 0f1E4B27B8, %f533, %p111;
	div.rn.f32 	%f2181, %f2178, %f2180;
	min.f32 	%f2182, %f2181, 0f60AD78EC;
	max.f32 	%f2183, %f2182, 0fE0AD78EC;
	mul.f32 	%f2184, %f533, %f533;
	setp.lt.f32 	%p112, %f2184, 0f1E4B27B8;
	neg.f32 	%f2185, %f656;
	selp.f32 	%f2186, %f656, %f2185, %p112;
	selp.f32 	%f2187, 0f9E4B27B8, %f2184, %p112;
	div.rn.f32 	%f2188, %f2186, %f2187;
	mul.f32 	%f2189, %f2188, %f2178;
	min.f32 	%f2190, %f2189, 0f60AD78EC;
	max.f32 	%f2191, %f2190, 0fE0AD78EC;
	abs.f32 	%f2192, %f532;
	setp.lt.f32 	%p113, %f2192, 0f1E4B27B8;
	selp.f32 	%f2193, 0f1E4B27B8, %f532, %p113;
	div.rn.f32 	%f2194, %f2177, %f2193;
	min.f32 	%f2195, %f2194, 0f60AD78EC;
	max.f32 	%f2196, %f2195, 0fE0AD78EC;
	mul.f32 	%f2197, %f532, %f532;
	setp.lt.f32 	%p114, %f2197, 0f1E4B27B8;
	neg.f32 	%f2198, %f655;
	selp.f32 	%f2199, %f655, %f2198, %p114;
	selp.f32 	%f2200, 0f9E4B27B8, %f2197, %p114;
	div.rn.f32 	%f2201, %f2199, %f2200;
	mul.f32 	%f2202, %f2201, %f2177;
	min.f32 	%f2203, %f2202, 0f60AD78EC;
	max.f32 	%f2204, %f2203, 0fE0AD78EC;
	abs.f32 	%f2205, %f531;
	setp.lt.f32 	%p115, %f2205, 0f1E4B27B8;
	selp.f32 	%f2206, 0f1E4B27B8, %f531, %p115;
	div.rn.f32 	%f2207, %f2176, %f2206;
	min.f32 	%f2208, %f2207, 0f60AD78EC;
	max.f32 	%f2209, %f2208, 0fE0AD78EC;
	mul.f32 	%f2210, %f531, %f531;
	setp.lt.f32 	%p116, %f2210, 0f1E4B27B8;
	neg.f32 	%f2211, %f654;
	selp.f32 	%f2212, %f654, %f2211, %p116;
	selp.f32 	%f2213, 0f9E4B27B8, %f2210, %p116;
	div.rn.f32 	%f2214, %f2212, %f2213;
	mul.f32 	%f2215, %f2214, %f2176;
	min.f32 	%f2216, %f2215, 0f60AD78EC;
	max.f32 	%f2217, %f2216, 0fE0AD78EC;
	fma.rn.f32 	%f2218, %f657, %f3142, %f2122;
	fma.rn.f32 	%f2219, %f658, %f3142, %f2123;
	fma.rn.f32 	%f2220, %f659, %f3142, %f2124;
	add.f32 	%f2221, %f2218, %f2141;
	add.f32 	%f2222, %f2219, %f2142;
	add.f32 	%f2223, %f2220, %f2143;
	mul.f32 	%f2224, %f2164, %f660;
	sub.f32 	%f2225, %f2221, %f2224;
	mul.f32 	%f2226, %f2164, %f661;
	sub.f32 	%f2227, %f2222, %f2226;
	mul.f32 	%f2228, %f2164, %f662;
	sub.f32 	%f2229, %f2223, %f2228;
	div.rn.f32 	%f2230, %f2229, %f2180;
	min.f32 	%f2231, %f2230, 0f60AD78EC;
	max.f32 	%f2232, %f2231, 0fE0AD78EC;
	sub.f32 	%f2233, %f14, %f530;
	sub.f32 	%f2234, %f12, %f528;
	mul.f32 	%f2235, %f536, %f2234;
	sub.f32 	%f2236, %f13, %f529;
	mul.f32 	%f2237, %f535, %f2236;
	sub.f32 	%f2238, %f2235, %f2237;
	add.f32 	%f2239, %f2238, %f2238;
	fma.rn.f32 	%f2240, %f534, %f2239, %f2233;
	mul.f32 	%f2241, %f537, %f2236;
	mul.f32 	%f2242, %f536, %f2233;
	sub.f32 	%f2243, %f2241, %f2242;
	add.f32 	%f2244, %f2243, %f2243;
	mul.f32 	%f2245, %f536, %f2244;
	mul.f32 	%f2246, %f535, %f2233;
	mul.f32 	%f2247, %f537, %f2234;
	sub.f32 	%f2248, %f2246, %f2247;
	add.f32 	%f2249, %f2248, %f2248;
	mul.f32 	%f2250, %f535, %f2249;
	sub.f32 	%f2251, %f2245, %f2250;
	add.f32 	%f2252, %f2240, %f2251;
	neg.f32 	%f2253, %f2252;
	selp.f32 	%f2254, %f2252, %f2253, %p112;
	div.rn.f32 	%f2255, %f2254, %f2187;
	mul.f32 	%f2256, %f2255, %f2229;
	div.rn.f32 	%f2257, %f2227, %f2193;
	min.f32 	%f2258, %f2257, 0f60AD78EC;
	max.f32 	%f2259, %f2258, 0fE0AD78EC;
	fma.rn.f32 	%f2260, %f534, %f2249, %f2236;
	mul.f32 	%f2261, %f535, %f2239;
	mul.f32 	%f2262, %f537, %f2244;
	sub.f32 	%f2263, %f2261, %f2262;
	add.f32 	%f2264, %f2260, %f2263;
	neg.f32 	%f2265, %f2264;
	selp.f32 	%f2266, %f2264, %f2265, %p114;
	div.rn.f32 	%f2267, %f2266, %f2200;
	mul.f32 	%f2268, %f2267, %f2227;
	div.rn.f32 	%f2269, %f2225, %f2206;
	min.f32 	%f2270, %f2269, 0f60AD78EC;
	max.f32 	%f2271, %f2270, 0fE0AD78EC;
	fma.rn.f32 	%f2272, %f534, %f2244, %f2234;
	mul.f32 	%f2273, %f537, %f2249;
	mul.f32 	%f2274, %f536, %f2239;
	sub.f32 	%f2275, %f2273, %f2274;
	add.f32 	%f2276, %f2272, %f2275;
	neg.f32 	%f2277, %f2276;
	selp.f32 	%f2278, %f2276, %f2277, %p116;
	div.rn.f32 	%f2279, %f2278, %f2213;
	mul.f32 	%f2280, %f2279, %f2225;
	min.f32 	%f2281, %f2280, 0f60AD78EC;
	max.f32 	%f2282, %f2281, 0fE0AD78EC;
	min.f32 	%f2283, %f2268, 0f60AD78EC;
	max.f32 	%f2284, %f2283, 0fE0AD78EC;
	min.f32 	%f2285, %f2256, 0f60AD78EC;
	max.f32 	%f2286, %f2285, 0fE0AD78EC;
	add.f32 	%f2287, %f2217, %f2282;
	add.f32 	%f2288, %f2204, %f2284;
	add.f32 	%f2289, %f2191, %f2286;
	mul.f32 	%f2290, %f536, %f2232;
	mul.f32 	%f2291, %f537, %f2259;
	sub.f32 	%f2292, %f2290, %f2291;
	mul.f32 	%f2293, %f537, %f2271;
	mul.f32 	%f2294, %f535, %f2232;
	sub.f32 	%f2295, %f2293, %f2294;
	mul.f32 	%f2296, %f535, %f2259;
	mul.f32 	%f2297, %f536, %f2271;
	sub.f32 	%f2298, %f2296, %f2297;
	mul.f32 	%f2299, %f2232, %f2249;
	mul.f32 	%f2300, %f2259, %f2239;
	sub.f32 	%f2301, %f2299, %f2300;
	mul.f32 	%f2302, %f2271, %f2239;
	mul.f32 	%f2303, %f2232, %f2244;
	sub.f32 	%f2304, %f2302, %f2303;
	mul.f32 	%f2305, %f2259, %f2244;
	mul.f32 	%f2306, %f2271, %f2249;
	sub.f32 	%f2307, %f2305, %f2306;
	mul.f32 	%f2308, %f2249, %f2259;
	fma.rn.f32 	%f2309, %f2244, %f2271, %f2308;
	fma.rn.f32 	%f2310, %f2239, %f2232, %f2309;
	fma.rn.f32 	%f2311, %f534, %f2271, %f2292;
	fma.rn.f32 	%f2312, %f534, %f2259, %f2295;
	fma.rn.f32 	%f2313, %f534, %f2232, %f2298;
	add.f32 	%f2314, %f2311, %f2311;
	add.f32 	%f2315, %f2312, %f2312;
	add.f32 	%f2316, %f2313, %f2313;
	mul.f32 	%f2317, %f536, %f2316;
	mul.f32 	%f2318, %f537, %f2315;
	sub.f32 	%f2319, %f2317, %f2318;
	mul.f32 	%f2320, %f537, %f2314;
	mul.f32 	%f2321, %f535, %f2316;
	sub.f32 	%f2322, %f2320, %f2321;
	mul.f32 	%f2323, %f535, %f2315;
	mul.f32 	%f2324, %f536, %f2314;
	sub.f32 	%f2325, %f2323, %f2324;
	mul.f32 	%f2326, %f2236, %f2316;
	mul.f32 	%f2327, %f2233, %f2315;
	sub.f32 	%f2328, %f2326, %f2327;
	mul.f32 	%f2329, %f2233, %f2314;
	mul.f32 	%f2330, %f2234, %f2316;
	sub.f32 	%f2331, %f2329, %f2330;
	mul.f32 	%f2332, %f2234, %f2315;
	mul.f32 	%f2333, %f2236, %f2314;
	sub.f32 	%f2334, %f2332, %f2333;
	add.f32 	%f2335, %f2301, %f2328;
	add.f32 	%f2336, %f2304, %f2331;
	add.f32 	%f2337, %f2307, %f2334;
	add.f32 	%f684, %f2271, %f2319;
	add.f32 	%f685, %f2259, %f2322;
	add.f32 	%f686, %f2232, %f2325;
	abs.f32 	%f2338, %f653;
	setp.lt.f32 	%p117, %f2338, 0f1E4B27B8;
	selp.f32 	%f2339, 0f1E4B27B8, %f653, %p117;
	div.rn.f32 	%f2340, %f2183, %f2339;
	mul.f32 	%f2341, %f653, %f653;
	setp.lt.f32 	%p118, %f2341, 0f1E4B27B8;
	mul.f32 	%f2342, %f536, %f9;
	mul.f32 	%f2343, %f535, %f10;
	sub.f32 	%f2344, %f2342, %f2343;
	add.f32 	%f2345, %f2344, %f2344;
	fma.rn.f32 	%f2346, %f534, %f2345, %f11;
	mul.f32 	%f2347, %f537, %f10;
	mul.f32 	%f2348, %f536, %f11;
	sub.f32 	%f2349, %f2347, %f2348;
	add.f32 	%f2350, %f2349, %f2349;
	mul.f32 	%f2351, %f536, %f2350;
	mul.f32 	%f2352, %f535, %f11;
	mul.f32 	%f2353, %f537, %f9;
	sub.f32 	%f2354, %f2352, %f2353;
	add.f32 	%f2355, %f2354, %f2354;
	mul.f32 	%f2356, %f535, %f2355;
	sub.f32 	%f2357, %f2351, %f2356;
	add.f32 	%f2358, %f2346, %f2357;
	neg.f32 	%f2359, %f2358;
	selp.f32 	%f2360, %f2358, %f2359, %p118;
	selp.f32 	%f2361, 0f9E4B27B8, %f2341, %p118;
	div.rn.f32 	%f2362, %f2360, %f2361;
	mul.f32 	%f2363, %f2183, %f2362;
	min.f32 	%f2364, %f2363, 0f60AD78EC;
	max.f32 	%f2365, %f2364, 0fE0AD78EC;
	div.rn.f32 	%f2366, %f2196, %f2339;
	fma.rn.f32 	%f2367, %f534, %f2355, %f10;
	mul.f32 	%f2368, %f535, %f2345;
	mul.f32 	%f2369, %f537, %f2350;
	sub.f32 	%f2370, %f2368, %f2369;
	add.f32 	%f2371, %f2367, %f2370;
	neg.f32 	%f2372, %f2371;
	selp.f32 	%f2373, %f2371, %f2372, %p118;
	div.rn.f32 	%f2374, %f2373, %f2361;
	mul.f32 	%f2375, %f2196, %f2374;
	min.f32 	%f2376, %f2375, 0f60AD78EC;
	max.f32 	%f2377, %f2376, 0fE0AD78EC;
	div.rn.f32 	%f2378, %f2209, %f2339;
	fma.rn.f32 	%f2379, %f534, %f2350, %f9;
	mul.f32 	%f2380, %f537, %f2355;
	mul.f32 	%f2381, %f536, %f2345;
	sub.f32 	%f2382, %f2380, %f2381;
	add.f32 	%f2383, %f2379, %f2382;
	neg.f32 	%f2384, %f2383;
	selp.f32 	%f2385, %f2383, %f2384, %p118;
	div.rn.f32 	%f2386, %f2385, %f2361;
	mul.f32 	%f2387, %f2209, %f2386;
	min.f32 	%f2388, %f2387, 0f60AD78EC;
	max.f32 	%f2389, %f2388, 0fE0AD78EC;
	add.f32 	%f2390, %f2365, %f2377;
	add.f32 	%f2391, %f2389, %f2390;
	fma.rn.f32 	%f2392, %f2383, %f2383, 0f00000000;
	fma.rn.f32 	%f2393, %f2371, %f2371, %f2392;
	fma.rn.f32 	%f2394, %f2358, %f2358, %f2393;
	max.f32 	%f2395, %f2394, 0f33D6BF95;
	sqrt.rn.f32 	%f2396, %f2395;
	mov.f32 	%f2397, 0f3F000000;
	div.rn.f32 	%f2398, %f2397, %f2396;
	mul.f32 	%f2399, %f2398, %f2391;
	setp.gt.f32 	%p119, %f2394, 0f1E4B27B8;
	selp.f32 	%f2400, %f2399, 0f00000000, %p119;
	min.f32 	%f2401, %f2378, 0f60AD78EC;
	max.f32 	%f2402, %f2401, 0fE0AD78EC;
	min.f32 	%f2403, %f2366, 0f60AD78EC;
	max.f32 	%f2404, %f2403, 0fE0AD78EC;
	min.f32 	%f2405, %f2340, 0f60AD78EC;
	max.f32 	%f2406, %f2405, 0fE0AD78EC;
	fma.rn.f32 	%f2407, %f2383, %f2400, %f2402;
	fma.rn.f32 	%f2408, %f2371, %f2400, %f2404;
	fma.rn.f32 	%f2409, %f2358, %f2400, %f2406;
	fma.rn.f32 	%f2410, %f2383, %f2400, %f2407;
	fma.rn.f32 	%f2411, %f2371, %f2400, %f2408;
	fma.rn.f32 	%f2412, %f2358, %f2400, %f2409;
	mul.f32 	%f2413, %f536, %f2412;
	mul.f32 	%f2414, %f537, %f2411;
	sub.f32 	%f2415, %f2413, %f2414;
	mul.f32 	%f2416, %f537, %f2410;
	mul.f32 	%f2417, %f535, %f2412;
	sub.f32 	%f2418, %f2416, %f2417;
	mul.f32 	%f2419, %f535, %f2411;
	mul.f32 	%f2420, %f536, %f2410;
	sub.f32 	%f2421, %f2419, %f2420;
	mul.f32 	%f2422, %f2412, %f2355;
	mul.f32 	%f2423, %f2411, %f2345;
	sub.f32 	%f2424, %f2422, %f2423;
	mul.f32 	%f2425, %f2410, %f2345;
	mul.f32 	%f2426, %f2412, %f2350;
	sub.f32 	%f2427, %f2425, %f2426;
	mul.f32 	%f2428, %f2411, %f2350;
	mul.f32 	%f2429, %f2410, %f2355;
	sub.f32 	%f2430, %f2428, %f2429;
	mul.f32 	%f2431, %f2355, %f2411;
	fma.rn.f32 	%f2432, %f2350, %f2410, %f2431;
	fma.rn.f32 	%f2433, %f2345, %f2412, %f2432;
	fma.rn.f32 	%f2434, %f534, %f2410, %f2415;
	fma.rn.f32 	%f2435, %f534, %f2411, %f2418;
	fma.rn.f32 	%f2436, %f534, %f2412, %f2421;
	add.f32 	%f2437, %f2434, %f2434;
	add.f32 	%f2438, %f2435, %f2435;
	add.f32 	%f2439, %f2436, %f2436;
	mul.f32 	%f2440, %f536, %f2439;
	mul.f32 	%f2441, %f537, %f2438;
	sub.f32 	%f2442, %f2440, %f2441;
	mul.f32 	%f2443, %f537, %f2437;
	mul.f32 	%f2444, %f535, %f2439;
	sub.f32 	%f2445, %f2443, %f2444;
	mul.f32 	%f2446, %f535, %f2438;
	mul.f32 	%f2447, %f536, %f2437;
	sub.f32 	%f2448, %f2446, %f2447;
	mul.f32 	%f2449, %f10, %f2439;
	mul.f32 	%f2450, %f11, %f2438;
	sub.f32 	%f2451, %f2449, %f2450;
	mul.f32 	%f2452, %f11, %f2437;
	mul.f32 	%f2453, %f9, %f2439;
	sub.f32 	%f2454, %f2452, %f2453;
	mul.f32 	%f2455, %f9, %f2438;
	mul.f32 	%f2456, %f10, %f2437;
	sub.f32 	%f2457, %f2455, %f2456;
	add.f32 	%f2458, %f2424, %f2451;
	add.f32 	%f2459, %f2427, %f2454;
	add.f32 	%f2460, %f2430, %f2457;
	neg.f32 	%f2461, %f2458;
	neg.f32 	%f2462, %f2459;
	neg.f32 	%f2463, %f2460;
	add.f32 	%f687, %f2410, %f2442;
	add.f32 	%f688, %f2411, %f2445;
	add.f32 	%f689, %f2412, %f2448;
	add.f32 	%f2464, %f2310, %f2433;
	sub.f32 	%f2465, %f2461, %f2335;
	sub.f32 	%f2466, %f2462, %f2336;
	sub.f32 	%f2467, %f2463, %f2337;
	neg.f32 	%f2468, %f684;
	neg.f32 	%f690, %f685;
	neg.f32 	%f2469, %f686;
	mov.u64 	%rd440, %rd11;
	ld.param.u64 	%rd441, [%rd440+280];
	cvta.to.global.u64 	%rd442, %rd441;
	ld.param.v2.u32 	{%r365, %r366}, [%rd440+288];
	mul.lo.s32 	%r367, %r365, %r25;
	cvt.u64.u32 	%rd443, %r367;
	add.s64 	%rd444, %rd442, %rd443;
	atom.global.add.f32 	%f2470, [%rd444], %f2468;
	add.s32 	%r368, %r367, %r366;
	cvt.u64.u32 	%rd445, %r368;
	add.s64 	%rd446, %rd442, %rd445;
	atom.global.add.f32 	%f2471, [%rd446], %f690;
	add.s32 	%r369, %r368, %r366;
	cvt.u64.u32 	%rd447, %r369;
	add.s64 	%rd448, %rd442, %rd447;
	atom.global.add.f32 	%f2472, [%rd448], %f2469;
	ld.param.u64 	%rd449, [%rd440+336];
	cvta.to.global.u64 	%rd450, %rd449;
	ld.param.v2.u32 	{%r370, %r371}, [%rd440+344];
	mul.lo.s32 	%r372, %r370, %r25;
	cvt.u64.u32 	%rd451, %r372;
	add.s64 	%rd452, %rd450, %rd451;
	atom.global.add.f32 	%f2473, [%rd452], %f2287;
	add.s32 	%r373, %r372, %r371;
	cvt.u64.u32 	%rd453, %r373;
	add.s64 	%rd454, %rd450, %rd453;
	atom.global.add.f32 	%f2474, [%rd454], %f2288;
	add.s32 	%r374, %r373, %r371;
	cvt.u64.u32 	%rd455, %r374;
	add.s64 	%rd456, %rd450, %rd455;
	atom.global.add.f32 	%f2475, [%rd456], %f2289;
	ld.param.u64 	%rd457, [%rd440+392];
	cvta.to.global.u64 	%rd458, %rd457;
	ld.param.v2.u32 	{%r375, %r376}, [%rd440+400];
	mul.lo.s32 	%r377, %r375, %r25;
	cvt.u64.u32 	%rd459, %r377;
	add.s64 	%rd460, %rd458, %rd459;
	atom.global.add.f32 	%f2476, [%rd460], %f2464;
	add.s32 	%r378, %r377, %r376;
	cvt.u64.u32 	%rd461, %r378;
	add.s64 	%rd462, %rd458, %rd461;
	atom.global.add.f32 	%f2477, [%rd462], %f2465;
	add.s32 	%r379, %r378, %r376;
	cvt.u64.u32 	%rd463, %r379;
	add.s64 	%rd464, %rd458, %rd463;
	atom.global.add.f32 	%f2478, [%rd464], %f2466;
	add.s32 	%r380, %r379, %r376;
	cvt.u64.u32 	%rd465, %r380;
	add.s64 	%rd466, %rd458, %rd465;
	atom.global.add.f32 	%f2479, [%rd466], %f2467;
	ld.param.u32 	%r381, [%rd440+456];
	mul.lo.s32 	%r382, %r381, %r25;
	cvt.u64.u32 	%rd467, %r382;
	ld.param.u64 	%rd468, [%rd440+448];
	cvta.to.global.u64 	%rd469, %rd468;
	add.s64 	%rd470, %rd469, %rd467;
	atom.global.add.f32 	%f2480, [%rd470], %f650;
	mov.f32 	%f3209, 0f00000000;
	mov.f32 	%f3210, %f3209;
	mov.f32 	%f3211, %f3209;
	mov.f32 	%f3212, %f3209;
	mov.f32 	%f3213, %f3209;
	mov.f32 	%f3214, %f3209;
	mov.f32 	%f3215, %f3209;
	mov.f32 	%f3216, %f3209;
	mov.f32 	%f3217, %f3209;
	mov.f32 	%f3218, %f3209;
	mov.f32 	%f3219, %f3209;
	mov.f32 	%f3220, %f3209;
	mov.f32 	%f3221, %f3209;
	mov.f32 	%f3222, %f3209;
	mov.f32 	%f3223, %f3209;
	mov.f32 	%f3224, %f3209;
	mov.f32 	%f3225, %f3209;
	mov.f32 	%f3226, %f3209;
	mov.f32 	%f3227, %f3209;
	mov.f32 	%f3228, %f3209;
	mov.f32 	%f3229, %f3209;
	mov.f32 	%f3230, %f3209;
	mov.f32 	%f3231, %f3209;
	mov.f32 	%f3232, %f3209;
	mov.f32 	%f3233, %f3209;
	mov.f32 	%f3234, %f3209;
	mov.f32 	%f3235, %f3209;
	mov.f32 	%f3188, %f3209;
	mov.f32 	%f3189, %f3209;
	mov.f32 	%f3190, %f3209;
	mov.f32 	%f3191, %f3209;
	mov.f32 	%f3192, %f3209;
	mov.f32 	%f3193, %f3209;
	mov.f32 	%f3194, %f3209;
	mov.f32 	%f3195, %f3209;
	mov.f32 	%f3196, %f3209;
	mov.f32 	%f3197, %f3209;
	mov.f32 	%f3198, %f3209;
	mov.f32 	%f3199, %f3209;
	mov.f32 	%f3200, %f3209;
	mov.f32 	%f3201, %f3209;
	mov.f32 	%f3202, %f3209;
	mov.f32 	%f3203, %f3209;
	mov.f32 	%f3204, %f3209;
	mov.f32 	%f3205, %f3209;
	mov.f32 	%f3206, %f3209;
	mov.f32 	%f3207, %f3209;
	mov.f32 	%f3208, %f3209;
	@%p69 bra 	$L__BB0_74;
	setp.eq.s32 	%p120, %r10, 2;
	mov.f32 	%f3170, 0f00000000;
	mov.f32 	%f3171, %f3170;
	mov.f32 	%f3172, %f3170;
	mov.f32 	%f3221, %f3170;
	mov.f32 	%f3222, %f3170;
	mov.f32 	%f3223, %f3170;
	mov.f32 	%f3224, %f3170;
	mov.f32 	%f3225, %f3170;
	mov.f32 	%f3226, %f3170;
	mov.f32 	%f3227, %f3170;
	mov.f32 	%f3228, %f3170;
	mov.f32 	%f3229, %f3170;
	mov.f32 	%f3230, %f3170;
	mov.f32 	%f3231, %f3170;
	mov.f32 	%f3232, %f3170;
	mov.f32 	%f3233, %f3170;
	mov.f32 	%f3234, %f3170;
	mov.f32 	%f3235, %f3170;
	mov.f32 	%f3188, %f3170;
	mov.f32 	%f3189, %f3170;
	mov.f32 	%f3190, %f3170;
	mov.f32 	%f3191, %f3170;
	mov.f32 	%f3192, %f3170;
	mov.f32 	%f3193, %f3170;
	mov.f32 	%f3194, %f3170;
	mov.f32 	%f3195, %f3170;
	mov.f32 	%f3196, %f3170;
	mov.f32 	%f3197, %f3170;
	mov.f32 	%f3198, %f3170;
	mov.f32 	%f3199, %f3170;
	mov.f32 	%f3200, %f3170;
	mov.f32 	%f3201, %f3170;
	mov.f32 	%f3202, %f3170;
	mov.f32 	%f3203, %f3170;
	mov.f32 	%f3204, %f3170;
	mov.f32 	%f3205, %f3170;
	mov.f32 	%f3206, %f3170;
	mov.f32 	%f3207, %f3170;
	mov.f32 	%f3208, %f3170;
	@%p120 bra 	$L__BB0_73;
	add.s32 	%r383, %r10, -1;
	setp.lt.u32 	%p121, %r383, 3;
	mov.f32 	%f3146, 0f00000000;
	mov.f32 	%f3147, %f3146;
	mov.f32 	%f3148, %f3146;
	mov.f32 	%f3188, %f3146;
	mov.f32 	%f3189, %f3146;
	mov.f32 	%f3190, %f3146;
	mov.f32 	%f3191, %f3146;
	mov.f32 	%f3192, %f3146;
	mov.f32 	%f3193, %f3146;
	mov.f32 	%f3194, %f3146;
	mov.f32 	%f3195, %f3146;
	mov.f32 	%f3196, %f3146;
	mov.f32 	%f3197, %f3146;
	mov.f32 	%f3198, %f3146;
	mov.f32 	%f3199, %f3146;
	mov.f32 	%f3200, %f3146;
	mov.f32 	%f3201, %f3146;
	mov.f32 	%f3202, %f3146;
	mov.f32 	%f3203, %f3146;
	mov.f32 	%f3204, %f3146;
	mov.f32 	%f3205, %f3146;
	mov.f32 	%f3206, %f3146;
	mov.f32 	%f3207, %f3146;
	mov.f32 	%f3208, %f3146;
	@%p121 bra 	$L__BB0_72;
	mul.f32 	%f2483, %f9, 0fBF170D19;
	mul.f32 	%f2484, %f9, %f9;
	mul.f32 	%f2485, %f10, %f10;
	mul.f32 	%f2486, %f2485, 0f40400000;
	sub.f32 	%f2487, %f2484, %f2486;
	mul.f32 	%f2488, %f2483, %f2487;
	mul.f32 	%f2489, %f3133, %f648;
	fma.rn.f32 	%f2490, %f3132, %f647, %f2489;
	fma.rn.f32 	%f2491, %f3134, %f649, %f2490;
	mul.f32 	%f2492, %f2483, %f2491;
	mul.f32 	%f2493, %f11, 0f3FB8FFC7;
	sub.f32 	%f2494, %f2484, %f2485;
	mul.f32 	%f2495, %f2493, %f2494;
	mul.f32 	%f2496, %f3130, %f648;
	fma.rn.f32 	%f2497, %f3129, %f647, %f2496;
	fma.rn.f32 	%f2498, %f3131, %f649, %f2497;
	mul.f32 	%f2499, %f2493, %f2498;
	mul.f32 	%f2500, %f9, 0fBEEA01E8;
	mul.f32 	%f2501, %f11, %f11;
	mul.f32 	%f2502, %f2501, 0f40800000;
	sub.f32 	%f2503, %f2502, %f2484;
	sub.f32 	%f2504, %f2503, %f2485;
	mul.f32 	%f2505, %f2500, %f2504;
	mul.f32 	%f2506, %f3127, %f648;
	fma.rn.f32 	%f2507, %f3126, %f647, %f2506;
	fma.rn.f32 	%f2508, %f3128, %f649, %f2507;
	mul.f32 	%f2509, %f11, 0f3EBF10F8;
	add.f32 	%f2510, %f2501, %f2501;
	mul.f32 	%f2511, %f2484, 0f40400000;
	sub.f32 	%f2512, %f2510, %f2511;
	sub.f32 	%f2513, %f2512, %f2486;
	mul.f32 	%f2514, %f2509, %f2513;
	mul.f32 	%f2515, %f3124, %f648;
	fma.rn.f32 	%f2516, %f3123, %f647, %f2515;
	fma.rn.f32 	%f2517, %f3125, %f649, %f2516;
	mul.f32 	%f2518, %f2509, %f2517;
	neg.f32 	%f2519, %f2518;
	mul.f32 	%f2520, %f10, 0fBEEA01E8;
	mul.f32 	%f2521, %f2520, %f2504;
	mul.f32 	%f2522, %f3121, %f648;
	fma.rn.f32 	%f2523, %f3120, %f647, %f2522;
	fma.rn.f32 	%f2524, %f3122, %f649, %f2523;
	mul.f32 	%f2525, %f2520, %f2524;
	fma.rn.f32 	%f2526, %f2500, %f2508, %f2525;
	mul.f32 	%f2527, %f9, %f10;
	mul.f32 	%f2528, %f2527, 0f4038FFC7;
	mul.f32 	%f2529, %f11, %f2528;
	mul.f32 	%f2530, %f3118, %f648;
	fma.rn.f32 	%f2531, %f3117, %f647, %f2530;
	fma.rn.f32 	%f2532, %f3119, %f649, %f2531;
	mul.f32 	%f2533, %f11, %f2532;
	mul.f32 	%f2534, %f2533, 0f4038FFC7;
	mul.f32 	%f2535, %f10, 0fBF170D19;
	sub.f32 	%f2536, %f2511, %f2485;
	mul.f32 	%f2537, %f2535, %f2536;
	mul.f32 	%f2538, %f3115, %f648;
	fma.rn.f32 	%f2539, %f3114, %f647, %f2538;
	fma.rn.f32 	%f2540, %f3116, %f649, %f2539;
	mul.f32 	%f2541, %f2535, %f2540;
	mul.f32 	%f2542, %f2526, 0f40800000;
	fma.rn.f32 	%f2543, %f2518, 0f40000000, %f2542;
	sub.f32 	%f2544, %f2519, %f2492;
	mul.f32 	%f2545, %f2544, 0f40400000;
	sub.f32 	%f2546, %f2545, %f2499;
	sub.f32 	%f2547, %f2546, %f2526;
	sub.f32 	%f2548, %f2547, %f2541;
	add.f32 	%f2549, %f2492, %f2499;
	sub.f32 	%f2550, %f2549, %f2526;
	sub.f32 	%f2551, %f2541, %f2518;
	fma.rn.f32 	%f2552, %f2551, 0f40400000, %f2550;
	mul.f32 	%f2553, %f2494, %f2498;
	mul.f32 	%f2554, %f2513, %f2517;
	mul.f32 	%f2555, %f2554, 0f3EBF10F8;
	fma.rn.f32 	%f2556, %f2553, 0f3FB8FFC7, %f2555;
	fma.rn.f32 	%f2557, %f2528, %f2532, %f2556;
	fma.rn.f32 	%f2558, %f11, %f2543, %f2557;
	fma.rn.f32 	%f3148, %f11, %f2543, %f2558;
	mul.f32 	%f2559, %f2504, %f2524;
	mul.f32 	%f2560, %f2536, %f2540;
	mul.f32 	%f2561, %f2560, 0fBF170D19;
	fma.rn.f32 	%f2562, %f2559, 0fBEEA01E8, %f2561;
	fma.rn.f32 	%f2563, %f9, %f2534, %f2562;
	fma.rn.f32 	%f2564, %f10, %f2548, %f2563;
	fma.rn.f32 	%f3147, %f10, %f2548, %f2564;
	mul.f32 	%f2565, %f2487, %f2491;
	mul.f32 	%f2566, %f2504, %f2508;
	mul.f32 	%f2567, %f2566, 0fBEEA01E8;
	fma.rn.f32 	%f2568, %f2565, 0fBF170D19, %f2567;
	fma.rn.f32 	%f2569, %f10, %f2534, %f2568;
	fma.rn.f32 	%f2570, %f9, %f2552, %f2569;
	fma.rn.f32 	%f3146, %f9, %f2552, %f2570;
	fma.rn.f32 	%f2571, %f2537, %f647, 0f00000000;
	fma.rn.f32 	%f2572, %f2537, %f648, 0f00000000;
	fma.rn.f32 	%f2573, %f2537, %f649, 0f00000000;
	fma.rn.f32 	%f2574, %f2529, %f647, 0f00000000;
	fma.rn.f32 	%f2575, %f2529, %f648, 0f00000000;
	fma.rn.f32 	%f2576, %f2529, %f649, 0f00000000;
	fma.rn.f32 	%f2577, %f2521, %f647, 0f00000000;
	fma.rn.f32 	%f2578, %f2521, %f648, 0f00000000;
	fma.rn.f32 	%f2579, %f2521, %f649, 0f00000000;
	fma.rn.f32 	%f2580, %f2514, %f647, 0f00000000;
	fma.rn.f32 	%f2581, %f2514, %f648, 0f00000000;
	fma.rn.f32 	%f2582, %f2514, %f649, 0f00000000;
	fma.rn.f32 	%f2583, %f2505, %f647, 0f00000000;
	fma.rn.f32 	%f2584, %f2505, %f648, 0f00000000;
	fma.rn.f32 	%f2585, %f2505, %f649, 0f00000000;
	fma.rn.f32 	%f2586, %f2495, %f647, 0f00000000;
	fma.rn.f32 	%f2587, %f2495, %f648, 0f00000000;
	fma.rn.f32 	%f2588, %f2495, %f649, 0f00000000;
	fma.rn.f32 	%f2589, %f2488, %f647, 0f00000000;
	fma.rn.f32 	%f2590, %f2488, %f648, 0f00000000;
	fma.rn.f32 	%f2591, %f2488, %f649, 0f00000000;
	add.f32 	%f2592, %f2571, 0f00000000;
	add.f32 	%f2593, %f2572, 0f00000000;
	add.f32 	%f2594, %f2573, 0f00000000;
	add.f32 	%f2595, %f2574, 0f00000000;
	add.f32 	%f2596, %f2575, 0f00000000;
	add.f32 	%f2597, %f2576, 0f00000000;
	add.f32 	%f2598, %f2577, 0f00000000;
	add.f32 	%f2599, %f2578, 0f00000000;
	add.f32 	%f2600, %f2579, 0f00000000;
	add.f32 	%f2601, %f2580, 0f00000000;
	add.f32 	%f2602, %f2581, 0f00000000;
	add.f32 	%f2603, %f2582, 0f00000000;
	add.f32 	%f2604, %f2583, 0f00000000;
	add.f32 	%f2605, %f2584, 0f00000000;
	add.f32 	%f2606, %f2585, 0f00000000;
	add.f32 	%f2607, %f2586, 0f00000000;
	add.f32 	%f2608, %f2587, 0f00000000;
	add.f32 	%f2609, %f2588, 0f00000000;
	add.f32 	%f2610, %f2589, 0f00000000;
	add.f32 	%f2611, %f2590, 0f00000000;
	add.f32 	%f2612, %f2591, 0f00000000;
	add.f32 	%f2613, %f2592, 0f00000000;
	add.f32 	%f2614, %f2593, 0f00000000;
	add.f32 	%f2615, %f2594, 0f00000000;
	add.f32 	%f2616, %f2595, 0f00000000;
	add.f32 	%f2617, %f2596, 0f00000000;
	add.f32 	%f2618, %f2597, 0f00000000;
	add.f32 	%f2619, %f2598, 0f00000000;
	add.f32 	%f2620, %f2599, 0f00000000;
	add.f32 	%f2621, %f2600, 0f00000000;
	add.f32 	%f2622, %f2601, 0f00000000;
	add.f32 	%f2623, %f2602, 0f00000000;
	add.f32 	%f2624, %f2603, 0f00000000;
	add.f32 	%f2625, %f2604, 0f00000000;
	add.f32 	%f2626, %f2605, 0f00000000;
	add.f32 	%f2627, %f2606, 0f00000000;
	add.f32 	%f2628, %f2607, 0f00000000;
	add.f32 	%f2629, %f2608, 0f00000000;
	add.f32 	%f2630, %f2609, 0f00000000;
	add.f32 	%f2631, %f2610, 0f00000000;
	add.f32 	%f2632, %f2611, 0f00000000;
	add.f32 	%f2633, %f2612, 0f00000000;
	add.f32 	%f3188, %f2613, 0f00000000;
	add.f32 	%f3189, %f2614, 0f00000000;
	add.f32 	%f3190, %f2615, 0f00000000;
	add.f32 	%f3191, %f2616, 0f00000000;
	add.f32 	%f3192, %f2617, 0f00000000;
	add.f32 	%f3193, %f2618, 0f00000000;
	add.f32 	%f3194, %f2619, 0f00000000;
	add.f32 	%f3195, %f2620, 0f00000000;
	add.f32 	%f3196, %f2621, 0f00000000;
	add.f32 	%f3197, %f2622, 0f00000000;
	add.f32 	%f3198, %f2623, 0f00000000;
	add.f32 	%f3199, %f2624, 0f00000000;
	add.f32 	%f3200, %f2625, 0f00000000;
	add.f32 	%f3201, %f2626, 0f00000000;
	add.f32 	%f3202, %f2627, 0f00000000;
	add.f32 	%f3203, %f2628, 0f00000000;
	add.f32 	%f3204, %f2629, 0f00000000;
	add.f32 	%f3205, %f2630, 0f00000000;
	add.f32 	%f3206, %f2631, 0f00000000;
	add.f32 	%f3207, %f2632, 0f00000000;
	add.f32 	%f3208, %f2633, 0f00000000;
$L__BB0_72:
	mul.f32 	%f2634, %f9, %f9;
	mul.f32 	%f2635, %f10, %f10;
	sub.f32 	%f2636, %f2634, %f2635;
	mul.f32 	%f2637, %f2636, 0f3F0BD8A1;
	mul.f32 	%f2638, %f3112, %f648;
	fma.rn.f32 	%f2639, %f3111, %f647, %f2638;
	fma.rn.f32 	%f2640, %f3113, %f649, %f2639;
	mul.f32 	%f2641, %f2640, 0f3F0BD8A1;
	mul.f32 	%f2642, %f9, %f11;
	mul.f32 	%f2643, %f2642, 0fBF8BD8A1;
	mul.f32 	%f2644, %f3109, %f648;
	fma.rn.f32 	%f2645, %f3108, %f647, %f2644;
	fma.rn.f32 	%f2646, %f3110, %f649, %f2645;
	mul.f32 	%f2647, %f2646, 0fBF8BD8A1;
	mul.f32 	%f2648, %f11, %f11;
	fma.rn.f32 	%f2649, %f11, %f11, %f2648;
	sub.f32 	%f2650, %f2649, %f2634;
	sub.f32 	%f2651, %f2650, %f2635;
	mul.f32 	%f2652, %f2651, 0f3EA17B01;
	mul.f32 	%f2653, %f3106, %f648;
	fma.rn.f32 	%f2654, %f3105, %f647, %f2653;
	fma.rn.f32 	%f2655, %f3107, %f649, %f2654;
	mul.f32 	%f2656, %f2655, 0f3EA17B01;
	neg.f32 	%f2657, %f2656;
	mul.f32 	%f2658, %f10, %f11;
	mul.f32 	%f2659, %f2658, 0fBF8BD8A1;
	mul.f32 	%f2660, %f3103, %f648;
	fma.rn.f32 	%f2661, %f3102, %f647, %f2660;
	fma.rn.f32 	%f2662, %f3104, %f649, %f2661;
	mul.f32 	%f2663, %f2662, 0fBF8BD8A1;
	mul.f32 	%f2664, %f9, %f10;
	mul.f32 	%f2665, %f2664, 0f3F8BD8A1;
	mul.f32 	%f2666, %f3100, %f648;
	fma.rn.f32 	%f2667, %f3099, %f647, %f2666;
	fma.rn.f32 	%f2668, %f3101, %f649, %f2667;
	mul.f32 	%f2669, %f2668, 0f3F8BD8A1;
	add.f32 	%f2670, %f2656, %f2656;
	sub.f32 	%f2671, %f2657, %f2641;
	sub.f32 	%f2672, %f2641, %f2656;
	mul.f32 	%f2673, %f10, %f2663;
	fma.rn.f32 	%f2674, %f9, %f2647, %f2673;
	fma.rn.f32 	%f2675, %f11, %f2670, %f2674;
	fma.rn.f32 	%f2676, %f11, %f2670, %f2675;
	mul.f32 	%f2677, %f9, %f2669;
	fma.rn.f32 	%f2678, %f11, %f2663, %f2677;
	fma.rn.f32 	%f2679, %f10, %f2671, %f2678;
	fma.rn.f32 	%f2680, %f10, %f2671, %f2679;
	mul.f32 	%f2681, %f10, %f2669;
	fma.rn.f32 	%f2682, %f11, %f2647, %f2681;
	fma.rn.f32 	%f2683, %f9, %f2672, %f2682;
	fma.rn.f32 	%f2684, %f9, %f2672, %f2683;
	add.f32 	%f3170, %f2684, %f3146;
	add.f32 	%f3171, %f2680, %f3147;
	add.f32 	%f3172, %f2676, %f3148;
	fma.rn.f32 	%f2685, %f2665, %f647, 0f00000000;
	fma.rn.f32 	%f2686, %f2665, %f648, 0f00000000;
	fma.rn.f32 	%f2687, %f2665, %f649, 0f00000000;
	fma.rn.f32 	%f2688, %f2659, %f647, 0f00000000;
	fma.rn.f32 	%f2689, %f2659, %f648, 0f00000000;
	fma.rn.f32 	%f2690, %f2659, %f649, 0f00000000;
	fma.rn.f32 	%f2691, %f2652, %f647, 0f00000000;
	fma.rn.f32 	%f2692, %f2652, %f648, 0f00000000;
	fma.rn.f32 	%f2693, %f2652, %f649, 0f00000000;
	fma.rn.f32 	%f2694, %f2643, %f647, 0f00000000;
	fma.rn.f32 	%f2695, %f2643, %f648, 0f00000000;
	fma.rn.f32 	%f2696, %f2643, %f649, 0f00000000;
	fma.rn.f32 	%f2697, %f2637, %f647, 0f00000000;
	fma.rn.f32 	%f2698, %f2637, %f648, 0f00000000;
	fma.rn.f32 	%f2699, %f2637, %f649, 0f00000000;
	add.f32 	%f2700, %f2685, 0f00000000;
	add.f32 	%f2701, %f2686, 0f00000000;
	add.f32 	%f2702, %f2687, 0f00000000;
	add.f32 	%f2703, %f2688, 0f00000000;
	add.f32 	%f2704, %f2689, 0f00000000;
	add.f32 	%f2705, %f2690, 0f00000000;
	add.f32 	%f2706, %f2691, 0f00000000;
	add.f32 	%f2707, %f2692, 0f00000000;
	add.f32 	%f2708, %f2693, 0f00000000;
	add.f32 	%f2709, %f2694, 0f00000000;
	add.f32 	%f2710, %f2695, 0f00000000;
	add.f32 	%f2711, %f2696, 0f00000000;
	add.f32 	%f2712, %f2697, 0f00000000;
	add.f32 	%f2713, %f2698, 0f00000000;
	add.f32 	%f2714, %f2699, 0f00000000;
	add.f32 	%f3221, %f2700, 0f00000000;
	add.f32 	%f3222, %f2701, 0f00000000;
	add.f32 	%f3223, %f2702, 0f00000000;
	add.f32 	%f3224, %f2703, 0f00000000;
	add.f32 	%f3225, %f2704, 0f00000000;
	add.f32 	%f3226, %f2705, 0f00000000;
	add.f32 	%f3227, %f2706, 0f00000000;
	add.f32 	%f3228, %f2707, 0f00000000;
	add.f32 	%f3229, %f2708, 0f00000000;
	add.f32 	%f3230, %f2709, 0f00000000;
	add.f32 	%f3231, %f2710, 0f00000000;
	add.f32 	%f3232, %f2711, 0f00000000;
	add.f32 	%f3233, %f2712, 0f00000000;
	add.f32 	%f3234, %f2713, 0f00000000;
	add.f32 	%f3235, %f2714, 0f00000000;
$L__BB0_73:
	neg.f32 	%f2715, %f648;
	mul.f32 	%f2716, %f3097, %f2715;
	mul.f32 	%f2717, %f647, %f3096;
	sub.f32 	%f2718, %f2716, %f2717;
	mul.f32 	%f2719, %f649, %f3098;
	sub.f32 	%f2720, %f2718, %f2719;
	mul.f32 	%f2721, %f11, 0f3EFA2A1C;
	mul.f32 	%f2722, %f3094, %f648;
	fma.rn.f32 	%f2723, %f3093, %f647, %f2722;
	fma.rn.f32 	%f2724, %f3095, %f649, %f2723;
	mul.f32 	%f2725, %f10, 0fBEFA2A1C;
	mul.f32 	%f2726, %f3091, %f648;
	fma.rn.f32 	%f2727, %f3090, %f647, %f2726;
	fma.rn.f32 	%f2728, %f3092, %f649, %f2727;
	fma.rn.f32 	%f2729, %f2720, 0f3EFA2A1C, %f3170;
	fma.rn.f32 	%f2730, %f2728, 0fBEFA2A1C, %f3171;
	fma.rn.f32 	%f2731, %f2724, 0f3EFA2A1C, %f3172;
	fma.rn.f32 	%f2732, %f2725, %f647, 0f00000000;
	fma.rn.f32 	%f2733, %f2725, %f648, 0f00000000;
	fma.rn.f32 	%f2734, %f2725, %f649, 0f00000000;
	fma.rn.f32 	%f2735, %f2721, %f647, 0f00000000;
	fma.rn.f32 	%f2736, %f2721, %f648, 0f00000000;
	fma.rn.f32 	%f2737, %f2721, %f649, 0f00000000;
	mul.f32 	%f2738, %f9, 0f3EFA2A1C;
	mul.f32 	%f2739, %f647, %f2738;
	mov.f32 	%f2740, 0f00000000;
	sub.f32 	%f2741, %f2740, %f2739;
	mul.f32 	%f2742, %f648, %f2738;
	sub.f32 	%f2743, %f2740, %f2742;
	mul.f32 	%f2744, %f649, %f2738;
	sub.f32 	%f2745, %f2740, %f2744;
	add.f32 	%f3212, %f2732, 0f00000000;
	add.f32 	%f3213, %f2733, 0f00000000;
	add.f32 	%f3214, %f2734, 0f00000000;
	add.f32 	%f3215, %f2735, 0f00000000;
	add.f32 	%f3216, %f2736, 0f00000000;
	add.f32 	%f3217, %f2737, 0f00000000;
	add.f32 	%f3218, %f2741, 0f00000000;
	add.f32 	%f3219, %f2743, 0f00000000;
	add.f32 	%f3220, %f2745, 0f00000000;
	add.f32 	%f3209, %f2729, 0f00000000;
	add.f32 	%f3210, %f2730, 0f00000000;
	add.f32 	%f3211, %f2731, 0f00000000;
$L__BB0_74:
	fma.rn.f32 	%f2746, %f647, 0f3E906EBB, 0f00000000;
	fma.rn.f32 	%f2747, %f648, 0f3E906EBB, 0f00000000;
	fma.rn.f32 	%f2748, %f649, 0f3E906EBB, 0f00000000;
	add.f32 	%f856, %f687, %f3209;
	add.f32 	%f857, %f688, %f3210;
	add.f32 	%f858, %f689, %f3211;
	mov.u64 	%rd471, %rd11;
	ld.param.u64 	%rd472, [%rd471+504];
	cvta.to.global.u64 	%rd473, %rd472;
	ld.param.u32 	%r384, [%rd471+512];
	ld.param.u32 	%r385, [%rd471+520];
	mul.lo.s32 	%r386, %r384, %r25;
	cvt.u64.u32 	%rd474, %r386;
	add.s64 	%rd475, %rd473, %rd474;
	atom.global.add.f32 	%f2749, [%rd475], %f2746;
	add.s32 	%r387, %r386, %r385;
	cvt.u64.u32 	%rd476, %r387;
	add.s64 	%rd477, %rd473, %rd476;
	atom.global.add.f32 	%f2750, [%rd477], %f2747;
	add.s32 	%r388, %r387, %r385;
	cvt.u64.u32 	%rd478, %r388;
	add.s64 	%rd479, %rd473, %rd478;
	atom.global.add.f32 	%f2751, [%rd479], %f2748;
	@%p69 bra 	$L__BB0_78;
	setp.eq.s32 	%p123, %r10, 2;
	mov.u64 	%rd480, %rd11;
	ld.param.u64 	%rd481, [%rd480+504];
	cvta.to.global.u64 	%rd482, %rd481;
	ld.param.v2.u32 	{%r389, %r390}, [%rd480+512];
	ld.param.u32 	%r391, [%rd480+520];
	mul.lo.s32 	%r392, %r389, %r25;
	add.s32 	%r393, %r392, %r390;
	cvt.u64.u32 	%rd483, %r393;
	add.s64 	%rd484, %rd482, %rd483;
	atom.global.add.f32 	%f2752, [%rd484], %f3212;
	add.s32 	%r394, %r393, %r391;
	cvt.u64.u32 	%rd485, %r394;
	add.s64 	%rd486, %rd482, %rd485;
	atom.global.add.f32 	%f2753, [%rd486], %f3213;
	add.s32 	%r395, %r394, %r391;
	cvt.u64.u32 	%rd487, %r395;
	add.s64 	%rd488, %rd482, %rd487;
	atom.global.add.f32 	%f2754, [%rd488], %f3214;
	shl.b32 	%r396, %r390, 1;
	add.s32 	%r397, %r396, %r392;
	cvt.u64.u32 	%rd489, %r397;
	add.s64 	%rd490, %rd482, %rd489;
	atom.global.add.f32 	%f2755, [%rd490], %f3215;
	add.s32 	%r398, %r397, %r391;
	cvt.u64.u32 	%rd491, %r398;
	add.s64 	%rd492, %rd482, %rd491;
	atom.global.add.f32 	%f2756, [%rd492], %f3216;
	add.s32 	%r399, %r390, %r391;
	shl.b32 	%r400, %r399, 1;
	add.s32 	%r401, %r400, %r392;
	cvt.u64.u32 	%rd493, %r401;
	add.s64 	%rd494, %rd482, %rd493;
	atom.global.add.f32 	%f2757, [%rd494], %f3217;
	mad.lo.s32 	%r402, %r390, 3, %r392;
	cvt.u64.u32 	%rd495, %r402;
	add.s64 	%rd496, %rd482, %rd495;
	atom.global.add.f32 	%f2758, [%rd496], %f3218;
	add.s32 	%r403, %r402, %r391;
	cvt.u64.u32 	%rd497, %r403;
	add.s64 	%rd498, %rd482, %rd497;
	atom.global.add.f32 	%f2759, [%rd498], %f3219;
	add.s32 	%r404, %r403, %r391;
	cvt.u64.u32 	%rd499, %r404;
	add.s64 	%rd500, %rd482, %rd499;
	atom.global.add.f32 	%f2760, [%rd500], %f3220;
	@%p123 bra 	$L__BB0_78;
	add.s32 	%r405, %r10, -1;
	setp.lt.u32 	%p124, %r405, 3;
	mov.u64 	%rd501, %rd11;
	ld.param.u64 	%rd502, [%rd501+504];
	cvta.to.global.u64 	%rd503, %rd502;
	ld.param.v2.u32 	{%r406, %r407}, [%rd501+512];
	ld.param.u32 	%r408, [%rd501+520];
	mul.lo.s32 	%r409, %r406, %r25;
	shl.b32 	%r410, %r407, 2;
	add.s32 	%r411, %r410, %r409;
	cvt.u64.u32 	%rd504, %r411;
	add.s64 	%rd505, %rd503, %rd504;
	atom.global.add.f32 	%f2761, [%rd505], %f3221;
	add.s32 	%r412, %r411, %r408;
	cvt.u64.u32 	%rd506, %r412;
	add.s64 	%rd507, %rd503, %rd506;
	atom.global.add.f32 	%f2762, [%rd507], %f3222;
	add.s32 	%r413, %r412, %r408;
	cvt.u64.u32 	%rd508, %r413;
	add.s64 	%rd509, %rd503, %rd508;
	atom.global.add.f32 	%f2763, [%rd509], %f3223;
	mad.lo.s32 	%r414, %r407, 5, %r409;
	cvt.u64.u32 	%rd510, %r414;
	add.s64 	%rd511, %rd503, %rd510;
	atom.global.add.f32 	%f2764, [%rd511], %f3224;
	add.s32 	%r415, %r414, %r408;
	cvt.u64.u32 	%rd512, %r415;
	add.s64 	%rd513, %rd503, %rd512;
	atom.global.add.f32 	%f2765, [%rd513], %f3225;
	add.s32 	%r416, %r415, %r408;
	cvt.u64.u32 	%rd514, %r416;
	add.s64 	%rd515, %rd503, %rd514;
	atom.global.add.f32 	%f2766, [%rd515], %f3226;
	mad.lo.s32 	%r417, %r407, 6, %r409;
	cvt.u64.u32 	%rd516, %r417;
	add.s64 	%rd517, %rd503, %rd516;
	atom.global.add.f32 	%f2767, [%rd517], %f3227;
	add.s32 	%r418, %r417, %r408;
	cvt.u64.u32 	%rd518, %r418;
	add.s64 	%rd519, %rd503, %rd518;
	atom.global.add.f32 	%f2768, [%rd519], %f3228;
	add.s32 	%r419, %r418, %r408;
	cvt.u64.u32 	%rd520, %r419;
	add.s64 	%rd521, %rd503, %rd520;
	atom.global.add.f32 	%f2769, [%rd521], %f3229;
	mad.lo.s32 	%r420, %r407, 7, %r409;
	cvt.u64.u32 	%rd522, %r420;
	add.s64 	%rd523, %rd503, %rd522;
	atom.global.add.f32 	%f2770, [%rd523], %f3230;
	add.s32 	%r421, %r420, %r408;
	cvt.u64.u32 	%rd524, %r421;
	add.s64 	%rd525, %rd503, %rd524;
	atom.global.add.f32 	%f2771, [%rd525], %f3231;
	add.s32 	%r422, %r421, %r408;
	cvt.u64.u32 	%rd526, %r422;
	add.s64 	%rd527, %rd503, %rd526;
	atom.global.add.f32 	%f2772, [%rd527], %f3232;
	shl.b32 	%r423, %r407, 3;
	add.s32 	%r424, %r423, %r409;
	cvt.u64.u32 	%rd528, %r424;
	add.s64 	%rd529, %rd503, %rd528;
	atom.global.add.f32 	%f2773, [%rd529], %f3233;
	add.s32 	%r425, %r424, %r408;
	cvt.u64.u32 	%rd530, %r425;
	add.s64 	%rd531, %rd503, %rd530;
	atom.global.add.f32 	%f2774, [%rd531], %f3234;
	add.s32 	%r426, %r425, %r408;
	cvt.u64.u32 	%rd532, %r426;
	add.s64 	%rd533, %rd503, %rd532;
	atom.global.add.f32 	%f2775, [%rd533], %f3235;
	@%p124 bra 	$L__BB0_78;
	mov.u64 	%rd534, %rd11;
	ld.param.u64 	%rd535, [%rd534+504];
	cvta.to.global.u64 	%rd536, %rd535;
	ld.param.v2.u32 	{%r427, %r428}, [%rd534+512];
	ld.param.u32 	%r429, [%rd534+520];
	mul.lo.s32 	%r430, %r427, %r25;
	mad.lo.s32 	%r431, %r428, 9, %r430;
	cvt.u64.u32 	%rd537, %r431;
	add.s64 	%rd538, %rd536, %rd537;
	atom.global.add.f32 	%f2776, [%rd538], %f3188;
	add.s32 	%r432, %r431, %r429;
	cvt.u64.u32 	%rd539, %r432;
	add.s64 	%rd540, %rd536, %rd539;
	atom.global.add.f32 	%f2777, [%rd540], %f3189;
	add.s32 	%r433, %r432, %r429;
	cvt.u64.u32 	%rd541, %r433;
	add.s64 	%rd542, %rd536, %rd541;
	atom.global.add.f32 	%f2778, [%rd542], %f3190;
	mad.lo.s32 	%r434, %r428, 10, %r430;
	cvt.u64.u32 	%rd543, %r434;
	add.s64 	%rd544, %rd536, %rd543;
	atom.global.add.f32 	%f2779, [%rd544], %f3191;
	add.s32 	%r435, %r434, %r429;
	cvt.u64.u32 	%rd545, %r435;
	add.s64 	%rd546, %rd536, %rd545;
	atom.global.add.f32 	%f2780, [%rd546], %f3192;
	add.s32 	%r436, %r435, %r429;
	cvt.u64.u32 	%rd547, %r436;
	add.s64 	%rd548, %rd536, %rd547;
	atom.global.add.f32 	%f2781, [%rd548], %f3193;
	mad.lo.s32 	%r437, %r428, 11, %r430;
	cvt.u64.u32 	%rd549, %r437;
	add.s64 	%rd550, %rd536, %rd549;
	atom.global.add.f32 	%f2782, [%rd550], %f3194;
	add.s32 	%r438, %r437, %r429;
	cvt.u64.u32 	%rd551, %r438;
	add.s64 	%rd552, %rd536, %rd551;
	atom.global.add.f32 	%f2783, [%rd552], %f3195;
	add.s32 	%r439, %r438, %r429;
	cvt.u64.u32 	%rd553, %r439;
	add.s64 	%rd554, %rd536, %rd553;
	atom.global.add.f32 	%f2784, [%rd554], %f3196;
	mad.lo.s32 	%r440, %r428, 12, %r430;
	cvt.u64.u32 	%rd555, %r440;
	add.s64 	%rd556, %rd536, %rd555;
	atom.global.add.f32 	%f2785, [%rd556], %f3197;
	add.s32 	%r441, %r440, %r429;
	cvt.u64.u32 	%rd557, %r441;
	add.s64 	%rd558, %rd536, %rd557;
	atom.global.add.f32 	%f2786, [%rd558], %f3198;
	add.s32 	%r442, %r441, %r429;
	cvt.u64.u32 	%rd559, %r442;
	add.s64 	%rd560, %rd536, %rd559;
	atom.global.add.f32 	%f2787, [%rd560], %f3199;
	mad.lo.s32 	%r443, %r428, 13, %r430;
	cvt.u64.u32 	%rd561, %r443;
	add.s64 	%rd562, %rd536, %rd561;
	atom.global.add.f32 	%f2788, [%rd562], %f3200;
	add.s32 	%r444, %r443, %r429;
	cvt.u64.u32 	%rd563, %r444;
	add.s64 	%rd564, %rd536, %rd563;
	atom.global.add.f32 	%f2789, [%rd564], %f3201;
	add.s32 	%r445, %r444, %r429;
	cvt.u64.u32 	%rd565, %r445;
	add.s64 	%rd566, %rd536, %rd565;
	atom.global.add.f32 	%f2790, [%rd566], %f3202;
	mad.lo.s32 	%r446, %r428, 14, %r430;
	cvt.u64.u32 	%rd567, %r446;
	add.s64 	%rd568, %rd536, %rd567;
	atom.global.add.f32 	%f2791, [%rd568], %f3203;
	add.s32 	%r447, %r446, %r429;
	cvt.u64.u32 	%rd569, %r447;
	add.s64 	%rd570, %rd536, %rd569;
	atom.global.add.f32 	%f2792, [%rd570], %f3204;
	add.s32 	%r448, %r447, %r429;
	cvt.u64.u32 	%rd571, %r448;
	add.s64 	%rd572, %rd536, %rd571;
	atom.global.add.f32 	%f2793, [%rd572], %f3205;
	mad.lo.s32 	%r449, %r428, 15, %r430;
	cvt.u64.u32 	%rd573, %r449;
	add.s64 	%rd574, %rd536, %rd573;
	atom.global.add.f32 	%f2794, [%rd574], %f3206;
	add.s32 	%r450, %r449, %r429;
	cvt.u64.u32 	%rd575, %r450;
	add.s64 	%rd576, %rd536, %rd575;
	atom.global.add.f32 	%f2795, [%rd576], %f3207;
	add.s32 	%r451, %r450, %r429;
	cvt.u64.u32 	%rd577, %r451;
	add.s64 	%rd578, %rd536, %rd577;
	atom.global.add.f32 	%f2796, [%rd578], %f3208;
$L__BB0_78:
	mov.u64 	%rd579, %rd11;
	ld.param.u64 	%rd580, [%rd579+560];
	cvta.to.global.u64 	%rd581, %rd580;
	ld.param.v2.u32 	{%r452, %r453}, [%rd579+568];
	mov.u32 	%r454, %ctaid.x;
	mov.u32 	%r455, %ntid.x;
	mov.u32 	%r456, %tid.x;
	mad.lo.s32 	%r457, %r454, %r455, %r456;
	mul.lo.s32 	%r458, %r452, %r457;
	cvt.u64.u32 	%rd582, %r458;
	add.s64 	%rd583, %rd581, %rd582;
	atom.global.add.f32 	%f2797, [%rd583], %f684;
	add.s32 	%r459, %r458, %r453;
	cvt.u64.u32 	%rd584, %r459;
	add.s64 	%rd585, %rd581, %rd584;
	atom.global.add.f32 	%f2798, [%rd585], %f685;
	add.s32 	%r460, %r459, %r453;
	cvt.u64.u32 	%rd586, %r460;
	add.s64 	%rd587, %rd581, %rd586;
	atom.global.add.f32 	%f2799, [%rd587], %f686;
	ld.param.u64 	%rd588, [%rd579+616];
	cvta.to.global.u64 	%rd589, %rd588;
	ld.param.v2.u32 	{%r461, %r462}, [%rd579+624];
	mul.lo.s32 	%r463, %r461, %r457;
	cvt.u64.u32 	%rd590, %r463;
	add.s64 	%rd591, %rd589, %rd590;
	atom.global.add.f32 	%f2800, [%rd591], %f856;
	add.s32 	%r464, %r463, %r462;
	cvt.u64.u32 	%rd592, %r464;
	add.s64 	%rd593, %rd589, %rd592;
	atom.global.add.f32 	%f2801, [%rd593], %f857;
	add.s32 	%r465, %r464, %r462;
	cvt.u64.u32 	%rd594, %r465;
	add.s64 	%rd595, %rd589, %rd594;
	atom.global.add.f32 	%f2802, [%rd595], %f858;
	fma.rn.f32 	%f2803, %f528, %f20, 0f00000000;
	fma.rn.f32 	%f2804, %f529, %f21, %f2803;
	fma.rn.f32 	%f2805, %f530, %f22, %f2804;
	add.f32 	%f2806, %f2805, %f23;
	mul.f32 	%f2807, %f25, %f690;
	mul.f32 	%f2808, %f684, %f24;
	sub.f32 	%f2809, %f2807, %f2808;
	mul.f32 	%f2810, %f686, %f26;
	sub.f32 	%f2811, %f2809, %f2810;
	add.f32 	%f2812, %f173, %f2811;
	mul.f32 	%f2813, %f29, %f690;
	mul.f32 	%f2814, %f684, %f28;
	sub.f32 	%f2815, %f2813, %f2814;
	mul.f32 	%f2816, %f686, %f30;
	sub.f32 	%f2817, %f2815, %f2816;
	add.f32 	%f2818, %f174, %f2817;
	mul.f32 	%f2819, %f2806, %f2812;
	mul.f32 	%f2820, %f2806, %f2818;
	ld.param.u64 	%rd596, [%rd579+672];
	cvta.to.global.u64 	%rd597, %rd596;
	ld.param.v2.u32 	{%r466, %r467}, [%rd579+680];
	mul.lo.s32 	%r468, %r466, %r25;
	cvt.u64.u32 	%rd598, %r468;
	add.s64 	%rd599, %rd597, %rd598;
	atom.global.add.f32 	%f2821, [%rd599], %f2819;
	add.s32 	%r469, %r468, %r467;
	cvt.u64.u32 	%rd600, %r469;
	add.s64 	%rd601, %rd597, %rd600;
	atom.global.add.f32 	%f2822, [%rd601], %f2820;
	mul.lo.s32 	%r470, %r25, %r94;
	cvt.u64.u32 	%rd602, %r470;
	cvta.to.global.u64 	%rd603, %rd13;
	add.s64 	%rd604, %rd603, %rd602;
	atom.global.add.u32 	%r471, [%rd604], 1;
	mul.lo.s32 	%r472, %r66, %r50;
	sub.s32 	%r482, %r482, %r472;
	add.s32 	%r481, %r18, -1;
	add.s32 	%r473, %r18, 1;
	setp.gt.u32 	%p125, %r473, 1;
	mov.f32 	%f2883, %f2880;
	@%p125 bra 	$L__BB0_16;
$L__BB0_79:
	mov.u32 	%r474, %ctaid.x;
	mov.u32 	%r475, %ntid.x;
	mov.u32 	%r476, %tid.x;
	mad.lo.s32 	%r477, %r474, %r475, %r476;
	mul.lo.s32 	%r478, %r477, %r83;
	cvt.u64.u32 	%rd605, %r478;
	cvta.to.global.u64 	%rd606, %rd12;
	add.s64 	%rd607, %rd606, %rd605;
	st.global.f32 	[%rd607], %f3260;
	cvt.u64.u32 	%rd608, %r84;
	add.s64 	%rd609, %rd607, %rd608;
	st.global.f32 	[%rd609], %f3259;
	shl.b32 	%r479, %r84, 1;
	cvt.u64.u32 	%rd610, %r479;
	add.s64 	%rd611, %rd607, %rd610;
	st.global.f32 	[%rd611], %f3258;
	mul.lo.s32 	%r480, %r84, 3;
	cvt.u64.u32 	%rd612, %r480;
	add.s64 	%rd613, %rd607, %rd612;
	st.global.f32 	[%rd613], %f3257;
$L__BB0_80:
	ret;

}
	// .globl	_Z39__kernel__backwards_initial_drgb_kernel10TensorViewS_11DualModel_0S_S_S_S_f
.visible .entry _Z39__kernel__backwards_initial_drgb_kernel10TensorViewS_11DualModel_0S_S_S_S_f(
	.param .align 8 .b8 _Z39__kernel__backwards_initial_drgb_kernel10TensorViewS_11DualModel_0S_S_S_S_f_param_0[56],
	.param .align 8 .b8 _Z39__kernel__backwards_initial_drgb_kernel10TensorViewS_11DualModel_0S_S_S_S_f_param_1[56],
	.param .align 8 .b8 _Z39__kernel__backwards_initial_drgb_kernel10TensorViewS_11DualModel_0S_S_S_S_f_param_2[728],
	.param .align 8 .b8 _Z39__kernel__backwards_initial_drgb_kernel10TensorViewS_11DualModel_0S_S_S_S_f_param_3[56],
	.param .align 8 .b8 _Z39__kernel__backwards_initial_drgb_kernel10TensorViewS_11DualModel_0S_S_S_S_f_param_4[56],
	.param .align 8 .b8 _Z39__kernel__backwards_initial_drgb_kernel10TensorViewS_11DualModel_0S_S_S_S_f_param_5[56],
	.param .align 8 .b8 _Z39__kernel__backwards_initial_drgb_kernel10TensorViewS_11DualModel_0S_S_S_S_f_param_6[56],
	.param .f32 _Z39__kernel__backwards_initial_drgb_kernel10TensorViewS_11DualModel_0S_S_S_S_f_param_7
)
{
	.reg .pred 	%p<9>;
	.reg .b16 	%rs<17>;
	.reg .b32 	%r<107>;
	.reg .b32 	%f<128>;
	.reg .b64 	%rd<81>;

	ld.param.u64 	%rd5, [_Z39__kernel__backwards_initial_drgb_kernel10TensorViewS_11DualModel_0S_S_S_S_f_param_5];
	ld.param.u64 	%rd4, [_Z39__kernel__backwards_initial_drgb_kernel10TensorViewS_11DualModel_0S_S_S_S_f_param_4];
	ld.param.u64 	%rd3, [_Z39__kernel__backwards_initial_drgb_kernel10TensorViewS_11DualModel_0S_S_S_S_f_param_1];
	ld.param.v2.u32 	{%r4, %r5}, [_Z39__kernel__backwards_initial_drgb_kernel10TensorViewS_11DualModel_0S_S_S_S_f_param_0+8];
	ld.param.u64 	%rd2, [_Z39__kernel__backwards_initial_drgb_kernel10TensorViewS_11DualModel_0S_S_S_S_f_param_0];
	ld.param.v2.u32 	{%r15, %r16}, [_Z39__kernel__backwards_initial_drgb_kernel10TensorViewS_11DualModel_0S_S_S_S_f_param_1+8];
	ld.param.v2.u32 	{%r19, %r20}, [_Z39__kernel__backwards_initial_drgb_kernel10TensorViewS_11DualModel_0S_S_S_S_f_param_1+24];
	mov.b64 	%rd6, _Z39__kernel__backwards_initial_drgb_kernel10TensorViewS_11DualModel_0S_S_S_S_f_param_2;
	ld.param.v2.u32 	{%r26, %r27}, [_Z39__kernel__backwards_initial_drgb_kernel10TensorViewS_11DualModel_0S_S_S_S_f_param_4+8];
	ld.param.v2.u32 	{%r30, %r31}, [_Z39__kernel__backwards_initial_drgb_kernel10TensorViewS_11DualModel_0S_S_S_S_f_param_4+24];
	ld.param.v2.u32 	{%r37, %r38}, [_Z39__kernel__backwards_initial_drgb_kernel10TensorViewS_11DualModel_0S_S_S_S_f_param_5+8];
	ld.param.f32 	%f1, [_Z39__kernel__backwards_initial_drgb_kernel10TensorViewS_11DualModel_0S_S_S_S_f_param_7];
	mov.u64 	%rd1, %rd6;
	mov.u32 	%r68, %tid.x;
	mov.u32 	%r69, %tid.y;
	mov.u32 	%r70, %ctaid.x;
	mov.u32 	%r71, %ctaid.y;
	mov.u32 	%r72, %ntid.x;
	mov.u32 	%r73, %ntid.y;
	mad.lo.s32 	%r1, %r70, %r72, %r68;
	mad.lo.s32 	%r2, %r71, %r73, %r69;
	setp.ge.u32 	%p1, %r2, %r31;
	setp.ge.u32 	%p2, %r1, %r20;
	or.pred  	%p3, %p2, %p1;
	@%p3 bra 	$L__BB1_3;
	cvta.to.global.u64 	%rd7, %rd4;
	cvta.to.global.u64 	%rd8, %rd3;
	mul.lo.s32 	%r74, %r26, %r2;
	cvt.u64.u32 	%rd9, %r74;
	add.s64 	%rd10, %rd7, %rd9;
	ld.global.u32 	%r3, [%rd10];
	ld.param.u64 	%rd11, [%rd1];
	cvta.to.global.u64 	%rd12, %rd11;
	ld.param.v2.u32 	{%r75, %r76}, [%rd1+8];
	mul.lo.s32 	%r77, %r75, %r3;
	cvt.u64.u32 	%rd13, %r77;
	add.s64 	%rd14, %rd12, %rd13;
	ld.global.f32 	%f2, [%rd14];
	cvt.u64.u32 	%rd15, %r76;
	add.s64 	%rd16, %rd14, %rd15;
	ld.global.f32 	%f3, [%rd16];
	shl.b32 	%r78, %r76, 1;
	cvt.u64.u32 	%rd17, %r78;
	add.s64 	%rd18, %rd14, %rd17;
	ld.global.f32 	%f4, [%rd18];
	ld.param.u64 	%rd19, [%rd1+112];
	cvta.to.global.u64 	%rd20, %rd19;
	ld.param.v2.u32 	{%r79, %r80}, [%rd1+120];
	mul.lo.s32 	%r81, %r79, %r3;
	cvt.u64.u32 	%rd21, %r81;
	add.s64 	%rd22, %rd20, %rd21;
	ld.global.f32 	%f5, [%rd22];
	cvt.u64.u32 	%rd23, %r80;
	add.s64 	%rd24, %rd22, %rd23;
	ld.global.f32 	%f6, [%rd24];
	shl.b32 	%r82, %r80, 1;
	cvt.u64.u32 	%rd25, %r82;
	add.s64 	%rd26, %rd22, %rd25;
	ld.global.f32 	%f7, [%rd26];
	mul.lo.s32 	%r83, %r80, 3;
	cvt.u64.u32 	%rd27, %r83;
	add.s64 	%rd28, %rd22, %rd27;
	ld.global.f32 	%f8, [%rd28];
	ld.param.u64 	%rd29, [%rd1+56];
	cvta.to.global.u64 	%rd30, %rd29;
	ld.param.v2.u32 	{%r84, %r85}, [%rd1+64];
	mul.lo.s32 	%r86, %r84, %r3;
	cvt.u64.u32 	%rd31, %r86;
	add.s64 	%rd32, %rd30, %rd31;
	ld.global.f32 	%f9, [%rd32];
	cvt.u64.u32 	%rd33, %r85;
	add.s64 	%rd34, %rd32, %rd33;
	ld.global.f32 	%f10, [%rd34];
	shl.b32 	%r87, %r85, 1;
	cvt.u64.u32 	%rd35, %r87;
	add.s64 	%rd36, %rd32, %rd35;
	ld.global.f32 	%f11, [%rd36];
	mul.lo.s32 	%r88, %r15, %r1;
	cvt.u64.u32 	%rd37, %r88;
	add.s64 	%rd38, %rd8, %rd37;
	ld.global.f32 	%f12, [%rd38];
	cvt.u64.u32 	%rd39, %r16;
	add.s64 	%rd40, %rd38, %rd39;
	ld.global.f32 	%f13, [%rd40];
	shl.b32 	%r89, %r16, 1;
	cvt.u64.u32 	%rd41, %r89;
	add.s64 	%rd42, %rd38, %rd41;
	ld.global.f32 	%f14, [%rd42];
	cvta.to.global.u64 	%rd43, %rd2;
	ld.global.f32 	%f15, [%rd43];
	cvt.u64.u32 	%rd44, %r5;
	add.s64 	%rd45, %rd43, %rd44;
	ld.global.f32 	%f16, [%rd45];
	shl.b32 	%r90, %r5, 1;
	cvt.u64.u32 	%rd46, %r90;
	add.s64 	%rd47, %rd43, %rd46;
	ld.global.f32 	%f17, [%rd47];
	fma.rn.f32 	%f18, %f1, %f12, %f15;
	fma.rn.f32 	%f19, %f1, %f13, %f16;
	fma.rn.f32 	%f20, %f1, %f14, %f17;
	sub.f32 	%f21, %f18, %f2;
	sub.f32 	%f22, %f19, %f3;
	sub.f32 	%f23, %f20, %f4;
	fma.rn.f32 	%f24, %f5, %f5, 0f00000000;
	fma.rn.f32 	%f25, %f6, %f6, %f24;
	fma.rn.f32 	%f26, %f7, %f7, %f25;
	fma.rn.f32 	%f27, %f8, %f8, %f26;
	sqrt.rn.f32 	%f28, %f27;
	abs.f32 	%f29, %f28;
	setp.lt.f32 	%p4, %f29, 0f1E4B27B8;
	selp.f32 	%f30, 0f1E4B27B8, %f28, %p4;
	div.rn.f32 	%f31, %f5, %f30;
	min.f32 	%f32, %f31, 0f60AD78EC;
	max.f32 	%f33, %f32, 0fE0AD78EC;
	div.rn.f32 	%f34, %f6, %f30;
	min.f32 	%f35, %f34, 0f60AD78EC;
	max.f32 	%f36, %f35, 0fE0AD78EC;
	div.rn.f32 	%f37, %f7, %f30;
	min.f32 	%f38, %f37, 0f60AD78EC;
	max.f32 	%f39, %f38, 0fE0AD78EC;
	div.rn.f32 	%f40, %f8, %f30;
	min.f32 	%f41, %f40, 0f60AD78EC;
	max.f32 	%f42, %f41, 0fE0AD78EC;
	mul.f32 	%f43, %f39, %f39;
	mul.f32 	%f44, %f42, %f42;
	mul.f32 	%f45, %f36, %f39;
	mul.f32 	%f46, %f33, %f42;
	mul.f32 	%f47, %f36, %f42;
	mul.f32 	%f48, %f33, %f39;
	mul.f32 	%f49, %f39, %f42;
	mul.f32 	%f50, %f33, %f36;
	add.f32 	%f51, %f43, %f44;
	add.f32 	%f52, %f51, %f51;
	mov.f32 	%f53, 0f3F800000;
	sub.f32 	%f54, %f53, %f52;
	sub.f32 	%f55, %f45, %f46;
	add.f32 	%f56, %f55, %f55;
	add.f32 	%f57, %f47, %f48;
	add.f32 	%f58, %f57, %f57;
	add.f32 	%f59, %f45, %f46;
	add.f32 	%f60, %f59, %f59;
	fma.rn.f32 	%f61, %f36, %f36, %f44;
	add.f32 	%f62, %f61, %f61;
	sub.f32 	%f63, %f53, %f62;
	sub.f32 	%f64, %f49, %f50;
	add.f32 	%f65, %f64, %f64;
	sub.f32 	%f66, %f47, %f48;
	add.f32 	%f67, %f66, %f66;
	add.f32 	%f68, %f49, %f50;
	add.f32 	%f69, %f68, %f68;
	fma.rn.f32 	%f70, %f36, %f36, %f43;
	add.f32 	%f71, %f70, %f70;
	sub.f32 	%f72, %f53, %f71;
	fma.rn.f32 	%f73, %f21, %f54, 0f00000000;
	fma.rn.f32 	%f74, %f22, %f60, %f73;
	fma.rn.f32 	%f75, %f23, %f67, %f74;
	fma.rn.f32 	%f76, %f21, %f56, 0f00000000;
	fma.rn.f32 	%f77, %f22, %f63, %f76;
	fma.rn.f32 	%f78, %f23, %f69, %f77;
	fma.rn.f32 	%f79, %f21, %f58, 0f00000000;
	fma.rn.f32 	%f80, %f22, %f65, %f79;
	fma.rn.f32 	%f81, %f23, %f72, %f80;
	max.f32 	%f82, %f9, 0f322BCC77;
	max.f32 	%f83, %f10, 0f322BCC77;
	max.f32 	%f84, %f11, 0f322BCC77;
	abs.f32 	%f85, %f82;
	setp.lt.f32 	%p5, %f85, 0f1E4B27B8;
	selp.f32 	%f86, 0f1E4B27B8, %f82, %p5;
	div.rn.f32 	%f87, %f75, %f86;
	abs.f32 	%f88, %f83;
	setp.lt.f32 	%p6, %f88, 0f1E4B27B8;
	selp.f32 	%f89, 0f1E4B27B8, %f83, %p6;
	div.rn.f32 	%f90, %f78, %f89;
	abs.f32 	%f91, %f84;
	setp.lt.f32 	%p7, %f91, 0f1E4B27B8;
	selp.f32 	%f92, 0f1E4B27B8, %f84, %p7;
	div.rn.f32 	%f93, %f81, %f92;
	min.f32 	%f94, %f93, 0f60AD78EC;
	max.f32 	%f95, %f94, 0fE0AD78EC;
	min.f32 	%f96, %f90, 0f60AD78EC;
	max.f32 	%f97, %f96, 0fE0AD78EC;
	min.f32 	%f98, %f87, 0f60AD78EC;
	max.f32 	%f99, %f98, 0fE0AD78EC;
	fma.rn.f32 	%f100, %f99, %f99, 0f00000000;
	fma.rn.f32 	%f101, %f97, %f97, %f100;
	fma.rn.f32 	%f102, %f95, %f95, %f101;
	sqrt.rn.f32 	%f103, %f102;
	setp.gtu.f32 	%p8, %f103, 0f3F800000;
	@%p8 bra 	$L__BB1_3;
	ld.param.u64 	%rd48, [%rd1+168];
	cvta.to.global.u64 	%rd49, %rd48;
	ld.param.u32 	%r91, [%rd1+176];
	mul.lo.s32 	%r92, %r91, %r3;
	cvt.u64.u32 	%rd50, %r92;
	add.s64 	%rd51, %rd49, %rd50;
	ld.global.f32 	%f104, [%rd51];
	ld.param.u64 	%rd52, [%rd1+224];
	cvta.to.global.u64 	%rd53, %rd52;
	ld.param.u32 	%r93, [%rd1+232];
	ld.param.u32 	%r94, [%rd1+240];
	mul.lo.s32 	%r95, %r93, %r3;
	cvt.u64.u32 	%rd54, %r95;
	add.s64 	%rd55, %rd53, %rd54;
	ld.global.f32 	%f105, [%rd55];
	cvt.u64.u32 	%rd56, %r94;
	add.s64 	%rd57, %rd55, %rd56;
	ld.global.f32 	%f106, [%rd57];
	shl.b32 	%r96, %r94, 1;
	cvt.u64.u32 	%rd58, %r96;
	add.s64 	%rd59, %rd55, %rd58;
	ld.global.f32 	%f107, [%rd59];
	fma.rn.f32 	%f108, %f105, 0f3E906EBB, 0f3F000000;
	fma.rn.f32 	%f109, %f106, 0f3E906EBB, 0f3F000000;
	fma.rn.f32 	%f110, %f107, 0f3E906EBB, 0f3F000000;
	cvta.to.global.u64 	%rd60, %rd5;
	mul.lo.s32 	%r97, %r37, %r1;
	cvt.u64.u32 	%rd61, %r97;
	add.s64 	%rd62, %rd60, %rd61;
	ld.global.f32 	%f111, [%rd62];
	cvt.u64.u32 	%rd63, %r38;
	add.s64 	%rd64, %rd62, %rd63;
	ld.global.f32 	%f112, [%rd64];
	shl.b32 	%r98, %r38, 1;
	cvt.u64.u32 	%rd65, %r98;
	add.s64 	%rd66, %rd62, %rd65;
	ld.global.f32 	%f113, [%rd66];
	mul.lo.s32 	%r99, %r38, 3;
	cvt.u64.u32 	%rd67, %r99;
	add.s64 	%rd68, %rd62, %rd67;
	ld.global.f32 	%f114, [%rd68];
	mul.f32 	%f115, %f104, %f112;
	mul.f32 	%f116, %f104, %f113;
	mul.f32 	%f117, %f104, %f114;
	fma.rn.f32 	%f118, %f110, %f114, %f111;
	fma.rn.f32 	%f119, %f109, %f113, %f118;
	fma.rn.f32 	%f120, %f108, %f112, %f119;
	ld.param.u32 	%r100, [%rd1+456];
	mul.lo.s32 	%r101, %r100, %r3;
	cvt.u64.u32 	%rd69, %r101;
	ld.param.u64 	%rd70, [%rd1+448];
	cvta.to.global.u64 	%rd71, %rd70;
	add.s64 	%rd72, %rd71, %rd69;
	atom.global.add.f32 	%f121, [%rd72], %f120;
	fma.rn.f32 	%f122, %f115, 0f3E906EBB, 0f00000000;
	fma.rn.f32 	%f123, %f116, 0f3E906EBB, 0f00000000;
	fma.rn.f32 	%f124, %f117, 0f3E906EBB, 0f00000000;
	ld.param.u64 	%rd73, [%rd1+504];
	cvta.to.global.u64 	%rd74, %rd73;
	ld.param.u32 	%r102, [%rd1+512];
	ld.param.u32 	%r103, [%rd1+520];
	mul.lo.s32 	%r104, %r102, %r3;
	cvt.u64.u32 	%rd75, %r104;
	add.s64 	%rd76, %rd74, %rd75;
	atom.global.add.f32 	%f125, [%rd76], %f122;
	add.s32 	%r105, %r104, %r103;
	cvt.u64.u32 	%rd77, %r105;
	add.s64 	%rd78, %rd74, %rd77;
	atom.global.add.f32 	%f126, [%rd78], %f123;
	add.s32 	%r106, %r105, %r103;
	cvt.u64.u32 	%rd79, %r106;
	add.s64 	%rd80, %rd74, %rd79;
	atom.global.add.f32 	%f127, [%rd80], %f124;
$L__BB1_3:
	ret;

}


// ===== COMPILED SASS (sm_100) =====

	.target	sm_100

	.elftype	@"ET_EXEC"


//--------------------- .note.nv.tkinfo           --------------------------
	.section	.note.nv.tkinfo,"",@"SHT_NOTE"
	.sectionflags	@"SHF_NOTE_NV_TKINFO"
	.tkinfo
        /*0018*/ 	.word	0x00000002
        /*0030*/ 	.string	""
        /*0030*/ 	.string	"ptxas"
        /*0030*/ 	.string	"Cuda compilation tools, release 13.0, V13.0.88"
        /*0030*/ 	.string	"Build cuda_13.0.r13.0/compiler.36424714_0"
        /*0030*/ 	.string	"-arch sm_100 -m 64 "



//--------------------- .note.nv.cuinfo           --------------------------
	.section	.note.nv.cuinfo,"",@"SHT_NOTE"
	.sectionflags	@"SHF_NOTE_NV_CUINFO"
        /*0018*/ 	.short	0x0002
        /*001a*/ 	.short	0x0064
        /*001c*/ 	.short	0x0082
	.zero		2


//--------------------- .nv.info                  --------------------------
	.section	.nv.info,"",@"SHT_CUDA_INFO"
	.align	4


	//----- nvinfo : EIATTR_REGCOUNT
	.align		4
        /*0000*/ 	.byte	0x04, 0x2f
        /*0002*/ 	.short	(.L_1 - .L_0)
	.align		4
.L_0:
        /*0004*/ 	.word	index@(_Z26__kernel__backwards_kernel10TensorViewS_S_S_S_S_11DualModel_0S_S_S_S_S_fffj)
        /*0008*/ 	.word	0x000000fe


	//----- nvinfo : EIATTR_FRAME_SIZE
	.align		4
.L_1:
        /*000c*/ 	.byte	0x04, 0x11
        /*000e*/ 	.short	(.L_3 - .L_2)
	.align		4
.L_2:
        /*0010*/ 	.word	index@($__internal_4_$__cuda_sm3x_div_rn_noftz_f32_slowpath)
        /*0014*/ 	.word	0x00000000


	//----- nvinfo : EIATTR_FRAME_SIZE
	.align		4
.L_3:
        /*0018*/ 	.byte	0x04, 0x11
        /*001a*/ 	.short	(.L_5 - .L_4)
	.align		4
.L_4:
        /*001c*/ 	.word	index@($__internal_3_$__cuda_sm20_sqrt_rn_f32_slowpath)
        /*0020*/ 	.word	0x00000000


	//----- nvinfo : EIATTR_FRAME_SIZE
	.align		4
.L_5:
        /*0024*/ 	.byte	0x04, 0x11
        /*0026*/ 	.short	(.L_7 - .L_6)
	.align		4
.L_6:
        /*0028*/ 	.word	index@($__internal_2_$__cuda_sm20_rcp_rn_f32_slowpath)
        /*002c*/ 	.word	0x00000000


	//----- nvinfo : EIATTR_FRAME_SIZE
	.align		4
.L_7:
        /*0030*/ 	.byte	0x04, 0x11
        /*0032*/ 	.short	(.L_9 - .L_8)
	.align		4
.L_8:
        /*0034*/ 	.word	index@(_Z26__kernel__backwards_kernel10TensorViewS_S_S_S_S_11DualModel_0S_S_S_S_S_fffj)
        /*0038*/ 	.word	0x00000000


	//----- nvinfo : EIATTR_REGCOUNT
	.align		4
.L_9:
        /*003c*/ 	.byte	0x04, 0x2f
        /*003e*/ 	.short	(.L_11 - .L_10)
	.align		4
.L_10:
        /*0040*/ 	.word	index@(_Z39__kernel__backwards_initial_drgb_kernel10TensorViewS_11DualModel_0S_S_S_S_f)
        /*0044*/ 	.word	0x00000020


	//----- nvinfo : EIATTR_FRAME_SIZE
	.align		4
.L_11:
        /*0048*/ 	.byte	0x04, 0x11
        /*004a*/ 	.short	(.L_13 - .L_12)
	.align		4
.L_12:
        /*004c*/ 	.word	index@($__internal_1_$__cuda_sm3x_div_rn_noftz_f32_slowpath)
        /*0050*/ 	.word	0x00000000


	//----- nvinfo : EIATTR_FRAME_SIZE
	.align		4
.L_13:
        /*0054*/ 	.byte	0x04, 0x11
        /*0056*/ 	.short	(.L_15 - .L_14)
	.align		4
.L_14:
        /*0058*/ 	.word	index@($__internal_0_$__cuda_sm20_sqrt_rn_f32_slowpath)
        /*005c*/ 	.word	0x00000000


	//----- nvinfo : EIATTR_FRAME_SIZE
	.align		4
.L_15:
        /*0060*/ 	.byte	0x04, 0x11
        /*0062*/ 	.short	(.L_17 - .L_16)
	.align		4
.L_16:
        /*0064*/ 	.word	index@(_Z39__kernel__backwards_initial_drgb_kernel10TensorViewS_11DualModel_0S_S_S_S_f)
        /*0068*/ 	.word	0x00000000


	//----- nvinfo : EIATTR_MIN_STACK_SIZE
	.align		4
.L_17:
        /*006c*/ 	.byte	0x04, 0x12
        /*006e*/ 	.short	(.L_19 - .L_18)
	.align		4
.L_18:
        /*0070*/ 	.word	index@(_Z39__kernel__backwards_initial_drgb_kernel10TensorViewS_11DualModel_0S_S_S_S_f)
        /*0074*/ 	.word	0x00000000


	//----- nvinfo : EIATTR_MIN_STACK_SIZE
	.align		4
.L_19:
        /*0078*/ 	.byte	0x04, 0x12
        /*007a*/ 	.short	(.L_21 - .L_20)
	.align		4
.L_20:
        /*007c*/ 	.word	index@(_Z26__kernel__backwards_kernel10TensorViewS_S_S_S_S_11DualModel_0S_S_S_S_S_fffj)
        /*0080*/ 	.word	0x00000000
.L_21:


//--------------------- .nv.compat                --------------------------
	.section	.nv.compat,"",@"SHT_CUDA_COMPAT_INFO"
	.align	4
        /*0000*/ 	.byte	0x02, 0x09, 0x00, 0x00, 0x02, 0x02, 0x01, 0x00, 0x02, 0x05, 0x05, 0x00, 0x03, 0x07, 0x01, 0x01
        /*0010*/ 	.byte	0x02, 0x03, 0x00, 0x00, 0x02, 0x06, 0x01, 0x00, 0x04, 0x0b, 0x08, 0x00, 0x01, 0x00, 0x00, 0x00
        /*0020*/ 	.byte	0x00, 0x00, 0x00, 0x00


//--------------------- .nv.info._Z39__kernel__backwards_initial_drgb_kernel10TensorViewS_11DualModel_0S_S_S_S_f --------------------------
	.section	.nv.info._Z39__kernel__backwards_initial_drgb_kernel10TensorViewS_11DualModel_0S_S_S_S_f,"",@"SHT_CUDA_INFO"
	.sectionflags	@""
	.align	4


	//----- nvinfo : EIATTR_CUDA_API_VERSION
	.align		4
        /*0000*/ 	.byte	0x04, 0x37
        /*0002*/ 	.short	(.L_23 - .L_22)
.L_22:
        /*0004*/ 	.word	0x00000082


	//----- nvinfo : EIATTR_KPARAM_INFO
	.align		4
.L_23:
        /*0008*/ 	.byte	0x04, 0x17
        /*000a*/ 	.short	(.L_25 - .L_24)
.L_24:
        /*000c*/ 	.word	0x00000000
        /*0010*/ 	.short	0x0007
        /*0012*/ 	.short	0x0428
        /*0014*/ 	.byte	0x00, 0xf0, 0x11, 0x00


	//----- nvinfo : EIATTR_KPARAM_INFO
	.align		4
.L_25:
        /*0018*/ 	.byte	0x04, 0x17
        /*001a*/ 	.short	(.L_27 - .L_26)
.L_26:
        /*001c*/ 	.word	0x00000000
        /*0020*/ 	.short	0x0006
        /*0022*/ 	.short	0x03f0
        /*0024*/ 	.byte	0x00, 0xf0, 0xe1, 0x00


	//----- nvinfo : EIATTR_KPARAM_INFO
	.align		4
.L_27:
        /*0028*/ 	.byte	0x04, 0x17
        /*002a*/ 	.short	(.L_29 - .L_28)
.L_28:
        /*002c*/ 	.word	0x00000000
        /*0030*/ 	.short	0x0005
        /*0032*/ 	.short	0x03b8
        /*0034*/ 	.byte	0x00, 0xf0, 0xe1, 0x00


	//----- nvinfo : EIATTR_KPARAM_INFO
	.align		4
.L_29:
        /*0038*/ 	.byte	0x04, 0x17
        /*003a*/ 	.short	(.L_31 - .L_30)
.L_30:
        /*003c*/ 	.word	0x00000000
        /*0040*/ 	.short	0x0004
        /*0042*/ 	.short	0x0380
        /*0044*/ 	.byte	0x00, 0xf0, 0xe1, 0x00


	//----- nvinfo : EIATTR_KPARAM_INFO
	.align		4
.L_31:
        /*0048*/ 	.byte	0x04, 0x17
        /*004a*/ 	.short	(.L_33 - .L_32)
.L_32:
        /*004c*/ 	.word	0x00000000
        /*0050*/ 	.short	0x0003
        /*0052*/ 	.short	0x0348
        /*0054*/ 	.byte	0x00, 0xf0, 0xe1, 0x00


	//----- nvinfo : EIATTR_KPARAM_INFO
	.align		4
.L_33:
        /*0058*/ 	.byte	0x04, 0x17
        /*005a*/ 	.short	(.L_35 - .L_34)
.L_34:
        /*005c*/ 	.word	0x00000000
        /*0060*/ 	.short	0x0002
        /*0062*/ 	.short	0x0070
        /*0064*/ 	.byte	0x00, 0xf0, 0x61, 0x0b


	//----- nvinfo : EIATTR_KPARAM_INFO
	.align		4
.L_35:
        /*0068*/ 	.byte	0x04, 0x17
        /*006a*/ 	.short	(.L_37 - .L_36)
.L_36:
        /*006c*/ 	.word	0x00000000
        /*0070*/ 	.short	0x0001
        /*0072*/ 	.short	0x0038
        /*0074*/ 	.byte	0x00, 0xf0, 0xe1, 0x00


	//----- nvinfo : EIATTR_KPARAM_INFO
	.align		4
.L_37:
        /*0078*/ 	.byte	0x04, 0x17
        /*007a*/ 	.short	(.L_39 - .L_38)
.L_38:
        /*007c*/ 	.word	0x00000000
        /*0080*/ 	.short	0x0000
        /*0082*/ 	.short	0x0000
        /*0084*/ 	.byte	0x00, 0xf0, 0xe1, 0x00


	//----- nvinfo : EIATTR_SPARSE_MMA_MASK
	.align		4
.L_39:
        /*0088*/ 	.byte	0x03, 0x50
        /*008a*/ 	.short	0x0000


	//----- nvinfo : EIATTR_MAXREG_COUNT
	.align		4
        /*008c*/ 	.byte	0x03, 0x1b
        /*008e*/ 	.short	0x00ff


	//----- nvinfo : EIATTR_MERCURY_ISA_VERSION
	.align		4
        /*0090*/ 	.byte	0x03, 0x5f
        /*0092*/ 	.short	0x0101


	//----- nvinfo : EIATTR_VRC_CTA_INIT_COUNT
	.align		4
        /*0094*/ 	.byte	0x02, 0x4a
	.zero		1
	.zero		1


	//----- nvinfo : EIATTR_EXIT_INSTR_OFFSETS
	.align		4
        /*0098*/ 	.byte	0x04, 0x1c
        /*009a*/ 	.short	(.L_41 - .L_40)


	//   ....[0]....
.L_40:
        /*009c*/ 	.word	0x000000d0


	//   ....[1]....
        /*00a0*/ 	.word	0x000011d0


	//   ....[2]....
        /*00a4*/ 	.word	0x00001630


	//----- nvinfo : EIATTR_CRS_STACK_SIZE
	.align		4
.L_41:
        /*00a8*/ 	.byte	0x04, 0x1e
        /*00aa*/ 	.short	(.L_43 - .L_42)
.L_42:
        /*00ac*/ 	.word	0x00000000


	//----- nvinfo : EIATTR_CBANK_PARAM_SIZE
	.align		4
.L_43:
        /*00b0*/ 	.byte	0x03, 0x19
        /*00b2*/ 	.short	0x042c


	//----- nvinfo : EIATTR_PARAM_CBANK
	.align		4
        /*00b4*/ 	.byte	0x04, 0x0a
        /*00b6*/ 	.short	(.L_45 - .L_44)
	.align		4
.L_44:
        /*00b8*/ 	.word	index@(.nv.constant0._Z39__kernel__backwards_initial_drgb_kernel10TensorViewS_11DualModel_0S_S_S_S_f)
        /*00bc*/ 	.short	0x0380
        /*00be*/ 	.short	0x042c


	//----- nvinfo : EIATTR_SW_WAR
	.align		4
.L_45:
        /*00c0*/ 	.byte	0x04, 0x36
        /*00c2*/ 	.short	(.L_47 - .L_46)
.L_46:
        /*00c4*/ 	.word	0x00000008
.L_47:


//--------------------- .nv.info._Z26__kernel__backwards_kernel10TensorViewS_S_S_S_S_11DualModel_0S_S_S_S_S_fffj --------------------------
	.section	.nv.info._Z26__kernel__backwards_kernel10TensorViewS_S_S_S_S_11DualModel_0S_S_S_S_S_fffj,"",@"SHT_CUDA_INFO"
	.sectionflags	@""
	.align	4


	//----- nvinfo : EIATTR_CUDA_API_VERSION
	.align		4
        /*0000*/ 	.byte	0x04, 0x37
        /*0002*/ 	.short	(.L_49 - .L_48)
.L_48:
        /*0004*/ 	.word	0x00000082


	//----- nvinfo : EIATTR_KPARAM_INFO
	.align		4
.L_49:
        /*0008*/ 	.byte	0x04, 0x17
        /*000a*/ 	.short	(.L_51 - .L_50)
.L_50:
        /*000c*/ 	.word	0x00000000
        /*0010*/ 	.short	0x000f
        /*0012*/ 	.short	0x054c
        /*0014*/ 	.byte	0x00, 0xf0, 0x11, 0x00


	//----- nvinfo : EIATTR_KPARAM_INFO
	.align		4
.L_51:
        /*0018*/ 	.byte	0x04, 0x17
        /*001a*/ 	.short	(.L_53 - .L_52)
.L_52:
        /*001c*/ 	.word	0x00000000
        /*0020*/ 	.short	0x000e
        /*0022*/ 	.short	0x0548
        /*0024*/ 	.byte	0x00, 0xf0, 0x11, 0x00


	//----- nvinfo : EIATTR_KPARAM_INFO
	.align		4
.L_53:
        /*0028*/ 	.byte	0x04, 0x17
        /*002a*/ 	.short	(.L_55 - .L_54)
.L_54:
        /*002c*/ 	.word	0x00000000
        /*0030*/ 	.short	0x000d
        /*0032*/ 	.short	0x0544
        /*0034*/ 	.byte	0x00, 0xf0, 0x11, 0x00


	//----- nvinfo : EIATTR_KPARAM_INFO
	.align		4
.L_55:
        /*0038*/ 	.byte	0x04, 0x17
        /*003a*/ 	.short	(.L_57 - .L_56)
.L_56:
        /*003c*/ 	.word	0x00000000
        /*0040*/ 	.short	0x000c
        /*0042*/ 	.short	0x0540
        /*0044*/ 	.byte	0x00, 0xf0, 0x11, 0x00


	//----- nvinfo : EIATTR_KPARAM_INFO
	.align		4
.L_57:
        /*0048*/ 	.byte	0x04, 0x17
        /*004a*/ 	.short	(.L_59 - .L_58)
.L_58:
        /*004c*/ 	.word	0x00000000
        /*0050*/ 	.short	0x000b
        /*0052*/ 	.short	0x0508
        /*0054*/ 	.byte	0x00, 0xf0, 0xe1, 0x00


	//----- nvinfo : EIATTR_KPARAM_INFO
	.align		4
.L_59:
        /*0058*/ 	.byte	0x04, 0x17
        /*005a*/ 	.short	(.L_61 - .L_60)
.L_60:
        /*005c*/ 	.word	0x00000000
        /*0060*/ 	.short	0x000a
        /*0062*/ 	.short	0x04d0
        /*0064*/ 	.byte	0x00, 0xf0, 0xe1, 0x00


	//----- nvinfo : EIATTR_KPARAM_INFO
	.align		4
.L_61:
        /*0068*/ 	.byte	0x04, 0x17
        /*006a*/ 	.short	(.L_63 - .L_62)
.L_62:
        /*006c*/ 	.word	0x00000000
        /*0070*/ 	.short	0x0009
        /*0072*/ 	.short	0x0498
        /*0074*/ 	.byte	0x00, 0xf0, 0xe1, 0x00


	//----- nvinfo : EIATTR_KPARAM_INFO
	.align		4
.L_63:
        /*0078*/ 	.byte	0x04, 0x17
        /*007a*/ 	.short	(.L_65 - .L_64)
.L_64:
        /*007c*/ 	.word	0x00000000
        /*0080*/ 	.short	0x0008
        /*0082*/ 	.short	0x0460
        /*0084*/ 	.byte	0x00, 0xf0, 0xe1, 0x00


	//----- nvinfo : EIATTR_KPARAM_INFO
	.align		4
.L_65:
        /*0088*/ 	.byte	0x04, 0x17
        /*008a*/ 	.short	(.L_67 - .L_66)
.L_66:
        /*008c*/ 	.word	0x00000000
        /*0090*/ 	.short	0x0007
        /*0092*/ 	.short	0x0428
        /*0094*/ 	.byte	0x00, 0xf0, 0xe1, 0x00


	//----- nvinfo : EIATTR_KPARAM_INFO
	.align		4
.L_67:
        /*0098*/ 	.byte	0x04, 0x17
        /*009a*/ 	.short	(.L_69 - .L_68)
.L_68:
        /*009c*/ 	.word	0x00000000
        /*00a0*/ 	.short	0x0006
        /*00a2*/ 	.short	0x0150
        /*00a4*/ 	.byte	0x00, 0xf0, 0x61, 0x0b


	//----- nvinfo : EIATTR_KPARAM_INFO
	.align		4
.L_69:
        /*00a8*/ 	.byte	0x04, 0x17
        /*00aa*/ 	.short	(.L_71 - .L_70)
.L_70:
        /*00ac*/ 	.word	0x00000000
        /*00b0*/ 	.short	0x0005
        /*00b2*/ 	.short	0x0118
        /*00b4*/ 	.byte	0x00, 0xf0, 0xe1, 0x00


	//----- nvinfo : EIATTR_KPARAM_INFO
	.align		4
.L_71:
        /*00b8*/ 	.byte	0x04, 0x17
        /*00ba*/ 	.short	(.L_73 - .L_72)
.L_72:
        /*00bc*/ 	.word	0x00000000
        /*00c0*/ 	.short	0x0004
        /*00c2*/ 	.short	0x00e0
        /*00c4*/ 	.byte	0x00, 0xf0, 0xe1, 0x00


	//----- nvinfo : EIATTR_KPARAM_INFO
	.align		4
.L_73:
        /*00c8*/ 	.byte	0x04, 0x17
        /*00ca*/ 	.short	(.L_75 - .L_74)
.L_74:
        /*00cc*/ 	.word	0x00000000
        /*00d0*/ 	.short	0x0003
        /*00d2*/ 	.short	0x00a8
        /*00d4*/ 	.byte	0x00, 0xf0, 0xe1, 0x00


	//----- nvinfo : EIATTR_KPARAM_INFO
	.align		4
.L_75:
        /*00d8*/ 	.byte	0x04, 0x17
        /*00da*/ 	.short	(.L_77 - .L_76)
.L_76:
        /*00dc*/ 	.word	0x00000000
        /*00e0*/ 	.short	0x0002
        /*00e2*/ 	.short	0x0070
        /*00e4*/ 	.byte	0x00, 0xf0, 0xe1, 0x00


	//----- nvinfo : EIATTR_KPARAM_INFO
	.align		4
.L_77:
        /*00e8*/ 	.byte	0x04, 0x17
        /*00ea*/ 	.short	(.L_79 - .L_78)
.L_78:
        /*00ec*/ 	.word	0x00000000
        /*00f0*/ 	.short	0x0001
        /*00f2*/ 	.short	0x0038
        /*00f4*/ 	.byte	0x00, 0xf0, 0xe1, 0x00


	//----- nvinfo : EIATTR_KPARAM_INFO
	.align		4
.L_79:
        /*00f8*/ 	.byte	0x04, 0x17
        /*00fa*/ 	.short	(.L_81 - .L_80)
.L_80:
        /*00fc*/ 	.word	0x00000000
        /*0100*/ 	.short	0x0000
        /*0102*/ 	.short	0x0000
        /*0104*/ 	.byte	0x00, 0xf0, 0xe1, 0x00


	//----- nvinfo : EIATTR_SPARSE_MMA_MASK
	.align		4
.L_81:
        /*0108*/ 	.byte	0x03, 0x50
        /*010a*/ 	.short	0x0000


	//----- nvinfo : EIATTR_MAXREG_COUNT
	.align		4
        /*010c*/ 	.byte	0x03, 0x1b
        /*010e*/ 	.short	0x00ff


	//----- nvinfo : EIATTR_MERCURY_ISA_VERSION
	.align		4
        /*0110*/ 	.byte	0x03, 0x5f
        /*0112*/ 	.short	0x0101


	//----- nvinfo : EIATTR_VRC_CTA_INIT_COUNT
	.align		4
        /*0114*/ 	.byte	0x02, 0x4a
	.zero		1
	.zero		1


	//----- nvinfo : EIATTR_EXIT_INSTR_OFFSETS
	.align		4
        /*0118*/ 	.byte	0x04, 0x1c
        /*011a*/ 	.short	(.L_83 - .L_82)


	//   ....[0]....
.L_82:
        /*011c*/ 	.word	0x00000070


	//   ....[1]....
        /*0120*/ 	.word	0x00000490


	//   ....[2]....
        /*0124*/ 	.word	0x000113c0


	//----- nvinfo : EIATTR_CRS_STACK_SIZE
	.align		4
.L_83:
        /*0128*/ 	.byte	0x04, 0x1e
        /*012a*/ 	.short	(.L_85 - .L_84)
.L_84:
        /*012c*/ 	.word	0x00000000


	//----- nvinfo : EIATTR_CBANK_PARAM_SIZE
	.align		4
.L_85:
        /*0130*/ 	.byte	0x03, 0x19
        /*0132*/ 	.short	0x0550


	//----- nvinfo : EIATTR_PARAM_CBANK
	.align		4
        /*0134*/ 	.byte	0x04, 0x0a
        /*0136*/ 	.short	(.L_87 - .L_86)
	.align		4
.L_86:
        /*0138*/ 	.word	index@(.nv.constant0._Z26__kernel__backwards_kernel10TensorViewS_S_S_S_S_11DualModel_0S_S_S_S_S_fffj)
        /*013c*/ 	.short	0x0380
        /*013e*/ 	.short	0x0550


	//----- nvinfo : EIATTR_SW_WAR
	.align		4
.L_87:
        /*0140*/ 	.byte	0x04, 0x36
        /*0142*/ 	.short	(.L_89 - .L_88)
.L_88:
        /*0144*/ 	.word	0x00000008
.L_89:


//--------------------- .nv.callgraph             --------------------------
	.section	.nv.callgraph,"",@"SHT_CUDA_CALLGRAPH"
	.align	4
	.sectionentsize	8
	.align		4
        /*0000*/ 	.word	0x00000000
	.align		4
        /*0004*/ 	.word	0xffffffff
	.align		4
        /*0008*/ 	.word	0x00000000
	.align		4
        /*000c*/ 	.word	0xfffffffe
	.align		4
        /*0010*/ 	.word	0x00000000
	.align		4
        /*0014*/ 	.word	0xfffffffd
	.align		4
        /*0018*/ 	.word	0x00000000
	.align		4
        /*001c*/ 	.word	0xfffffffc


//--------------------- .text._Z39__kernel__backwards_initial_drgb_kernel10TensorViewS_11DualModel_0S_S_S_S_f --------------------------
	.section	.text._Z39__kernel__backwards_initial_drgb_kernel10TensorViewS_11DualModel_0S_S_S_S_f,"ax",@progbits
	.align	128
        .global         _Z39__kernel__backwards_initial_drgb_kernel10TensorViewS_11DualModel_0S_S_S_S_f
        .type           _Z39__kernel__backwards_initial_drgb_kernel10TensorViewS_11DualModel_0S_S_S_S_f,@function
        .size           _Z39__kernel__backwards_initial_drgb_kernel10TensorViewS_11DualModel_0S_S_S_S_f,(.L_x_283 - _Z39__kernel__backwards_initial_drgb_kernel10TensorViewS_11DualModel_0S_S_S_S_f)
        .other          _Z39__kernel__backwards_initial_drgb_kernel10TensorViewS_11DualModel_0S_S_S_S_f,@"STO_CUDA_ENTRY STV_DEFAULT"
_Z39__kernel__backwards_initial_drgb_kernel10TensorViewS_11DualModel_0S_S_S_S_f:
.text._Z39__kernel__backwards_initial_drgb_kernel10TensorViewS_11DualModel_0S_S_S_S_f:
[----:B------:R-:W-:Y:S01]  /*0000*/  LDC R1, c[0x0][0x37c] ;  /* 0x0000df00ff017b82 */ /* 0x000fe20000000800 */
[----:B------:R-:W0:Y:S07]  /*0010*/  S2R R0, SR_TID.Y ;  /* 0x0000000000007919 */ /* 0x000e2e0000002200 */
[----:B------:R-:W1:Y:S01]  /*0020*/  LDC R2, c[0x0][0x360] ;  /* 0x0000d800ff027b82 */ /* 0x000e620000000800 */
[----:B------:R-:W2:Y:S01]  /*0030*/  LDCU UR6, c[0x0][0x71c] ;  /* 0x0000e380ff0677ac */ /* 0x000ea20008000800 */
[----:B------:R-:W1:Y:S01]  /*0040*/  S2R R21, SR_TID.X ;  /* 0x0000000000157919 */ /* 0x000e620000002100 */
[----:B------:R-:W3:Y:S05]  /*0050*/  LDCU UR7, c[0x0][0x3d4] ;  /* 0x00007a80ff0777ac */ /* 0x000eea0008000800 */
[----:B------:R-:W0:Y:S08]  /*0060*/  S2UR UR5, SR_CTAID.Y ;  /* 0x00000000000579c3 */ /* 0x000e300000002600 */
[----:B------:R-:W0:Y:S08]  /*0070*/  LDC R3, c[0x0][0x364] ;  /* 0x0000d900ff037b82 */ /* 0x000e300000000800 */
[----:B------:R-:W1:Y:S01]  /*0080*/  S2UR UR4, SR_CTAID.X ;  /* 0x00000000000479c3 */ /* 0x000e620000002500 */
[----:B0-----:R-:W-:-:S05]  /*0090*/  IMAD R0, R3, UR5, R0 ;  /* 0x0000000503007c24 */ /* 0x001fca000f8e0200 */
[----:B--2---:R-:W-:Y:S01]  /*00a0*/  ISETP.GE.U32.AND P0, PT, R0, UR6, PT ;  /* 0x0000000600007c0c */ /* 0x004fe2000bf06070 */
[----:B-1----:R-:W-:-:S05]  /*00b0*/  IMAD R21, R2, UR4, R21 ;  /* 0x0000000402157c24 */ /* 0x002fca000f8e0215 */
[----:B---3--:R-:W-:-:S13]  /*00c0*/  ISETP.GE.U32.OR P0, PT, R21, UR7, P0 ;  /* 0x0000000715007c0c */ /* 0x008fda0008706470 */
[----:B------:R-:W-:Y:S05]  /*00d0*/  @P0 EXIT ;  /* 0x000000000000094d */ /* 0x000fea0003800000 */
[----:B------:R-:W0:Y:S01]  /*00e0*/  LDC.64 R4, c[0x0][0x700] ;  /* 0x0001c000ff047b82 */ /* 0x000e220000000a00 */
[----:B------:R-:W1:Y:S01]  /*00f0*/  LDCU UR4, c[0x0][0x708] ;  /* 0x0000e100ff0477ac */ /* 0x000e620008000800 */
[----:B------:R-:W2:Y:S06]  /*0100*/  LDCU.64 UR8, c[0x0][0x358] ;  /* 0x00006b00ff0877ac */ /* 0x000eac0008000a00 */
[----:B------:R-:W3:Y:S01]  /*0110*/  LDC.64 R8, c[0x0][0x468] ;  /* 0x00011a00ff087b82 */ /* 0x000ee20000000a00 */
[----:B------:R-:W4:Y:S01]  /*0120*/  LDCU.64 UR6, c[0x0][0x380] ;  /* 0x00007000ff0677ac */ /* 0x000f220008000a00 */
[----:B------:R-:W3:Y:S06]  /*0130*/  LDCU.64 UR12, c[0x0][0x3b8] ;  /* 0x00007700ff0c77ac */ /* 0x000eec0008000a00 */
[----:B------:R-:W3:Y:S01]  /*0140*/  LDC.64 R10, c[0x0][0x460] ;  /* 0x00011800ff0a7b82 */ /* 0x000ee20000000a00 */
[----:B-1----:R-:W-:Y:S01]  /*0150*/  IMAD R3, R0, UR4, RZ ;  /* 0x0000000400037c24 */ /* 0x002fe2000f8e02ff */
[----:B------:R-:W4:Y:S04]  /*0160*/  LDCU UR4, c[0x0][0x38c] ;  /* 0x00007180ff0477ac */ /* 0x000f280008000800 */
[----:B0-----:R-:W-:-:S02]  /*0170*/  IADD3 R4, P0, PT, R3, R4, RZ ;  /* 0x0000000403047210 */ /* 0x001fc40007f1e0ff */
[----:B------:R-:W0:Y:S02]  /*0180*/  LDC.64 R12, c[0x0][0x3f8] ;  /* 0x0000fe00ff0c7b82 */ /* 0x000e240000000a00 */
[----:B------:R-:W-:-:S05]  /*0190*/  IADD3.X R5, PT, PT, RZ, R5, RZ, P0, !PT ;  /* 0x00000005ff057210 */ /* 0x000fca00007fe4ff */
[----:B--2---:R1:W2:Y:S01]  /*01a0*/  LDG.E R23, desc[UR8][R4.64] ;  /* 0x0000000804177981 */ /* 0x0042a2000c1e1900 */
[----:B------:R-:W0:Y:S01]  /*01b0*/  LDC.64 R2, c[0x0][0x3c0] ;  /* 0x0000f000ff027b82 */ /* 0x000e220000000a00 */
[----:B----4-:R-:W-:Y:S02]  /*01c0*/  UIADD3 UR10, UP0, UPT, UR4, UR6, URZ ;  /* 0x00000006040a7290 */ /* 0x010fe4000ff1e0ff */
[----:B------:R-:W-:Y:S02]  /*01d0*/  ULEA UR4, UP1, UR4, UR6, 0x1 ;  /* 0x0000000604047291 */ /* 0x000fe4000f8208ff */
[----:B------:R-:W-:Y:S02]  /*01e0*/  UIADD3.X UR6, UPT, UPT, URZ, UR7, URZ, UP0, !UPT ;  /* 0x00000007ff067290 */ /* 0x000fe400087fe4ff */
[----:B------:R-:W-:Y:S01]  /*01f0*/  UIADD3.X UR5, UPT, UPT, URZ, UR7, URZ, UP1, !UPT ;  /* 0x00000007ff057290 */ /* 0x000fe20008ffe4ff */
[----:B-1----:R-:W-:Y:S02]  /*0200*/  IMAD.U32 R4, RZ, RZ, UR10 ;  /* 0x0000000aff047e24 */ /* 0x002fe4000f8e00ff */
[----:B------:R-:W-:Y:S01]  /*0210*/  IMAD.U32 R14, RZ, RZ, UR4 ;  /* 0x00000004ff0e7e24 */ /* 0x000fe2000f8e00ff */
[----:B------:R-:W-:-:S02]  /*0220*/  MOV R5, UR6 ;  /* 0x0000000600057c02 */ /* 0x000fc40008000f00 */
[----:B------:R-:W-:Y:S01]  /*0230*/  MOV R15, UR5 ;  /* 0x00000005000f7c02 */ /* 0x000fe20008000f00 */
[----:B---3--:R-:W-:Y:S02]  /*0240*/  IMAD R27, R9, 0x3, RZ ;  /* 0x00000003091b7824 */ /* 0x008fe400078e02ff */
[----:B------:R1:W3:Y:S02]  /*0250*/  LDG.E R20, desc[UR8][R4.64] ;  /* 0x0000000804147981 */ /* 0x0002e4000c1e1900 */
[----:B------:R-:W4:Y:S02]  /*0260*/  LDCU.64 UR4, c[0x0][0x428] ;  /* 0x00008500ff0477ac */ /* 0x000f240008000a00 */
[----:B------:R4:W3:Y:S01]  /*0270*/  LDG.E R22, desc[UR8][R14.64] ;  /* 0x000000080e167981 */ /* 0x0008e2000c1e1900 */
[----:B0-----:R-:W-:-:S05]  /*0280*/  IMAD R2, R21, R2, RZ ;  /* 0x0000000215027224 */ /* 0x001fca00078e02ff */
[----:B------:R-:W-:Y:S01]  /*0290*/  IADD3 R16, P0, PT, R2, UR12, RZ ;  /* 0x0000000c02107c10 */ /* 0x000fe2000ff1e0ff */
[----:B-1----:R-:W0:Y:S03]  /*02a0*/  LDC.64 R4, c[0x0][0x430] ;  /* 0x00010c00ff047b82 */ /* 0x002e260000000a00 */
[----:B------:R-:W-:Y:S01]  /*02b0*/  IADD3 R18, P2, PT, R16, R3, RZ ;  /* 0x0000000310127210 */ /* 0x000fe20007f5e0ff */
[----:B------:R-:W-:-:S05]  /*02c0*/  IMAD.X R17, RZ, RZ, UR13, P0 ;  /* 0x0000000dff117e24 */ /* 0x000fca00080e06ff */
[----:B------:R-:W-:-:S06]  /*02d0*/  IADD3.X R19, PT, PT, RZ, R17, RZ, P2, !PT ;  /* 0x00000011ff137210 */ /* 0x000fcc00017fe4ff */
[----:B------:R-:W3:Y:S01]  /*02e0*/  LDG.E R19, desc[UR8][R18.64] ;  /* 0x0000000812137981 */ /* 0x000ee2000c1e1900 */
[----:B--2---:R-:W-:Y:S01]  /*02f0*/  IMAD R7, R23, R8, RZ ;  /* 0x0000000817077224 */ /* 0x004fe200078e02ff */
[----:B------:R-:W-:Y:S02]  /*0300*/  LEA R8, P0, R3, R16, 0x1 ;  /* 0x0000001003087211 */ /* 0x000fe400078008ff */
[----:B------:R-:W1:Y:S01]  /*0310*/  LDC.64 R2, c[0x0][0x3f0] ;  /* 0x0000fc00ff027b82 */ /* 0x000e620000000a00 */
[----:B------:R2:W3:Y:S01]  /*0320*/  LDG.E R16, desc[UR8][R16.64] ;  /* 0x0000000810107981 */ /* 0x0004e2000c1e1900 */
[----:B------:R-:W-:-:S04]  /*0330*/  IADD3 R10, P1, PT, R7, R10, RZ ;  /* 0x0000000a070a7210 */ /* 0x000fc80007f3e0ff */
[----:B------:R-:W-:Y:S02]  /*0340*/  IADD3.X R11, PT, PT, RZ, R11, RZ, P1, !PT ;  /* 0x0000000bff0b7210 */ /* 0x000fe40000ffe4ff */
[----:B----4-:R-:W-:Y:S02]  /*0350*/  IADD3 R14, P1, PT, R10, R9, RZ ;  /* 0x000000090a0e7210 */ /* 0x010fe40007f3e0ff */
[-C--:B------:R-:W-:Y:S01]  /*0360*/  LEA R24, P2, R9, R10.reuse, 0x1 ;  /* 0x0000000a09187211 */ /* 0x080fe200078408ff */
[----:B------:R4:W3:Y:S02]  /*0370*/  LDG.E R0, desc[UR8][R10.64] ;  /* 0x000000080a007981 */ /* 0x0008e4000c1e1900 */
[----:B------:R-:W-:Y:S01]  /*0380*/  IMAD.X R15, RZ, RZ, R11, P1 ;  /* 0x000000ffff0f7224 */ /* 0x000fe200008e060b */
[----:B------:R-:W-:Y:S02]  /*0390*/  IADD3 R26, P3, PT, R27, R10, RZ ;  /* 0x0000000a1b1a7210 */ /* 0x000fe40007f7e0ff */
[----:B------:R-:W-:-:S02]  /*03a0*/  IADD3.X R25, PT, PT, RZ, R11, RZ, P2, !PT ;  /* 0x0000000bff197210 */ /* 0x000fc400017fe4ff */
[----:B------:R-:W3:Y:S01]  /*03b0*/  LDG.E R14, desc[UR8][R14.64] ;  /* 0x000000080e0e7981 */ /* 0x000ee2000c1e1900 */
[----:B------:R-:W-:Y:S01]  /*03c0*/  IADD3.X R9, PT, PT, RZ, R17, RZ, P0, !PT ;  /* 0x00000011ff097210 */ /* 0x000fe200007fe4ff */
[----:B--2---:R-:W-:Y:S01]  /*03d0*/  IMAD R17, R23, R12, RZ ;  /* 0x0000000c17117224 */ /* 0x004fe200078e02ff */
[----:B------:R-:W2:Y:S01]  /*03e0*/  LDC.64 R6, c[0x0][0x380] ;  /* 0x0000e000ff067b82 */ /* 0x000ea20000000a00 */
[----:B------:R-:W-:Y:S01]  /*03f0*/  IMAD.X R27, RZ, RZ, R11, P3 ;  /* 0x000000ffff1b7224 */ /* 0x000fe200018e060b */
[----:B------:R-:W3:Y:S02]  /*0400*/  LDG.E R24, desc[UR8][R24.64] ;  /* 0x0000000818187981 */ /* 0x000ee4000c1e1900 */
[----:B-1----:R-:W-:Y:S02]  /*0410*/  IADD3 R2, P0, PT, R17, R2, RZ ;  /* 0x0000000211027210 */ /* 0x002fe40007f1e0ff */
[----:B------:R1:W3:Y:S01]  /*0420*/  LDG.E R17, desc[UR8][R26.64] ;  /* 0x000000081a117981 */ /* 0x0002e2000c1e1900 */
[----:B0-----:R-:W-:Y:S01]  /*0430*/  IMAD R4, R23, R4, RZ ;  /* 0x0000000417047224 */ /* 0x001fe200078e02ff */
[----:B------:R-:W-:-:S02]  /*0440*/  IADD3.X R3, PT, PT, RZ, R3, RZ, P0, !PT ;  /* 0x00000003ff037210 */ /* 0x000fc400007fe4ff */
[----:B------:R-:W-:Y:S01]  /*0450*/  LEA R28, P1, R13, R2, 0x1 ;  /* 0x000000020d1c7211 */ /* 0x000fe200078208ff */
[----:B------:R-:W3:Y:S01]  /*0460*/  LDG.E R9, desc[UR8][R8.64] ;  /* 0x0000000808097981 */ /* 0x000ee2000c1e1900 */
[----:B------:R-:W-:Y:S01]  /*0470*/  IADD3 R12, P2, PT, R4, UR4, RZ ;  /* 0x00000004040c7c10 */ /* 0x000fe2000ff5e0ff */
[----:B------:R-:W3:Y:S01]  /*0480*/  LDCU UR4, c[0x0][0x7a8] ;  /* 0x0000f500ff0477ac */ /* 0x000ee20008000800 */
[----:B----4-:R-:W-:Y:S02]  /*0490*/  IADD3 R10, P0, PT, R2, R13, RZ ;  /* 0x0000000d020a7210 */ /* 0x010fe40007f1e0ff */
[-C--:B------:R-:W-:Y:S01]  /*04a0*/  IADD3.X R29, PT, PT, RZ, R3.reuse, RZ, P1, !PT ;  /* 0x00000003ff1d7210 */ /* 0x080fe20000ffe4ff */
[----:B------:R-:W-:Y:S01]  /*04b0*/  IMAD.X R13, RZ, RZ, UR5, P2 ;  /* 0x00000005ff0d7e24 */ /* 0x000fe200090e06ff */
[----:B------:R-:W-:Y:S01]  /*04c0*/  IADD3.X R11, PT, PT, RZ, R3, RZ, P0, !PT ;  /* 0x00000003ff0b7210 */ /* 0x000fe200007fe4ff */
[----:B------:R0:W4:Y:S01]  /*04d0*/  LDG.E R2, desc[UR8][R2.64] ;  /* 0x0000000802027981 */ /* 0x000122000c1e1900 */
[----:B-1----:R-:W-:-:S02]  /*04e0*/  LEA R26, P1, R5, R12, 0x1 ;  /* 0x0000000c051a7211 */ /* 0x002fc400078208ff */
[----:B------:R-:W-:Y:S01]  /*04f0*/  IADD3 R4, P0, PT, R12, R5, RZ ;  /* 0x000000050c047210 */ /* 0x000fe20007f1e0ff */
[----:B------:R-:W4:Y:S04]  /*0500*/  LDG.E R10, desc[UR8][R10.64] ;  /* 0x000000080a0a7981 */ /* 0x000f28000c1e1900 */
[----:B--2---:R1:W2:Y:S01]  /*0510*/  LDG.E R7, desc[UR8][R6.64] ;  /* 0x0000000806077981 */ /* 0x0042a2000c1e1900 */
[----:B------:R-:W-:Y:S01]  /*0520*/  IADD3.X R5, PT, PT, RZ, R13, RZ, P0, !PT ;  /* 0x0000000dff057210 */ /* 0x000fe200007fe4ff */
[----:B------:R-:W-:Y:S02]  /*0530*/  IMAD.X R27, RZ, RZ, R13, P1 ;  /* 0x000000ffff1b7224 */ /* 0x000fe400008e060d */
[----:B------:R-:W2:Y:S04]  /*0540*/  LDG.E R8, desc[UR8][R28.64] ;  /* 0x000000081c087981 */ /* 0x000ea8000c1e1900 */
[----:B------:R0:W5:Y:S04]  /*0550*/  LDG.E R12, desc[UR8][R12.64] ;  /* 0x000000080c0c7981 */ /* 0x000168000c1e1900 */
[----:B------:R0:W5:Y:S04]  /*0560*/  LDG.E R4, desc[UR8][R4.64] ;  /* 0x0000000804047981 */ /* 0x000168000c1e1900 */
[----:B------:R0:W5:Y:S01]  /*0570*/  LDG.E R26, desc[UR8][R26.64] ;  /* 0x000000081a1a7981 */ /* 0x000162000c1e1900 */
[----:B---3--:R-:W-:Y:S01]  /*0580*/  FFMA R19, R19, UR4, R20 ;  /* 0x0000000413137c23 */ /* 0x008fe20008000014 */
[----:B------:R-:W-:Y:S01]  /*0590*/  BSSY.RECONVERGENT B0, `(.L_x_0) ;  /* 0x0000016000007945 */ /* 0x000fe20003800200 */
[----:B0-----:R-:W-:-:S04]  /*05a0*/  FFMA R3, R0, R0, RZ ;  /* 0x0000000000037223 */ /* 0x001fc800000000ff */
[----:B------:R-:W-:-:S04]  /*05b0*/  FFMA R3, R14, R14, R3 ;  /* 0x0000000e0e037223 */ /* 0x000fc80000000003 */
[----:B-1----:R-:W-:-:S04]  /*05c0*/  FFMA R6, R24, R24, R3 ;  /* 0x0000001818067223 */ /* 0x002fc80000000003 */
[----:B------:R-:W-:-:S05]  /*05d0*/  FFMA R6, R17, R17, R6 ;  /* 0x0000001111067223 */ /* 0x000fca0000000006 */
[----:B------:R-:W-:Y:S01]  /*05e0*/  IADD3 R3, PT, PT, R6, -0xd000000, RZ ;  /* 0xf300000006037810 */ /* 0x000fe20007ffe0ff */
[----:B------:R0:W1:Y:S03]  /*05f0*/  MUFU.RSQ R11, R6 ;  /* 0x00000006000b7308 */ /* 0x0000660000001400 */
[----:B------:R-:W-:Y:S01]  /*0600*/  ISETP.GT.U32.AND P0, PT, R3, 0x727fffff, PT ;  /* 0x727fffff0300780c */ /* 0x000fe20003f04070 */
[----:B------:R-:W-:Y:S01]  /*0610*/  FFMA R3, R9, UR4, R22 ;  /* 0x0000000409037c23 */ /* 0x000fe20008000016 */
[----:B----4-:R-:W-:Y:S01]  /*0620*/  FADD R9, -R10, R19 ;  /* 0x000000130a097221 */ /* 0x010fe20000000100 */
[----:B--2---:R-:W-:-:S04]  /*0630*/  FFMA R7, R16, UR4, R7 ;  /* 0x0000000410077c23 */ /* 0x004fc80008000007 */
[----:B------:R-:W-:Y:S01]  /*0640*/  FADD R2, -R2, R7 ;  /* 0x0000000702027221 */ /* 0x000fe20000000100 */
[----:B------:R-:W-:-:S05]  /*0650*/  FADD R8, -R8, R3 ;  /* 0x0000000308087221 */ /* 0x000fca0000000100 */
[----:B01----:R-:W-:Y:S05]  /*0660*/  @!P0 BRA `(.L_x_1) ;  /* 0x0000000000108947 */ /* 0x003fea0003800000 */
[----:B------:R-:W-:Y:S02]  /*0670*/  MOV R3, R6 ;  /* 0x0000000600037202 */ /* 0x000fe40000000f00 */
[----:B------:R-:W-:-:S07]  /*0680*/  MOV R13, 0x6a0 ;  /* 0x000006a0000d7802 */ /* 0x000fce0000000f00 */
[----:B-----5:R-:W-:Y:S05]  /*0690*/  CALL.REL.NOINC `($__internal_0_$__cuda_sm20_sqrt_rn_f32_slowpath) ;  /* 0x0000000c00e87944 */ /* 0x020fea0003c00000 */
[----:B------:R-:W-:Y:S05]  /*06a0*/  BRA `(.L_x_2) ;  /* 0x0000000000107947 */ /* 0x000fea0003800000 */
.L_x_1:
[----:B------:R-:W-:Y:S01]  /*06b0*/  FMUL.FTZ R5, R6, R11 ;  /* 0x0000000b06057220 */ /* 0x000fe20000410000 */
[----:B------:R-:W-:-:S03]  /*06c0*/  FMUL.FTZ R11, R11, 0.5 ;  /* 0x3f0000000b0b7820 */ /* 0x000fc60000410000 */
[----:B------:R-:W-:-:S04]  /*06d0*/  FFMA R6, -R5, R5, R6 ;  /* 0x0000000505067223 */ /* 0x000fc80000000106 */
[----:B------:R-:W-:-:S07]  /*06e0*/  FFMA R5, R6, R11, R5 ;  /* 0x0000000b06057223 */ /* 0x000fce0000000005 */
.L_x_2:
[----:B------:R-:W-:Y:S05]  /*06f0*/  BSYNC.RECONVERGENT B0 ;  /* 0x0000000000007941 */ /* 0x000fea0003800200 */
.L_x_0:
[C---:B------:R-:W-:Y:S01]  /*0700*/  FSETP.GEU.AND P0, PT, |R5|.reuse, 1.0754944163277645694e-20, PT ;  /* 0x1e4b27b80500780b */ /* 0x040fe20003f0e200 */
[----:B------:R-:W-:Y:S03]  /*0710*/  BSSY.RECONVERGENT B0, `(.L_x_3) ;  /* 0x000000d000007945 */ /* 0x000fe60003800200 */
[----:B------:R-:W-:-:S04]  /*0720*/  FSEL R5, R5, 1.0754944163277645694e-20, P0 ;  /* 0x1e4b27b805057808 */ /* 0x000fc80000000000 */
[----:B------:R-:W0:Y:S08]  /*0730*/  MUFU.RCP R6, R5 ;  /* 0x0000000500067308 */ /* 0x000e300000001000 */
[----:B------:R-:W1:Y:S01]  /*0740*/  FCHK P0, R0, R5 ;  /* 0x0000000500007302 */ /* 0x000e620000000000 */
[----:B0-----:R-:W-:-:S04]  /*0750*/  FFMA R3, -R5, R6, 1 ;  /* 0x3f80000005037423 */ /* 0x001fc80000000106 */
[----:B------:R-:W-:-:S04]  /*0760*/  FFMA R3, R6, R3, R6 ;  /* 0x0000000306037223 */ /* 0x000fc80000000006 */
[----:B------:R-:W-:-:S04]  /*0770*/  FFMA R6, R0, R3, RZ ;  /* 0x0000000300067223 */ /* 0x000fc800000000ff */
[----:B------:R-:W-:-:S04]  /*0780*/  FFMA R7, -R5, R6, R0 ;  /* 0x0000000605077223 */ /* 0x000fc80000000100 */
[----:B------:R-:W-:Y:S01]  /*0790*/  FFMA R3, R3, R7, R6 ;  /* 0x0000000703037223 */ /* 0x000fe20000000006 */
[----:B-1----:R-:W-:Y:S06]  /*07a0*/  @!P0 BRA `(.L_x_4) ;  /* 0x00000000000c8947 */ /* 0x002fec0003800000 */
[----:B------:R-:W-:-:S07]  /*07b0*/  MOV R6, 0x7d0 ;  /* 0x000007d000067802 */ /* 0x000fce0000000f00 */
[----:B-----5:R-:W-:Y:S05]  /*07c0*/  CALL.REL.NOINC `($__internal_1_$__cuda_sm3x_div_rn_noftz_f32_slowpath) ;  /* 0x0000000c00f47944 */ /* 0x020fea0003c00000 */
[----:B------:R-:W-:-:S07]  /*07d0*/  IMAD.MOV.U32 R3, RZ, RZ, R0 ;  /* 0x000000ffff037224 */ /* 0x000fce00078e0000 */
.L_x_4:
[----:B------:R-:W-:Y:S05]  /*07e0*/  BSYNC.RECONVERGENT B0 ;  /* 0x0000000000007941 */ /* 0x000fea0003800200 */
.L_x_3:
[----:B------:R-:W0:Y:S01]  /*07f0*/  MUFU.RCP R0, R5 ;  /* 0x0000000500007308 */ /* 0x000e220000001000 */
[----:B------:R-:W-:Y:S01]  /*0800*/  FMNMX R3, R3, 1.00000002004087734272e+20, PT ;  /* 0x60ad78ec03037809 */ /* 0x000fe20003800000 */
[----:B------:R-:W-:Y:S03]  /*0810*/  BSSY.RECONVERGENT B0, `(.L_x_5) ;  /* 0x000000c000007945 */ /* 0x000fe60003800200 */
[----:B------:R-:W-:-:S03]  /*0820*/  FMNMX R3, R3, -1.00000002004087734272e+20, !PT ;  /* 0xe0ad78ec03037809 */ /* 0x000fc60007800000 */
[----:B------:R-:W1:Y:S01]  /*0830*/  FCHK P0, R14, R5 ;  /* 0x000000050e007302 */ /* 0x000e620000000000 */
[----:B0-----:R-:W-:-:S04]  /*0840*/  FFMA R7, -R5, R0, 1 ;  /* 0x3f80000005077423 */ /* 0x001fc80000000100 */
[----:B------:R-:W-:-:S04]  /*0850*/  FFMA R11, R0, R7, R0 ;  /* 0x00000007000b7223 */ /* 0x000fc80000000000 */
[----:B------:R-:W-:-:S04]  /*0860*/  FFMA R0, R14, R11, RZ ;  /* 0x0000000b0e007223 */ /* 0x000fc800000000ff */
[----:B------:R-:W-:-:S04]  /*0870*/  FFMA R7, -R5, R0, R14 ;  /* 0x0000000005077223 */ /* 0x000fc8000000010e */
[----:B------:R-:W-:Y:S01]  /*0880*/  FFMA R0, R11, R7, R0 ;  /* 0x000000070b007223 */ /* 0x000fe20000000000 */
[----:B-1----:R-:W-:Y:S06]  /*0890*/  @!P0 BRA `(.L_x_6) ;  /* 0x00000000000c8947 */ /* 0x002fec0003800000 */
[----:B------:R-:W-:Y:S02]  /*08a0*/  MOV R0, R14 ;  /* 0x0000000e00007202 */ /* 0x000fe40000000f00 */
[----:B------:R-:W-:-:S07]  /*08b0*/  MOV R6, 0x8d0 ;  /* 0x000008d000067802 */ /* 0x000fce0000000f00 */
[----:B-----5:R-:W-:Y:S05]  /*08c0*/  CALL.REL.NOINC `($__internal_1_$__cuda_sm3x_div_rn_noftz_f32_slowpath) ;  /* 0x0000000c00b47944 */ /* 0x020fea0003c00000 */
.L_x_6:
[----:B------:R-:W-:Y:S05]  /*08d0*/  BSYNC.RECONVERGENT B0 ;  /* 0x0000000000007941 */ /* 0x000fea0003800200 */
.L_x_5:
        /* <DEDUP_REMOVED lines=14> */
[----:B------:R-:W-:-:S07]  /*09c0*/  IMAD.MOV.U32 R6, RZ, RZ, R0 ;  /* 0x000000ffff067224 */ /* 0x000fce00078e0000 */
.L_x_8:
[----:B------:R-:W-:Y:S05]  /*09d0*/  BSYNC.RECONVERGENT B0 ;  /* 0x0000000000007941 */ /* 0x000fea0003800200 */
.L_x_7:
        /* <DEDUP_REMOVED lines=14> */
.L_x_10:
[----:B------:R-:W-:Y:S05]  /*0ac0*/  BSYNC.RECONVERGENT B0 ;  /* 0x0000000000007941 */ /* 0x000fea0003800200 */
.L_x_9:
[----:B-----5:R-:W-:Y:S01]  /*0ad0*/  FMNMX R12, R12, 9.9999999392252902908e-09, !PT ;  /* 0x322bcc770c0c7809 */ /* 0x020fe20007800000 */
[-C--:B------:R-:W-:Y:S01]  /*0ae0*/  FMUL R5, R15, R15.reuse ;  /* 0x0000000f0f057220 */ /* 0x080fe20000400000 */
[----:B------:R-:W-:Y:S01]  /*0af0*/  FMNMX R0, R0, 1.00000002004087734272e+20, PT ;  /* 0x60ad78ec00007809 */ /* 0x000fe20003800000 */
[CC--:B------:R-:W-:Y:S01]  /*0b00*/  FMUL R13, R3.reuse, R15.reuse ;  /* 0x0000000f030d7220 */ /* 0x0c0fe20000400000 */
[----:B------:R-:W-:Y:S01]  /*0b10*/  FSETP.GEU.AND P0, PT, |R12|, 1.0754944163277645694e-20, PT ;  /* 0x1e4b27b80c00780b */ /* 0x000fe20003f0e200 */
[C---:B------:R-:W-:Y:S01]  /*0b20*/  FMUL R16, R3.reuse, R10 ;  /* 0x0000000a03107220 */ /* 0x040fe20000400000 */
[----:B------:R-:W-:Y:S01]  /*0b30*/  FMNMX R14, R0, -1.00000002004087734272e+20, !PT ;  /* 0xe0ad78ec000e7809 */ /* 0x000fe20007800000 */
[----:B------:R-:W-:Y:S01]  /*0b40*/  BSSY.RECONVERGENT B0, `(.L_x_11) ;  /* 0x000002f000007945 */ /* 0x000fe20003800200 */
[----:B------:R-:W-:Y:S02]  /*0b50*/  FSEL R7, R12, 1.0754944163277645694e-20, P0 ;  /* 0x1e4b27b80c077808 */ /* 0x000fe40000000000 */
[----:B------:R-:W-:Y:S01]  /*0b60*/  FMNMX R4, R4, 9.9999999392252902908e-09, !PT ;  /* 0x322bcc7704047809 */ /* 0x000fe20007800000 */
[-C--:B------:R-:W-:Y:S01]  /*0b70*/  FMUL R11, R14, R14.reuse ;  /* 0x0000000e0e0b7220 */ /* 0x080fe20000400000 */
[----:B------:R-:W0:Y:S01]  /*0b80*/  MUFU.RCP R0, R7 ;  /* 0x0000000700007308 */ /* 0x000e220000001000 */
[-C--:B------:R-:W-:Y:S01]  /*0b90*/  FMUL R3, R3, R14.reuse ;  /* 0x0000000e03037220 */ /* 0x080fe20000400000 */
[CC--:B------:R-:W-:Y:S01]  /*0ba0*/  FFMA R18, R10.reuse, R14.reuse, R13 ;  /* 0x0000000e0a127223 */ /* 0x0c0fe2000000000d */
[----:B------:R-:W-:Y:S01]  /*0bb0*/  FADD R17, R5, R11 ;  /* 0x0000000b05117221 */ /* 0x000fe20000000000 */
[CC--:B------:R-:W-:Y:S01]  /*0bc0*/  FFMA R6, R10.reuse, R14.reuse, -R13 ;  /* 0x0000000e0a067223 */ /* 0x0c0fe2000000080d */
[CCC-:B------:R-:W-:Y:S01]  /*0bd0*/  FFMA R12, R15.reuse, R14.reuse, -R16.reuse ;  /* 0x0000000e0f0c7223 */ /* 0x1c0fe20000000810 */
[----:B------:R-:W-:Y:S01]  /*0be0*/  FFMA R13, R15, R14, R16 ;  /* 0x0000000e0f0d7223 */ /* 0x000fe20000000010 */
[----:B------:R-:W-:Y:S01]  /*0bf0*/  FADD R17, R17, R17 ;  /* 0x0000001111117221 */ /* 0x000fe20000000000 */
[CCC-:B------:R-:W-:Y:S01]  /*0c00*/  FFMA R16, R10.reuse, R15.reuse, -R3.reuse ;  /* 0x0000000f0a107223 */ /* 0x1c0fe20000000803 */
[C---:B------:R-:W-:Y:S01]  /*0c10*/  FFMA R3, R10.reuse, R15, R3 ;  /* 0x0000000f0a037223 */ /* 0x040fe20000000003 */
[-C--:B------:R-:W-:Y:S01]  /*0c20*/  FFMA R14, R10, R10.reuse, R5 ;  /* 0x0000000a0a0e7223 */ /* 0x080fe20000000005 */
[----:B------:R-:W-:Y:S01]  /*0c30*/  FADD R17, -R17, 1 ;  /* 0x3f80000011117421 */ /* 0x000fe20000000100 */
[----:B------:R-:W-:Y:S01]  /*0c40*/  FADD R5, R18, R18 ;  /* 0x0000001212057221 */ /* 0x000fe20000000000 */
[----:B------:R-:W-:Y:S01]  /*0c50*/  FADD R18, R3, R3 ;  /* 0x0000000303127221 */ /* 0x000fe20000000000 */
[----:B------:R-:W-:Y:S01]  /*0c60*/  FADD R3, R16, R16 ;  /* 0x0000001010037221 */ /* 0x000fe20000000000 */
[----:B------:R-:W-:Y:S01]  /*0c70*/  FFMA R16, R2, R17, RZ ;  /* 0x0000001102107223 */ /* 0x000fe200000000ff */
[----:B------:R-:W-:Y:S01]  /*0c80*/  FFMA R10, R10, R10, R11 ;  /* 0x0000000a0a0a7223 */ /* 0x000fe2000000000b */
[C---:B------:R-:W-:Y:S01]  /*0c90*/  FFMA R20, R2.reuse, R5, RZ ;  /* 0x0000000502147223 */ /* 0x040fe200000000ff */
[----:B------:R-:W-:Y:S01]  /*0ca0*/  FFMA R11, R2, R3, RZ ;  /* 0x00000003020b7223 */ /* 0x000fe200000000ff */
[----:B0-----:R-:W-:Y:S01]  /*0cb0*/  FFMA R15, -R7, R0, 1 ;  /* 0x3f800000070f7423 */ /* 0x001fe20000000100 */
[C---:B------:R-:W-:Y:S01]  /*0cc0*/  FFMA R5, R9.reuse, R18, R16 ;  /* 0x0000001209057223 */ /* 0x040fe20000000010 */
[----:B------:R-:W-:Y:S01]  /*0cd0*/  FADD R3, R6, R6 ;  /* 0x0000000606037221 */ /* 0x000fe20000000000 */
[----:B------:R-:W-:Y:S01]  /*0ce0*/  FADD R10, R10, R10 ;  /* 0x0000000a0a0a7221 */ /* 0x000fe20000000000 */
[----:B------:R-:W-:Y:S01]  /*0cf0*/  FFMA R17, R0, R15, R0 ;  /* 0x0000000f00117223 */ /* 0x000fe20000000000 */
[----:B------:R-:W-:Y:S01]  /*0d00*/  FADD R12, R12, R12 ;  /* 0x0000000c0c0c7221 */ /* 0x000fe20000000000 */
[----:B------:R-:W-:Y:S01]  /*0d10*/  FFMA R0, R8, R3, R5 ;  /* 0x0000000308007223 */ /* 0x000fe20000000005 */
[----:B------:R-:W-:Y:S01]  /*0d20*/  FADD R10, -R10, 1 ;  /* 0x3f8000000a0a7421 */ /* 0x000fe20000000100 */
[----:B------:R-:W-:Y:S01]  /*0d30*/  FADD R14, R14, R14 ;  /* 0x0000000e0e0e7221 */ /* 0x000fe20000000000 */
[C---:B------:R-:W-:Y:S01]  /*0d40*/  FFMA R15, R9.reuse, R12, R20 ;  /* 0x0000000c090f7223 */ /* 0x040fe20000000014 */
[----:B------:R-:W0:Y:S01]  /*0d50*/  FCHK P0, R0, R7 ;  /* 0x0000000700007302 */ /* 0x000e220000000000 */
[----:B------:R-:W-:Y:S01]  /*0d60*/  FFMA R6, R0, R17, RZ ;  /* 0x0000001100067223 */ /* 0x000fe200000000ff */
[----:B------:R-:W-:Y:S01]  /*0d70*/  FFMA R10, R9, R10, R11 ;  /* 0x0000000a090a7223 */ /* 0x000fe2000000000b */
[----:B------:R-:W-:Y:S01]  /*0d80*/  FADD R5, -R14, 1 ;  /* 0x3f8000000e057421 */ /* 0x000fe20000000100 */
[----:B------:R-:W-:Y:S01]  /*0d90*/  FADD R3, R13, R13 ;  /* 0x0000000d0d037221 */ /* 0x000fe20000000000 */
[----:B------:R-:W-:-:S02]  /*0da0*/  FFMA R9, -R7, R6, R0 ;  /* 0x0000000607097223 */ /* 0x000fc40000000100 */
[C---:B------:R-:W-:Y:S01]  /*0db0*/  FFMA R2, R8.reuse, R5, R15 ;  /* 0x0000000508027223 */ /* 0x040fe2000000000f */
[----:B------:R-:W-:Y:S01]  /*0dc0*/  FFMA R3, R8, R3, R10 ;  /* 0x0000000308037223 */ /* 0x000fe2000000000a */
[----:B------:R-:W-:Y:S01]  /*0dd0*/  FFMA R8, R17, R9, R6 ;  /* 0x0000000911087223 */ /* 0x000fe20000000006 */
[----:B0-----:R-:W-:Y:S06]  /*0de0*/  @!P0 BRA `(.L_x_12) ;  /* 0x0000000000108947 */ /* 0x001fec0003800000 */
[----:B------:R-:W-:Y:S02]  /*0df0*/  MOV R5, R7 ;  /* 0x0000000700057202 */ /* 0x000fe40000000f00 */
[----:B------:R-:W-:-:S07]  /*0e00*/  MOV R6, 0xe20 ;  /* 0x00000e2000067802 */ /* 0x000fce0000000f00 */
[----:B------:R-:W-:Y:S05]  /*0e10*/  CALL.REL.NOINC `($__internal_1_$__cuda_sm3x_div_rn_noftz_f32_slowpath) ;  /* 0x0000000800607944 */ /* 0x000fea0003c00000 */
[----:B------:R-:W-:-:S07]  /*0e20*/  IMAD.MOV.U32 R8, RZ, RZ, R0 ;  /* 0x000000ffff087224 */ /* 0x000fce00078e0000 */
.L_x_12:
[----:B------:R-:W-:Y:S05]  /*0e30*/  BSYNC.RECONVERGENT B0 ;  /* 0x0000000000007941 */ /* 0x000fea0003800200 */
.L_x_11:
[----:B------:R-:W-:Y:S01]  /*0e40*/  FSETP.GEU.AND P0, PT, |R4|, 1.0754944163277645694e-20, PT ;  /* 0x1e4b27b80400780b */ /* 0x000fe20003f0e200 */
[----:B------:R-:W-:Y:S01]  /*0e50*/  BSSY.RECONVERGENT B0, `(.L_x_13) ;  /* 0x000000f000007945 */ /* 0x000fe20003800200 */
[----:B------:R-:W-:Y:S02]  /*0e60*/  FMNMX R26, R26, 9.9999999392252902908e-09, !PT ;  /* 0x322bcc771a1a7809 */ /* 0x000fe40007800000 */
        /* <DEDUP_REMOVED lines=11> */
[----:B------:R-:W-:Y:S05]  /*0f20*/  CALL.REL.NOINC `($__internal_1_$__cuda_sm3x_div_rn_noftz_f32_slowpath) ;  /* 0x00000008001c7944 */ /* 0x000fea0003c00000 */
[----:B------:R-:W-:-:S07]  /*0f30*/  MOV R4, R0 ;  /* 0x0000000000047202 */ /* 0x000fce0000000f00 */
.L_x_14:
[----:B------:R-:W-:Y:S05]  /*0f40*/  BSYNC.RECONVERGENT B0 ;  /* 0x0000000000007941 */ /* 0x000fea0003800200 */
.L_x_13:
        /* <DEDUP_REMOVED lines=11> */
[----:B------:R-:W-:Y:S01]  /*1000*/  IMAD.MOV.U32 R0, RZ, RZ, R2 ;  /* 0x000000ffff007224 */ /* 0x000fe200078e0002 */
[----:B------:R-:W-:-:S07]  /*1010*/  MOV R6, 0x1030 ;  /* 0x0000103000067802 */ /* 0x000fce0000000f00 */
[----:B------:R-:W-:Y:S05]  /*1020*/  CALL.REL.NOINC `($__internal_1_$__cuda_sm3x_div_rn_noftz_f32_slowpath) ;  /* 0x0000000400dc7944 */ /* 0x000fea0003c00000 */
[----:B------:R-:W-:-:S07]  /*1030*/  MOV R3, R0 ;  /* 0x0000000000037202 */ /* 0x000fce0000000f00 */
.L_x_16:
[----:B------:R-:W-:Y:S05]  /*1040*/  BSYNC.RECONVERGENT B0 ;  /* 0x0000000000007941 */ /* 0x000fea0003800200 */
.L_x_15:
[----:B------:R-:W-:Y:S01]  /*1050*/  FMNMX R0, R8, 1.00000002004087734272e+20, PT ;  /* 0x60ad78ec08007809 */ /* 0x000fe20003800000 */
[----:B------:R-:W-:Y:S01]  /*1060*/  BSSY.RECONVERGENT B0, `(.L_x_17) ;  /* 0x0000015000007945 */ /* 0x000fe20003800200 */
[----:B------:R-:W-:Y:S02]  /*1070*/  FMNMX R4, R4, 1.00000002004087734272e+20, PT ;  /* 0x60ad78ec04047809 */ /* 0x000fe40003800000 */
[----:B------:R-:W-:Y:S02]  /*1080*/  FMNMX R0, R0, -1.00000002004087734272e+20, !PT ;  /* 0xe0ad78ec00007809 */ /* 0x000fe40007800000 */
[----:B------:R-:W-:Y:S02]  /*1090*/  FMNMX R3, R3, 1.00000002004087734272e+20, PT ;  /* 0x60ad78ec03037809 */ /* 0x000fe40003800000 */
[----:B------:R-:W-:Y:S01]  /*10a0*/  FMNMX R4, R4, -1.00000002004087734272e+20, !PT ;  /* 0xe0ad78ec04047809 */ /* 0x000fe20007800000 */
[----:B------:R-:W-:Y:S01]  /*10b0*/  FFMA R5, R0, R0, RZ ;  /* 0x0000000000057223 */ /* 0x000fe200000000ff */
[----:B------:R-:W-:-:S03]  /*10c0*/  FMNMX R3, R3, -1.00000002004087734272e+20, !PT ;  /* 0xe0ad78ec03037809 */ /* 0x000fc60007800000 */
[----:B------:R-:W-:-:S04]  /*10d0*/  FFMA R4, R4, R4, R5 ;  /* 0x0000000404047223 */ /* 0x000fc80000000005 */
[----:B------:R-:W-:-:S04]  /*10e0*/  FFMA R3, R3, R3, R4 ;  /* 0x0000000303037223 */ /* 0x000fc80000000004 */
[----:B------:R0:W1:Y:S01]  /*10f0*/  MUFU.RSQ R2, R3 ;  /* 0x0000000300027308 */ /* 0x0000620000001400 */
[----:B------:R-:W-:-:S04]  /*1100*/  IADD3 R0, PT, PT, R3, -0xd000000, RZ ;  /* 0xf300000003007810 */ /* 0x000fc80007ffe0ff */
[----:B------:R-:W-:-:S13]  /*1110*/  ISETP.GT.U32.AND P0, PT, R0, 0x727fffff, PT ;  /* 0x727fffff0000780c */ /* 0x000fda0003f04070 */
[----:B01----:R-:W-:Y:S05]  /*1120*/  @!P0 BRA `(.L_x_18) ;  /* 0x0000000000108947 */ /* 0x003fea0003800000 */
[----:B------:R-:W-:-:S07]  /*1130*/  MOV R13, 0x1150 ;  /* 0x00001150000d7802 */ /* 0x000fce0000000f00 */
[----:B------:R-:W-:Y:S05]  /*1140*/  CALL.REL.NOINC `($__internal_0_$__cuda_sm20_sqrt_rn_f32_slowpath) ;  /* 0x00000004003c7944 */ /* 0x000fea0003c00000 */
[----:B------:R-:W-:Y:S01]  /*1150*/  IMAD.MOV.U32 R0, RZ, RZ, R5 ;  /* 0x000000ffff007224 */ /* 0x000fe200078e0005 */
[----:B------:R-:W-:Y:S06]  /*1160*/  BRA `(.L_x_19) ;  /* 0x0000000000107947 */ /* 0x000fec0003800000 */
.L_x_18:
[----:B------:R-:W-:Y:S01]  /*1170*/  FMUL.FTZ R0, R3, R2 ;  /* 0x0000000203007220 */ /* 0x000fe20000410000 */
[----:B------:R-:W-:-:S03]  /*1180*/  FMUL.FTZ R2, R2, 0.5 ;  /* 0x3f00000002027820 */ /* 0x000fc60000410000 */
[----:B------:R-:W-:-:S04]  /*1190*/  FFMA R3, -R0, R0, R3 ;  /* 0x0000000000037223 */ /* 0x000fc80000000103 */
[----:B------:R-:W-:-:S07]  /*11a0*/  FFMA R0, R3, R2, R0 ;  /* 0x0000000203007223 */ /* 0x000fce0000000000 */
.L_x_19:
[----:B------:R-:W-:Y:S05]  /*11b0*/  BSYNC.RECONVERGENT B0 ;  /* 0x0000000000007941 */ /* 0x000fea0003800200 */
.L_x_17:
[----:B------:R-:W-:-:S13]  /*11c0*/  FSETP.GTU.AND P0, PT, R0, 1, PT ;  /* 0x3f8000000000780b */ /* 0x000fda0003f0c000 */
[----:B------:R-:W-:Y:S05]  /*11d0*/  @P0 EXIT ;  /* 0x000000000000094d */ /* 0x000fea0003800000 */
[----:B------:R-:W0:Y:S01]  /*11e0*/  LDC.64 R8, c[0x0][0x740] ;  /* 0x0001d000ff087b82 */ /* 0x000e220000000a00 */
[----:B------:R-:W1:Y:S01]  /*11f0*/  LDCU UR4, c[0x0][0x4d8] ;  /* 0x00009b00ff0477ac */ /* 0x000e620008000800 */
[----:B------:R-:W2:Y:S06]  /*1200*/  LDCU.64 UR6, c[0x0][0x738] ;  /* 0x0000e700ff0677ac */ /* 0x000eac0008000a00 */
[----:B------:R-:W3:Y:S01]  /*1210*/  LDC.64 R12, c[0x0][0x4d0] ;  /* 0x00013400ff0c7b82 */ /* 0x000ee20000000a00 */
[----:B------:R-:W4:Y:S01]  /*1220*/  LDCU UR5, c[0x0][0x5f0] ;  /* 0x0000be00ff0577ac */ /* 0x000f220008000800 */
[----:B------:R-:W5:Y:S06]  /*1230*/  LDCU UR10, c[0x0][0x5f8] ;  /* 0x0000bf00ff0a77ac */ /* 0x000f6c0008000800 */
[----:B------:R-:W4:Y:S01]  /*1240*/  LDC R17, c[0x0][0x4e0] ;  /* 0x00013800ff117b82 */ /* 0x000f220000000800 */
[----:B-1----:R-:W-:Y:S01]  /*1250*/  IMAD R3, R23, UR4, RZ ;  /* 0x0000000417037c24 */ /* 0x002fe2000f8e02ff */
[----:B------:R-:W1:Y:S06]  /*1260*/  LDCU UR4, c[0x0][0x4a0] ;  /* 0x00009400ff0477ac */ /* 0x000e6c0008000800 */
[----:B------:R-:W5:Y:S01]  /*1270*/  LDC.64 R6, c[0x0][0x498] ;  /* 0x00012600ff067b82 */ /* 0x000f620000000a00 */
[----:B0-----:R-:W-:-:S05]  /*1280*/  IMAD R8, R21, R8, RZ ;  /* 0x0000000815087224 */ /* 0x001fca00078e02ff */
[----:B--2---:R-:W-:Y:S02]  /*1290*/  IADD3 R10, P1, PT, R8, UR6, RZ ;  /* 0x00000006080a7c10 */ /* 0x004fe4000ff3e0ff */
[----:B---3--:R-:W-:Y:S01]  /*12a0*/  IADD3 R12, P0, PT, R3, R12, RZ ;  /* 0x0000000c030c7210 */ /* 0x008fe20007f1e0ff */
[----:B------:R-:W-:Y:S01]  /*12b0*/  IMAD R3, R9, 0x3, RZ ;  /* 0x0000000309037824 */ /* 0x000fe200078e02ff */
[----:B------:R-:W-:Y:S01]  /*12c0*/  IADD3.X R11, PT, PT, RZ, UR7, RZ, P1, !PT ;  /* 0x00000007ff0b7c10 */ /* 0x000fe20008ffe4ff */
[----:B------:R-:W0:Y:S01]  /*12d0*/  LDCU.64 UR6, c[0x0][0x5e8] ;  /* 0x0000bd00ff0677ac */ /* 0x000e220008000a00 */
[----:B------:R-:W-:Y:S02]  /*12e0*/  IADD3.X R13, PT, PT, RZ, R13, RZ, P0, !PT ;  /* 0x0000000dff0d7210 */ /* 0x000fe400007fe4ff */
[----:B------:R-:W-:Y:S01]  /*12f0*/  IADD3 R2, P3, PT, R3, R10, RZ ;  /* 0x0000000a03027210 */ /* 0x000fe20007f7e0ff */
[----:B-1----:R-:W-:Y:S01]  /*1300*/  IMAD R15, R23, UR4, RZ ;  /* 0x00000004170f7c24 */ /* 0x002fe2000f8e02ff */
[----:B----4-:R-:W-:Y:S01]  /*1310*/  LEA R18, P2, R17, R12, 0x1 ;  /* 0x0000000c11127211 */ /* 0x010fe200078408ff */
[----:B------:R-:W2:Y:S01]  /*1320*/  LDG.E R0, desc[UR8][R10.64] ;  /* 0x000000080a007981 */ /* 0x000ea2000c1e1900 */
[----:B------:R-:W-:Y:S01]  /*1330*/  LEA R8, P1, R9, R10, 0x1 ;  /* 0x0000000a09087211 */ /* 0x000fe200078208ff */
[----:B------:R-:W-:Y:S01]  /*1340*/  IMAD.X R3, RZ, RZ, R11, P3 ;  /* 0x000000ffff037224 */ /* 0x000fe200018e060b */
[----:B------:R-:W-:Y:S01]  /*1350*/  IADD3.X R19, PT, PT, RZ, R13, RZ, P2, !PT ;  /* 0x0000000dff137210 */ /* 0x000fe200017fe4ff */
[----:B------:R-:W1:Y:S01]  /*1360*/  LDCU UR4, c[0x0][0x5b8] ;  /* 0x0000b700ff0477ac */ /* 0x000e620008000800 */
[----:B------:R-:W-:-:S02]  /*1370*/  IADD3 R16, P2, PT, R12, R17, RZ ;  /* 0x000000110c107210 */ /* 0x000fc40007f5e0ff */
[----:B------:R-:W-:Y:S01]  /*1380*/  IADD3 R4, P0, PT, R10, R9, RZ ;  /* 0x000000090a047210 */ /* 0x000fe20007f1e0ff */
[----:B------:R-:W3:Y:S01]  /*1390*/  LDG.E R18, desc[UR8][R18.64] ;  /* 0x0000000812127981 */ /* 0x000ee2000c1e1900 */
[----:B------:R-:W-:Y:S01]  /*13a0*/  IADD3.X R17, PT, PT, RZ, R13, RZ, P2, !PT ;  /* 0x0000000dff117210 */ /* 0x000fe200017fe4ff */
[----:B------:R-:W-:Y:S01]  /*13b0*/  IMAD.X R9, RZ, RZ, R11, P1 ;  /* 0x000000ffff097224 */ /* 0x000fe200008e060b */
[----:B-----5:R-:W-:Y:S01]  /*13c0*/  IADD3 R14, P1, PT, R15, R6, RZ ;  /* 0x000000060f0e7210 */ /* 0x020fe20007f3e0ff */
[----:B------:R-:W2:Y:S01]  /*13d0*/  LDG.E R3, desc[UR8][R2.64] ;  /* 0x0000000802037981 */ /* 0x000ea2000c1e1900 */
[----:B------:R-:W-:-:S03]  /*13e0*/  IADD3.X R5, PT, PT, RZ, R11, RZ, P0, !PT ;  /* 0x0000000bff057210 */ /* 0x000fc600007fe4ff */
[----:B------:R-:W4:Y:S01]  /*13f0*/  LDG.E R16, desc[UR8][R16.64] ;  /* 0x0000000810107981 */ /* 0x000f22000c1e1900 */
[----:B------:R-:W-:Y:S02]  /*1400*/  IADD3.X R15, PT, PT, RZ, R7, RZ, P1, !PT ;  /* 0x00000007ff0f7210 */ /* 0x000fe40000ffe4ff */
[----:B------:R-:W5:Y:S01]  /*1410*/  LDC.64 R6, c[0x0][0x5b0] ;  /* 0x00016c00ff067b82 */ /* 0x000f620000000a00 */
[----:B------:R0:W4:Y:S04]  /*1420*/  LDG.E R12, desc[UR8][R12.64] ;  /* 0x000000080c0c7981 */ /* 0x000128000c1e1900 */
[----:B------:R1:W4:Y:S04]  /*1430*/  LDG.E R8, desc[UR8][R8.64] ;  /* 0x0000000808087981 */ /* 0x000328000c1e1900 */
[----:B------:R1:W4:Y:S04]  /*1440*/  LDG.E R21, desc[UR8][R4.64] ;  /* 0x0000000804157981 */ /* 0x000328000c1e1900 */
[----:B------:R-:W4:Y:S01]  /*1450*/  LDG.E R14, desc[UR8][R14.64] ;  /* 0x000000080e0e7981 */ /* 0x000f22000c1e1900 */
[----:B0-----:R-:W-:-:S02]  /*1460*/  IMAD.MOV.U32 R13, RZ, RZ, 0x3e906ebb ;  /* 0x3e906ebbff0d7424 */ /* 0x001fc400078e00ff */
[C---:B-1----:R-:W-:Y:S02]  /*1470*/  IMAD R9, R23.reuse, UR4, RZ ;  /* 0x0000000417097c24 */ /* 0x042fe4000f8e02ff */
[----:B------:R-:W-:-:S03]  /*1480*/  IMAD R4, R23, UR5, RZ ;  /* 0x0000000517047c24 */ /* 0x000fc6000f8e02ff */
[----:B-----5:R-:W-:Y:S02]  /*1490*/  IADD3 R6, P0, PT, R9, R6, RZ ;  /* 0x0000000609067210 */ /* 0x020fe40007f1e0ff */
[C---:B------:R-:W-:Y:S02]  /*14a0*/  IADD3 R9, PT, PT, R4.reuse, UR10, RZ ;  /* 0x0000000a04097c10 */ /* 0x040fe4000fffe0ff */
[----:B------:R-:W-:Y:S02]  /*14b0*/  IADD3.X R7, PT, PT, RZ, R7, RZ, P0, !PT ;  /* 0x00000007ff077210 */ /* 0x000fe400007fe4ff */
[----:B------:R-:W-:Y:S01]  /*14c0*/  IADD3 R4, P0, PT, R4, UR6, RZ ;  /* 0x0000000604047c10 */ /* 0x000fe2000ff1e0ff */
[----:B------:R-:W-:Y:S02]  /*14d0*/  VIADD R10, R9, UR10 ;  /* 0x0000000a090a7c36 */ /* 0x000fe40008000000 */
[----:B---3--:R-:W-:-:S04]  /*14e0*/  FFMA R11, R18, R13, 0.5 ;  /* 0x3f000000120b7423 */ /* 0x008fc8000000000d */
[----:B--2---:R-:W-:Y:S01]  /*14f0*/  FFMA R0, R11, R3, R0 ;  /* 0x000000030b007223 */ /* 0x004fe20000000000 */
[-C--:B----4-:R-:W-:Y:S01]  /*1500*/  FFMA R5, R16, R13.reuse, 0.5 ;  /* 0x3f00000010057423 */ /* 0x090fe2000000000d */
[----:B------:R-:W-:-:S03]  /*1510*/  FFMA R12, R12, R13, 0.5 ;  /* 0x3f0000000c0c7423 */ /* 0x000fc6000000000d */
[----:B------:R-:W-:-:S04]  /*1520*/  FFMA R5, R5, R8, R0 ;  /* 0x0000000805057223 */ /* 0x000fc80000000000 */
[-C--:B------:R-:W-:Y:S01]  /*1530*/  FFMA R13, R12, R21.reuse, R5 ;  /* 0x000000150c0d7223 */ /* 0x080fe20000000005 */
[----:B------:R-:W-:Y:S02]  /*1540*/  IADD3.X R5, PT, PT, RZ, UR7, RZ, P0, !PT ;  /* 0x00000007ff057c10 */ /* 0x000fe400087fe4ff */
[----:B------:R-:W-:Y:S01]  /*1550*/  IADD3 R10, P0, PT, R10, UR6, RZ ;  /* 0x000000060a0a7c10 */ /* 0x000fe2000ff1e0ff */
[C---:B------:R-:W-:Y:S01]  /*1560*/  FMUL R0, R14.reuse, R21 ;  /* 0x000000150e007220 */ /* 0x040fe20000400000 */
[C---:B------:R-:W-:Y:S01]  /*1570*/  FMUL R2, R14.reuse, R8 ;  /* 0x000000080e027220 */ /* 0x040fe20000400000 */
[----:B------:R-:W-:Y:S01]  /*1580*/  IADD3 R8, P1, PT, R9, UR6, RZ ;  /* 0x0000000609087c10 */ /* 0x000fe2000ff3e0ff */
[----:B------:R-:W-:Y:S01]  /*1590*/  FMUL R3, R14, R3 ;  /* 0x000000030e037220 */ /* 0x000fe20000400000 */
[----:B------:R-:W-:Y:S01]  /*15a0*/  FFMA R15, R0, 0.28209480643272399902, RZ ;  /* 0x3e906ebb000f7823 */ /* 0x000fe200000000ff */
[----:B------:R-:W-:Y:S01]  /*15b0*/  FFMA R17, R2, 0.28209480643272399902, RZ ;  /* 0x3e906ebb02117823 */ /* 0x000fe200000000ff */
[----:B------:R-:W-:Y:S01]  /*15c0*/  IADD3.X R9, PT, PT, RZ, UR7, RZ, P1, !PT ;  /* 0x00000007ff097c10 */ /* 0x000fe20008ffe4ff */
[----:B------:R-:W-:-:S02]  /*15d0*/  IMAD.X R11, RZ, RZ, UR7, P0 ;  /* 0x00000007ff0b7e24 */ /* 0x000fc400080e06ff */
[----:B------:R-:W-:Y:S01]  /*15e0*/  FFMA R3, R3, 0.28209480643272399902, RZ ;  /* 0x3e906ebb03037823 */ /* 0x000fe200000000ff */
[----:B------:R-:W-:Y:S04]  /*15f0*/  REDG.E.ADD.F32.FTZ.RN.STRONG.GPU desc[UR8][R6.64], R13 ;  /* 0x0000000d060079a6 */ /* 0x000fe8000c12f308 */
[----:B------:R-:W-:Y:S04]  /*1600*/  REDG.E.ADD.F32.FTZ.RN.STRONG.GPU desc[UR8][R4.64], R15 ;  /* 0x0000000f040079a6 */ /* 0x000fe8000c12f308 */
[----:B------:R-:W-:Y:S04]  /*1610*/  REDG.E.ADD.F32.FTZ.RN.STRONG.GPU desc[UR8][R8.64], R17 ;  /* 0x00000011080079a6 */ /* 0x000fe8000c12f308 */
[----:B------:R-:W-:Y:S01]  /*1620*/  REDG.E.ADD.F32.FTZ.RN.STRONG.GPU desc[UR8][R10.64], R3 ;  /* 0x000000030a0079a6 */ /* 0x000fe2000c12f308 */
[----:B------:R-:W-:Y:S05]  /*1630*/  EXIT ;  /* 0x000000000000794d */ /* 0x000fea0003800000 */
        .weak           $__internal_0_$__cuda_sm20_sqrt_rn_f32_slowpath
        .type           $__internal_0_$__cuda_sm20_sqrt_rn_f32_slowpath,@function
        .size           $__internal_0_$__cuda_sm20_sqrt_rn_f32_slowpath,($__internal_1_$__cuda_sm3x_div_rn_noftz_f32_slowpath - $__internal_0_$__cuda_sm20_sqrt_rn_f32_slowpath)
$__internal_0_$__cuda_sm20_sqrt_rn_f32_slowpath:
[----:B------:R-:W-:-:S13]  /*1640*/  LOP3.LUT P0, RZ, R3, 0x7fffffff, RZ, 0xc0, !PT ;  /* 0x7fffffff03ff7812 */ /* 0x000fda000780c0ff */
[----:B------:R-:W-:Y:S01]  /*1650*/  @!P0 MOV R5, R3 ;  /* 0x0000000300058202 */ /* 0x000fe20000000f00 */
[----:B------:R-:W-:Y:S06]  /*1660*/  @!P0 BRA `(.L_x_20) ;  /* 0x0000000000408947 */ /* 0x000fec0003800000 */
[----:B------:R-:W-:-:S13]  /*1670*/  FSETP.GEU.FTZ.AND P0, PT, R3, RZ, PT ;  /* 0x000000ff0300720b */ /* 0x000fda0003f1e000 */
[----:B------:R-:W-:Y:S01]  /*1680*/  @!P0 MOV R5, 0x7fffffff ;  /* 0x7fffffff00058802 */ /* 0x000fe20000000f00 */
[----:B------:R-:W-:Y:S06]  /*1690*/  @!P0 BRA `(.L_x_20) ;  /* 0x0000000000348947 */ /* 0x000fec0003800000 */
[----:B------:R-:W-:-:S13]  /*16a0*/  FSETP.GTU.FTZ.AND P0, PT, |R3|, +INF , PT ;  /* 0x7f8000000300780b */ /* 0x000fda0003f1c200 */
[----:B------:R-:W-:Y:S01]  /*16b0*/  @P0 FADD.FTZ R5, R3, 1 ;  /* 0x3f80000003050421 */ /* 0x000fe20000010000 */
[----:B------:R-:W-:Y:S06]  /*16c0*/  @P0 BRA `(.L_x_20) ;  /* 0x0000000000280947 */ /* 0x000fec0003800000 */
[----:B------:R-:W-:-:S13]  /*16d0*/  FSETP.NEU.FTZ.AND P0, PT, |R3|, +INF , PT ;  /* 0x7f8000000300780b */ /* 0x000fda0003f1d200 */
[----:B------:R-:W-:-:S04]  /*16e0*/  @P0 FFMA R6, R3, 1.84467440737095516160e+19, RZ ;  /* 0x5f80000003060823 */ /* 0x000fc800000000ff */
[----:B------:R-:W0:Y:S02]  /*16f0*/  @P0 MUFU.RSQ R5, R6 ;  /* 0x0000000600050308 */ /* 0x000e240000001400 */
[----:B0-----:R-:W-:Y:S01]  /*1700*/  @P0 FMUL.FTZ R7, R6, R5 ;  /* 0x0000000506070220 */ /* 0x001fe20000410000 */
[----:B------:R-:W-:Y:S01]  /*1710*/  @P0 FMUL.FTZ R11, R5, 0.5 ;  /* 0x3f000000050b0820 */ /* 0x000fe20000410000 */
[----:B------:R-:W-:Y:S02]  /*1720*/  @!P0 IMAD.MOV.U32 R5, RZ, RZ, R3 ;  /* 0x000000ffff058224 */ /* 0x000fe400078e0003 */
[----:B------:R-:W-:-:S04]  /*1730*/  @P0 FADD.FTZ R10, -R7, -RZ ;  /* 0x800000ff070a0221 */ /* 0x000fc80000010100 */
[----:B------:R-:W-:-:S04]  /*1740*/  @P0 FFMA R10, R7, R10, R6 ;  /* 0x0000000a070a0223 */ /* 0x000fc80000000006 */
[----:B------:R-:W-:-:S04]  /*1750*/  @P0 FFMA R10, R10, R11, R7 ;  /* 0x0000000b0a0a0223 */ /* 0x000fc80000000007 */
[----:B------:R-:W-:-:S07]  /*1760*/  @P0 FMUL.FTZ R5, R10, 2.3283064365386962891e-10 ;  /* 0x2f8000000a050820 */ /* 0x000fce0000410000 */
.L_x_20:
[----:B------:R-:W-:Y:S01]  /*1770*/  HFMA2 R7, -RZ, RZ, 0, 0 ;  /* 0x00000000ff077431 */ /* 0x000fe200000001ff */
[----:B------:R-:W-:-:S04]  /*1780*/  MOV R6, R13 ;  /* 0x0000000d00067202 */ /* 0x000fc80000000f00 */
[----:B------:R-:W-:Y:S05]  /*1790*/  RET.REL.NODEC R6 `(_Z39__kernel__backwards_initial_drgb_kernel10TensorViewS_11DualModel_0S_S_S_S_f) ;  /* 0xffffffe806187950 */ /* 0x000fea0003c3ffff */
        .weak           $__internal_1_$__cuda_sm3x_div_rn_noftz_f32_slowpath
        .type           $__internal_1_$__cuda_sm3x_div_rn_noftz_f32_slowpath,@function
        .size           $__internal_1_$__cuda_sm3x_div_rn_noftz_f32_slowpath,(.L_x_283 - $__internal_1_$__cuda_sm3x_div_rn_noftz_f32_slowpath)
$__internal_1_$__cuda_sm3x_div_rn_noftz_f32_slowpath:
[----:B------:R-:W-:Y:S01]  /*17a0*/  SHF.R.U32.HI R7, RZ, 0x17, R5 ;  /* 0x00000017ff077819 */ /* 0x000fe20000011605 */
[----:B------:R-:W-:Y:S01]  /*17b0*/  BSSY.RECONVERGENT B1, `(.L_x_21) ;  /* 0x0000064000017945 */ /* 0x000fe20003800200 */
[----:B------:R-:W-:Y:S02]  /*17c0*/  SHF.R.U32.HI R16, RZ, 0x17, R0 ;  /* 0x00000017ff107819 */ /* 0x000fe40000011600 */
[----:B------:R-:W-:Y:S02]  /*17d0*/  LOP3.LUT R7, R7, 0xff, RZ, 0xc0, !PT ;  /* 0x000000ff07077812 */ /* 0x000fe400078ec0ff */
[----:B------:R-:W-:Y:S02]  /*17e0*/  LOP3.LUT R16, R16, 0xff, RZ, 0xc0, !PT ;  /* 0x000000ff10107812 */ /* 0x000fe400078ec0ff */
[----:B------:R-:W-:Y:S01]  /*17f0*/  MOV R19, R5 ;  /* 0x0000000500137202 */ /* 0x000fe20000000f00 */
[----:B------:R-:W-:Y:S01]  /*1800*/  VIADD R11, R7, 0xffffffff ;  /* 0xffffffff070b7836 */ /* 0x000fe20000000000 */
[----:B------:R-:W-:-:S04]  /*1810*/  IADD3 R13, PT, PT, R16, -0x1, RZ ;  /* 0xffffffff100d7810 */ /* 0x000fc80007ffe0ff */
[----:B------:R-:W-:-:S04]  /*1820*/  ISETP.GT.U32.AND P0, PT, R11, 0xfd, PT ;  /* 0x000000fd0b00780c */ /* 0x000fc80003f04070 */
[----:B------:R-:W-:-:S13]  /*1830*/  ISETP.GT.U32.OR P0, PT, R13, 0xfd, P0 ;  /* 0x000000fd0d00780c */ /* 0x000fda0000704470 */
[----:B------:R-:W-:Y:S01]  /*1840*/  @!P0 IMAD.MOV.U32 R11, RZ, RZ, RZ ;  /* 0x000000ffff0b8224 */ /* 0x000fe200078e00ff */
[----:B------:R-:W-:Y:S06]  /*1850*/  @!P0 BRA `(.L_x_22) ;  /* 0x0000000000608947 */ /* 0x000fec0003800000 */
[----:B------:R-:W-:Y:S02]  /*1860*/  FSETP.GTU.FTZ.AND P0, PT, |R0|, +INF , PT ;  /* 0x7f8000000000780b */ /* 0x000fe40003f1c200 */
[----:B------:R-:W-:-:S04]  /*1870*/  FSETP.GTU.FTZ.AND P1, PT, |R5|, +INF , PT ;  /* 0x7f8000000500780b */ /* 0x000fc80003f3c200 */
[----:B------:R-:W-:-:S13]  /*1880*/  PLOP3.LUT P0, PT, P0, P1, PT, 0xf8, 0x8f ;  /* 0x00000000008f781c */ /* 0x000fda0000703f70 */
[----:B------:R-:W-:Y:S05]  /*1890*/  @P0 BRA `(.L_x_23) ;  /* 0x0000000400500947 */ /* 0x000fea0003800000 */
[----:B------:R-:W-:-:S13]  /*18a0*/  LOP3.LUT P0, RZ, R19, 0x7fffffff, R0, 0xc8, !PT ;  /* 0x7fffffff13ff7812 */ /* 0x000fda000780c800 */
[----:B------:R-:W-:Y:S05]  /*18b0*/  @!P0 BRA `(.L_x_24) ;  /* 0x0000000400408947 */ /* 0x000fea0003800000 */
[C---:B------:R-:W-:Y:S02]  /*18c0*/  FSETP.NEU.FTZ.AND P1, PT, |R0|.reuse, +INF , PT ;  /* 0x7f8000000000780b */ /* 0x040fe40003f3d200 */
[----:B------:R-:W-:Y:S02]  /*18d0*/  FSETP.NEU.FTZ.AND P2, PT, |R5|, +INF , PT ;  /* 0x7f8000000500780b */ /* 0x000fe40003f5d200 */
[----:B------:R-:W-:-:S11]  /*18e0*/  FSETP.NEU.FTZ.AND P0, PT, |R0|, +INF , PT ;  /* 0x7f8000000000780b */ /* 0x000fd60003f1d200 */
[----:B------:R-:W-:Y:S05]  /*18f0*/  @!P2 BRA !P1, `(.L_x_24) ;  /* 0x000000040030a947 */ /* 0x000fea0004800000 */
[----:B------:R-:W-:-:S04]  /*1900*/  LOP3.LUT P1, RZ, R0, 0x7fffffff, RZ, 0xc0, !PT ;  /* 0x7fffffff00ff7812 */ /* 0x000fc8000782c0ff */
[----:B------:R-:W-:-:S13]  /*1910*/  PLOP3.LUT P1, PT, P2, P1, PT, 0x2f, 0xf2 ;  /* 0x0000000000f2781c */ /* 0x000fda0001722577 */
[----:B------:R-:W-:Y:S05]  /*1920*/  @P1 BRA `(.L_x_25) ;  /* 0x00000004001c1947 */ /* 0x000fea0003800000 */
[----:B------:R-:W-:-:S04]  /*1930*/  LOP3.LUT P1, RZ, R19, 0x7fffffff, RZ, 0xc0, !PT ;  /* 0x7fffffff13ff7812 */ /* 0x000fc8000782c0ff */
[----:B------:R-:W-:-:S13]  /*1940*/  PLOP3.LUT P0, PT, P0, P1, PT, 0x2f, 0xf2 ;  /* 0x0000000000f2781c */ /* 0x000fda0000702577 */
[----:B------:R-:W-:Y:S05]  /*1950*/  @P0 BRA `(.L_x_26) ;  /* 0x0000000400040947 */ /* 0x000fea0003800000 */
[----:B------:R-:W-:Y:S02]  /*1960*/  ISETP.GE.AND P0, PT, R13, RZ, PT ;  /* 0x000000ff0d00720c */ /* 0x000fe40003f06270 */
[----:B------:R-:W-:-:S04]  /*1970*/  IADD3 R11, PT, PT, R7, -0x1, RZ ;  /* 0xffffffff070b7810 */ /* 0x000fc80007ffe0ff */
[----:B------:R-:W-:-:S07]  /*1980*/  ISETP.GE.AND P1, PT, R11, RZ, PT ;  /* 0x000000ff0b00720c */ /* 0x000fce0003f26270 */
[----:B------:R-:W-:Y:S01]  /*1990*/  @P0 MOV R11, RZ ;  /* 0x000000ff000b0202 */ /* 0x000fe20000000f00 */
[----:B------:R-:W-:Y:S02]  /*19a0*/  @!P0 IMAD.MOV.U32 R11, RZ, RZ, -0x40 ;  /* 0xffffffc0ff0b8424 */ /* 0x000fe400078e00ff */
[----:B------:R-:W-:-:S03]  /*19b0*/  @!P0 FFMA R0, R0, 1.84467440737095516160e+19, RZ ;  /* 0x5f80000000008823 */ /* 0x000fc600000000ff */
[----:B------:R-:W-:Y:S01]  /*19c0*/  @!P1 FFMA R19, R5, 1.84467440737095516160e+19, RZ ;  /* 0x5f80000005139823 */ /* 0x000fe200000000ff */
[----:B------:R-:W-:-:S07]  /*19d0*/  @!P1 IADD3 R11, PT, PT, R11, 0x40, RZ ;  /* 0x000000400b0b9810 */ /* 0x000fce0007ffe0ff */
.L_x_22:
[----:B------:R-:W-:Y:S01]  /*19e0*/  LEA R18, R7, 0xc0800000, 0x17 ;  /* 0xc080000007127811 */ /* 0x000fe200078eb8ff */
[----:B------:R-:W-:Y:S01]  /*19f0*/  VIADD R16, R16, 0xffffff81 ;  /* 0xffffff8110107836 */ /* 0x000fe20000000000 */
[----:B------:R-:W-:Y:S02]  /*1a00*/  BSSY.RECONVERGENT B2, `(.L_x_27) ;  /* 0x0000035000027945 */ /* 0x000fe40003800200 */
[----:B------:R-:W-:Y:S01]  /*1a10*/  IADD3 R22, PT, PT, -R18, R19, RZ ;  /* 0x0000001312167210 */ /* 0x000fe20007ffe1ff */
[C---:B------:R-:W-:Y:S01]  /*1a20*/  IMAD R0, R16.reuse, -0x800000, R0 ;  /* 0xff80000010007824 */ /* 0x040fe200078e0200 */
[----:B------:R-:W-:Y:S02]  /*1a30*/  IADD3 R16, PT, PT, R16, 0x7f, -R7 ;  /* 0x0000007f10107810 */ /* 0x000fe40007ffe807 */
[----:B------:R-:W0:Y:S01]  /*1a40*/  MUFU.RCP R18, R22 ;  /* 0x0000001600127308 */ /* 0x000e220000001000 */
[----:B------:R-:W-:Y:S01]  /*1a50*/  FADD.FTZ R13, -R22, -RZ ;  /* 0x800000ff160d7221 */ /* 0x000fe20000010100 */
[----:B------:R-:W-:-:S03]  /*1a60*/  IADD3 R11, PT, PT, R16, R11, RZ ;  /* 0x0000000b100b7210 */ /* 0x000fc60007ffe0ff */
[----:B0-----:R-:W-:-:S04]  /*1a70*/  FFMA R19, R18, R13, 1 ;  /* 0x3f80000012137423 */ /* 0x001fc8000000000d */
[----:B------:R-:W-:-:S04]  /*1a80*/  FFMA R19, R18, R19, R18 ;  /* 0x0000001312137223 */ /* 0x000fc80000000012 */
[----:B------:R-:W-:-:S04]  /*1a90*/  FFMA R18, R0, R19, RZ ;  /* 0x0000001300127223 */ /* 0x000fc800000000ff */
[----:B------:R-:W-:-:S04]  /*1aa0*/  FFMA R20, R13, R18, R0 ;  /* 0x000000120d147223 */ /* 0x000fc80000000000 */
[----:B------:R-:W-:-:S04]  /*1ab0*/  FFMA R18, R19, R20, R18 ;  /* 0x0000001413127223 */ /* 0x000fc80000000012 */
[----:B------:R-:W-:-:S04]  /*1ac0*/  FFMA R13, R13, R18, R0 ;  /* 0x000000120d0d7223 */ /* 0x000fc80000000000 */
[----:B------:R-:W-:-:S05]  /*1ad0*/  FFMA R0, R19, R13, R18 ;  /* 0x0000000d13007223 */ /* 0x000fca0000000012 */
[----:B------:R-:W-:-:S04]  /*1ae0*/  SHF.R.U32.HI R7, RZ, 0x17, R0 ;  /* 0x00000017ff077819 */ /* 0x000fc80000011600 */
[----:B------:R-:W-:-:S04]  /*1af0*/  LOP3.LUT R16, R7, 0xff, RZ, 0xc0, !PT ;  /* 0x000000ff07107812 */ /* 0x000fc800078ec0ff */
[----:B------:R-:W-:-:S05]  /*1b00*/  IADD3 R7, PT, PT, R16, R11, RZ ;  /* 0x0000000b10077210 */ /* 0x000fca0007ffe0ff */
[----:B------:R-:W-:-:S05]  /*1b10*/  VIADD R16, R7, 0xffffffff ;  /* 0xffffffff07107836 */ /* 0x000fca0000000000 */
[----:B------:R-:W-:-:S13]  /*1b20*/  ISETP.GE.U32.AND P0, PT, R16, 0xfe, PT ;  /* 0x000000fe1000780c */ /* 0x000fda0003f06070 */
[----:B------:R-:W-:Y:S05]  /*1b30*/  @!P0 BRA `(.L_x_28) ;  /* 0x0000000000808947 */ /* 0x000fea0003800000 */
[----:B------:R-:W-:-:S13]  /*1b40*/  ISETP.GT.AND P0, PT, R7, 0xfe, PT ;  /* 0x000000fe0700780c */ /* 0x000fda0003f04270 */
[----:B------:R-:W-:Y:S05]  /*1b50*/  @P0 BRA `(.L_x_29) ;  /* 0x00000000006c0947 */ /* 0x000fea0003800000 */
[----:B------:R-:W-:-:S13]  /*1b60*/  ISETP.GE.AND P0, PT, R7, 0x1, PT ;  /* 0x000000010700780c */ /* 0x000fda0003f06270 */
[----:B------:R-:W-:Y:S05]  /*1b70*/  @P0 BRA `(.L_x_30) ;  /* 0x0000000000740947 */ /* 0x000fea0003800000 */
[----:B------:R-:W-:Y:S02]  /*1b80*/  ISETP.GE.AND P0, PT, R7, -0x18, PT ;  /* 0xffffffe80700780c */ /* 0x000fe40003f06270 */
[----:B------:R-:W-:-:S11]  /*1b90*/  LOP3.LUT R0, R0, 0x80000000, RZ, 0xc0, !PT ;  /* 0x8000000000007812 */ /* 0x000fd600078ec0ff */
[----:B------:R-:W-:Y:S05]  /*1ba0*/  @!P0 BRA `(.L_x_30) ;  /* 0x0000000000688947 */ /* 0x000fea0003800000 */
[CCC-:B------:R-:W-:Y:S01]  /*1bb0*/  FFMA.RZ R11, R19.reuse, R13.reuse, R18.reuse ;  /* 0x0000000d130b7223 */ /* 0x1c0fe2000000c012 */
[CCC-:B------:R-:W-:Y:S01]  /*1bc0*/  FFMA.RP R16, R19.reuse, R13.reuse, R18.reuse ;  /* 0x0000000d13107223 */ /* 0x1c0fe20000008012 */
[----:B------:R-:W-:Y:S01]  /*1bd0*/  FFMA.RM R13, R19, R13, R18 ;  /* 0x0000000d130d7223 */ /* 0x000fe20000004012 */
[----:B------:R-:W-:Y:S02]  /*1be0*/  IADD3 R18, PT, PT, R7, 0x20, RZ ;  /* 0x0000002007127810 */ /* 0x000fe40007ffe0ff */
[----:B------:R-:W-:Y:S02]  /*1bf0*/  LOP3.LUT R11, R11, 0x7fffff, RZ, 0xc0, !PT ;  /* 0x007fffff0b0b7812 */ /* 0x000fe400078ec0ff */
[----:B------:R-:W-:Y:S02]  /*1c00*/  ISETP.NE.AND P2, PT, R7, RZ, PT ;  /* 0x000000ff0700720c */ /* 0x000fe40003f45270 */
[----:B------:R-:W-:Y:S02]  /*1c10*/  LOP3.LUT R11, R11, 0x800000, RZ, 0xfc, !PT ;  /* 0x008000000b0b7812 */ /* 0x000fe400078efcff */
[----:B------:R-:W-:-:S02]  /*1c20*/  ISETP.NE.AND P1, PT, R7, RZ, PT ;  /* 0x000000ff0700720c */ /* 0x000fc40003f25270 */
[----:B------:R-:W-:Y:S02]  /*1c30*/  IADD3 R7, PT, PT, -R7, RZ, RZ ;  /* 0x000000ff07077210 */ /* 0x000fe40007ffe1ff */
[----:B------:R-:W-:Y:S02]  /*1c40*/  SHF.L.U32 R18, R11, R18, RZ ;  /* 0x000000120b127219 */ /* 0x000fe400000006ff */
[----:B------:R-:W-:Y:S02]  /*1c50*/  FSETP.NEU.FTZ.AND P0, PT, R16, R13, PT ;  /* 0x0000000d1000720b */ /* 0x000fe40003f1d000 */
[----:B------:R-:W-:Y:S02]  /*1c60*/  SEL R16, R7, RZ, P2 ;  /* 0x000000ff07107207 */ /* 0x000fe40001000000 */
[----:B------:R-:W-:Y:S02]  /*1c70*/  ISETP.NE.AND P1, PT, R18, RZ, P1 ;  /* 0x000000ff1200720c */ /* 0x000fe40000f25270 */
[----:B------:R-:W-:-:S02]  /*1c80*/  SHF.R.U32.HI R16, RZ, R16, R11 ;  /* 0x00000010ff107219 */ /* 0x000fc4000001160b */
[----:B------:R-:W-:Y:S02]  /*1c90*/  PLOP3.LUT P0, PT, P0, P1, PT, 0xf8, 0x8f ;  /* 0x00000000008f781c */ /* 0x000fe40000703f70 */
[----:B------:R-:W-:Y:S02]  /*1ca0*/  SHF.R.U32.HI R18, RZ, 0x1, R16 ;  /* 0x00000001ff127819 */ /* 0x000fe40000011610 */
[----:B------:R-:W-:-:S04]  /*1cb0*/  SEL R7, RZ, 0x1, !P0 ;  /* 0x00000001ff077807 */ /* 0x000fc80004000000 */
[----:B------:R-:W-:-:S04]  /*1cc0*/  LOP3.LUT R7, R7, 0x1, R18, 0xf8, !PT ;  /* 0x0000000107077812 */ /* 0x000fc800078ef812 */
[----:B------:R-:W-:-:S05]  /*1cd0*/  LOP3.LUT R7, R7, R16, RZ, 0xc0, !PT ;  /* 0x0000001007077212 */ /* 0x000fca00078ec0ff */
[----:B------:R-:W-:-:S05]  /*1ce0*/  IMAD.IADD R7, R18, 0x1, R7 ;  /* 0x0000000112077824 */ /* 0x000fca00078e0207 */
[----:B------:R-:W-:Y:S01]  /*1cf0*/  LOP3.LUT R0, R7, R0, RZ, 0xfc, !PT ;  /* 0x0000000007007212 */ /* 0x000fe200078efcff */
[----:B------:R-:W-:Y:S06]  /*1d00*/  BRA `(.L_x_30) ;  /* 0x0000000000107947 */ /* 0x000fec0003800000 */
.L_x_29:
[----:B------:R-:W-:-:S04]  /*1d10*/  LOP3.LUT R0, R0, 0x80000000, RZ, 0xc0, !PT ;  /* 0x8000000000007812 */ /* 0x000fc800078ec0ff */
[----:B------:R-:W-:Y:S01]  /*1d20*/  LOP3.LUT R0, R0, 0x7f800000, RZ, 0xfc, !PT ;  /* 0x7f80000000007812 */ /* 0x000fe200078efcff */
[----:B------:R-:W-:Y:S06]  /*1d30*/  BRA `(.L_x_30) ;  /* 0x0000000000047947 */ /* 0x000fec0003800000 */
.L_x_28:
[----:B------:R-:W-:-:S07]  /*1d40*/  LEA R0, R11, R0, 0x17 ;  /* 0x000000000b007211 */ /* 0x000fce00078eb8ff */
.L_x_30:
[----:B------:R-:W-:Y:S05]  /*1d50*/  BSYNC.RECONVERGENT B2 ;  /* 0x0000000000027941 */ /* 0x000fea0003800200 */
.L_x_27:
[----:B------:R-:W-:Y:S05]  /*1d60*/  BRA `(.L_x_31) ;  /* 0x0000000000207947 */ /* 0x000fea0003800000 */
.L_x_26:
[----:B------:R-:W-:-:S04]  /*1d70*/  LOP3.LUT R0, R19, 0x80000000, R0, 0x48, !PT ;  /* 0x8000000013007812 */ /* 0x000fc800078e4800 */
[----:B------:R-:W-:Y:S01]  /*1d80*/  LOP3.LUT R0, R0, 0x7f800000, RZ, 0xfc, !PT ;  /* 0x7f80000000007812 */ /* 0x000fe200078efcff */
[----:B------:R-:W-:Y:S06]  /*1d90*/  BRA `(.L_x_31) ;  /* 0x0000000000147947 */ /* 0x000fec0003800000 */
.L_x_25:
[----:B------:R-:W-:Y:S01]  /*1da0*/  LOP3.LUT R0, R19, 0x80000000, R0, 0x48, !PT ;  /* 0x8000000013007812 */ /* 0x000fe200078e4800 */
[----:B------:R-:W-:Y:S06]  /*1db0*/  BRA `(.L_x_31) ;  /* 0x00000000000c7947 */ /* 0x000fec0003800000 */
.L_x_24:
[----:B------:R-:W0:Y:S01]  /*1dc0*/  MUFU.RSQ R0, -QNAN ;  /* 0xffc0000000007908 */ /* 0x000e220000001400 */
[----:B------:R-:W-:Y:S05]  /*1dd0*/  BRA `(.L_x_31) ;  /* 0x0000000000047947 */ /* 0x000fea0003800000 */
.L_x_23:
[----:B------:R-:W-:-:S07]  /*1de0*/  FADD.FTZ R0, R0, R5 ;  /* 0x0000000500007221 */ /* 0x000fce0000010000 */
.L_x_31:
[----:B------:R-:W-:Y:S05]  /*1df0*/  BSYNC.RECONVERGENT B1 ;  /* 0x0000000000017941 */ /* 0x000fea0003800200 */
.L_x_21:
[----:B------:R-:W-:-:S04]  /*1e00*/  HFMA2 R7, -RZ, RZ, 0, 0 ;  /* 0x00000000ff077431 */ /* 0x000fc800000001ff */
[----:B0-----:R-:W-:Y:S05]  /*1e10*/  RET.REL.NODEC R6 `(_Z39__kernel__backwards_initial_drgb_kernel10TensorViewS_11DualModel_0S_S_S_S_f) ;  /* 0xffffffe006787950 */ /* 0x001fea0003c3ffff */
.L_x_32:
[----:B------:R-:W-:-:S00]  /*1e20*/  BRA `(.L_x_32) ;  /* 0xfffffffc00fc7947 */ /* 0x000fc0000383ffff */
[----:B------:R-:W-:-:S00]  /*1e30*/  NOP ;  /* 0x0000000000007918 */ /* 0x000fc00000000000 */
        /* <DEDUP_REMOVED lines=12> */
.L_x_283:


//--------------------- .text._Z26__kernel__backwards_kernel10TensorViewS_S_S_S_S_11DualModel_0S_S_S_S_S_fffj --------------------------
	.section	.text._Z26__kernel__backwards_kernel10TensorViewS_S_S_S_S_11DualModel_0S_S_S_S_S_fffj,"ax",@progbits
	.align	128
        .global         _Z26__kernel__backwards_kernel10TensorViewS_S_S_S_S_11DualModel_0S_S_S_S_S_fffj
        .type           _Z26__kernel__backwards_kernel10TensorViewS_S_S_S_S_11DualModel_0S_S_S_S_S_fffj,@function
        .size           _Z26__kernel__backwards_kernel10TensorViewS_S_S_S_S_11DualModel_0S_S_S_S_S_fffj,(.L_x_286 - _Z26__kernel__backwards_kernel10TensorViewS_S_S_S_S_11DualModel_0S_S_S_S_S_fffj)
        .other          _Z26__kernel__backwards_kernel10TensorViewS_S_S_S_S_11DualModel_0S_S_S_S_S_fffj,@"STO_CUDA_ENTRY STV_DEFAULT"
_Z26__kernel__backwards_kernel10TensorViewS_S_S_S_S_11DualModel_0S_S_S_S_S_fffj:
.text._Z26__kernel__backwards_kernel10TensorViewS_S_S_S_S_11DualModel_0S_S_S_S_S_fffj:
[----:B------:R-:W-:Y:S01]  /*0000*/  LDC R1, c[0x0][0x37c] ;  /* 0x0000df00ff017b82 */ /* 0x000fe20000000800 */
[----:B------:R-:W0:Y:S07]  /*0010*/  S2R R0, SR_TID.X ;  /* 0x0000000000007919 */ /* 0x000e2e0000002100 */
[----:B------:R-:W0:Y:S01]  /*0020*/  S2UR UR4, SR_CTAID.X ;  /* 0x00000000000479c3 */ /* 0x000e220000002500 */
[----:B------:R-:W1:Y:S07]  /*0030*/  LDCU UR5, c[0x0][0x47c] ;  /* 0x00008f80ff0577ac */ /* 0x000e6e0008000800 */
[----:B------:R-:W0:Y:S02]  /*0040*/  LDC R41, c[0x0][0x360] ;  /* 0x0000d800ff297b82 */ /* 0x000e240000000800 */
[----:B0-----:R-:W-:-:S05]  /*0050*/  IMAD R41, R41, UR4, R0 ;  /* 0x0000000429297c24 */ /* 0x001fca000f8e0200 */
[----:B-1----:R-:W-:-:S13]  /*0060*/  ISETP.GE.U32.AND P0, PT, R41, UR5, PT ;  /* 0x0000000529007c0c */ /* 0x002fda000bf06070 */
[----:B------:R-:W-:Y:S05]  /*0070*/  @P0 EXIT ;  /* 0x000000000000094d */ /* 0x000fea0003800000 */
[----:B------:R-:W0:Y:S01]  /*0080*/  LDC.64 R12, c[0x0][0x468] ;  /* 0x00011a00ff0c7b82 */ /* 0x000e220000000a00 */
[----:B------:R-:W1:Y:S01]  /*0090*/  LDCU UR8, c[0x0][0x3f8] ;  /* 0x00007f00ff0877ac */ /* 0x000e620008000800 */
[----:B------:R-:W2:Y:S06]  /*00a0*/  LDCU.64 UR6, c[0x0][0x498] ;  /* 0x00009300ff0677ac */ /* 0x000eac0008000a00 */
[----:B------:R-:W3:Y:S01]  /*00b0*/  LDC.64 R8, c[0x0][0x460] ;  /* 0x00011800ff087b82 */ /* 0x000ee20000000a00 */
[----:B------:R-:W4:Y:S01]  /*00c0*/  LDCU.64 UR4, c[0x0][0x358] ;  /* 0x00006b00ff0477ac */ /* 0x000f220008000a00 */
[----:B------:R-:W5:Y:S06]  /*00d0*/  LDCU UR9, c[0x0][0x8cc] ;  /* 0x00011980ff0977ac */ /* 0x000f6c0008000800 */
[----:B------:R-:W2:Y:S08]  /*00e0*/  LDC.64 R14, c[0x0][0x3f0] ;  /* 0x0000fc00ff0e7b82 */ /* 0x000eb00000000a00 */
[----:B------:R-:W5:Y:S01]  /*00f0*/  LDC.64 R6, c[0x0][0x4a0] ;  /* 0x00012800ff067b82 */ /* 0x000f620000000a00 */
[----:B0-----:R-:W-:-:S05]  /*0100*/  IMAD R3, R41, R12, RZ ;  /* 0x0000000c29037224 */ /* 0x001fca00078e02ff */
[----:B---3--:R-:W-:Y:S01]  /*0110*/  IADD3 R8, P0, PT, R3, R8, RZ ;  /* 0x0000000803087210 */ /* 0x008fe20007f1e0ff */
[----:B-1----:R-:W-:Y:S01]  /*0120*/  IMAD R3, R41, UR8, RZ ;  /* 0x0000000829037c24 */ /* 0x002fe2000f8e02ff */
[----:B------:R-:W0:Y:S01]  /*0130*/  LDC.64 R20, c[0x0][0x380] ;  /* 0x0000e000ff147b82 */ /* 0x000e220000000a00 */
[----:B------:R-:W1:Y:S01]  /*0140*/  LDCU UR8, c[0x0][0x858] ;  /* 0x00010b00ff0877ac */ /* 0x000e620008000800 */
[----:B------:R-:W-:Y:S02]  /*0150*/  IADD3.X R9, PT, PT, RZ, R9, RZ, P0, !PT ;  /* 0x00000009ff097210 */ /* 0x000fe400007fe4ff */
[----:B------:R-:W-:Y:S02]  /*0160*/  IADD3 R10, P0, PT, R8, R13, RZ ;  /* 0x0000000d080a7210 */ /* 0x000fe40007f1e0ff */
[----:B--2---:R-:W-:Y:S01]  /*0170*/  IADD3 R14, P2, PT, R3, R14, RZ ;  /* 0x0000000e030e7210 */ /* 0x004fe20007f5e0ff */
[----:B----4-:R2:W3:Y:S01]  /*0180*/  LDG.E R34, desc[UR4][R8.64] ;  /* 0x0000000408227981 */ /* 0x0104e2000c1e1900 */
[----:B------:R-:W-:Y:S01]  /*0190*/  IADD3.X R11, PT, PT, RZ, R9, RZ, P0, !PT ;  /* 0x00000009ff0b7210 */ /* 0x000fe200007fe4ff */
[----:B------:R-:W4:Y:S01]  /*01a0*/  LDC.64 R22, c[0x0][0x850] ;  /* 0x00021400ff167b82 */ /* 0x000f220000000a00 */
[----:B------:R-:W-:-:S02]  /*01b0*/  IADD3.X R15, PT, PT, RZ, R15, RZ, P2, !PT ;  /* 0x0000000fff0f7210 */ /* 0x000fc400017fe4ff */
[----:B------:R-:W-:Y:S01]  /*01c0*/  LEA R12, P1, R13, R8, 0x1 ;  /* 0x000000080d0c7211 */ /* 0x000fe200078208ff */
[----:B------:R-:W4:Y:S01]  /*01d0*/  LDG.E R19, desc[UR4][R10.64] ;  /* 0x000000040a137981 */ /* 0x000f22000c1e1900 */
[----:B-----5:R-:W-:-:S03]  /*01e0*/  IMAD R6, R41, R6, RZ ;  /* 0x0000000629067224 */ /* 0x020fc600078e02ff */
[----:B------:R-:W5:Y:S02]  /*01f0*/  LDG.E R15, desc[UR4][R14.64] ;  /* 0x000000040e0f7981 */ /* 0x000f64000c1e1900 */
[----:B------:R-:W-:Y:S02]  /*0200*/  IADD3 R2, P0, PT, R6, UR6, RZ ;  /* 0x0000000606027c10 */ /* 0x000fe4000ff1e0ff */
[----:B------:R-:W-:Y:S02]  /*0210*/  IADD3.X R13, PT, PT, RZ, R9, RZ, P1, !PT ;  /* 0x00000009ff0d7210 */ /* 0x000fe40000ffe4ff */
[----:B------:R-:W-:Y:S01]  /*0220*/  IADD3.X R3, PT, PT, RZ, UR7, RZ, P0, !PT ;  /* 0x00000007ff037c10 */ /* 0x000fe200087fe4ff */
[----:B--2---:R-:W2:Y:S01]  /*0230*/  LDC.64 R8, c[0x0][0x388] ;  /* 0x0000e200ff087b82 */ /* 0x004ea20000000a00 */
[----:B------:R-:W-:Y:S01]  /*0240*/  IADD3 R4, P0, PT, R2, R7, RZ ;  /* 0x0000000702047210 */ /* 0x000fe20007f1e0ff */
[----:B------:R-:W4:Y:S01]  /*0250*/  LDG.E R30, desc[UR4][R12.64] ;  /* 0x000000040c1e7981 */ /* 0x000f22000c1e1900 */
[----:B------:R-:W-:Y:S01]  /*0260*/  LEA R6, P1, R7, R2, 0x1 ;  /* 0x0000000207067211 */ /* 0x000fe200078208ff */
[----:B------:R-:W3:Y:S01]  /*0270*/  LDCU UR7, c[0x0][0x8c0] ;  /* 0x00011800ff0777ac */ /* 0x000ee20008000800 */
[-C--:B------:R-:W-:Y:S01]  /*0280*/  IADD3.X R5, PT, PT, RZ, R3.reuse, RZ, P0, !PT ;  /* 0x00000003ff057210 */ /* 0x080fe200007fe4ff */
[----:B------:R-:W3:Y:S01]  /*0290*/  LDG.E R37, desc[UR4][R2.64] ;  /* 0x0000000402257981 */ /* 0x000ee2000c1e1900 */
[----:B------:R-:W-:-:S03]  /*02a0*/  IADD3.X R7, PT, PT, RZ, R3, RZ, P1, !PT ;  /* 0x00000003ff077210 */ /* 0x000fc60000ffe4ff */
[----:B------:R-:W4:Y:S04]  /*02b0*/  LDG.E R36, desc[UR4][R4.64] ;  /* 0x0000000404247981 */ /* 0x000f28000c1e1900 */
[----:B------:R0:W4:Y:S01]  /*02c0*/  LDG.E R35, desc[UR4][R6.64] ;  /* 0x0000000406237981 */ /* 0x000122000c1e1900 */
[----:B------:R-:W-:Y:S01]  /*02d0*/  UIADD3 UR6, UPT, UPT, UR9, -0x1, URZ ;  /* 0xffffffff09067890 */ /* 0x000fe2000fffe0ff */
[----:B--2---:R-:W-:Y:S01]  /*02e0*/  IMAD R17, R41, R8, RZ ;  /* 0x0000000829117224 */ /* 0x004fe200078e02ff */
[C---:B------:R-:W-:Y:S02]  /*02f0*/  SHF.L.U32 R0, R9.reuse, 0x1, RZ ;  /* 0x0000000109007819 */ /* 0x040fe400000006ff */
[----:B------:R-:W-:Y:S02]  /*0300*/  LEA R8, R9, R9, 0x1 ;  /* 0x0000000909087211 */ /* 0x000fe400078e08ff */
[----:B0-----:R-:W-:-:S02]  /*0310*/  IADD3 R6, P0, P1, R17, R20, R0 ;  /* 0x0000001411067210 */ /* 0x001fc4000791e000 */
[CC--:B------:R-:W-:Y:S02]  /*0320*/  LEA R140, R9.reuse, -R9.reuse, 0x3 ;  /* 0x80000009098c7211 */ /* 0x0c0fe400078e18ff */
[----:B------:R-:W-:Y:S02]  /*0330*/  SHF.L.U32 R10, R9, 0x3, RZ ;  /* 0x00000003090a7819 */ /* 0x000fe400000006ff */
[-C--:B------:R-:W-:Y:S02]  /*0340*/  IADD3 R8, P2, P3, R17, R20.reuse, R8 ;  /* 0x0000001411087210 */ /* 0x080fe40007b5e008 */
[C---:B------:R-:W-:Y:S01]  /*0350*/  LEA R4, R9.reuse, R9, 0x3 ;  /* 0x0000000909047211 */ /* 0x040fe200078e18ff */
[C---:B------:R-:W-:Y:S01]  /*0360*/  IMAD R12, R9.reuse, 0xa, RZ ;  /* 0x0000000a090c7824 */ /* 0x040fe200078e02ff */
[----:B------:R-:W-:Y:S01]  /*0370*/  IADD3.X R7, PT, PT, RZ, R21, RZ, P0, P1 ;  /* 0x00000015ff077210 */ /* 0x000fe200007e24ff */
[----:B------:R-:W-:Y:S01]  /*0380*/  IMAD R14, R9, 0xb, RZ ;  /* 0x0000000b090e7824 */ /* 0x000fe200078e02ff */
[-C--:B------:R-:W-:Y:S01]  /*0390*/  IADD3 R140, P4, P5, R17, R20.reuse, R140 ;  /* 0x00000014118c7210 */ /* 0x080fe20007d9e08c */
[----:B------:R-:W-:Y:S01]  /*03a0*/  IMAD R16, R9, 0xc, RZ ;  /* 0x0000000c09107824 */ /* 0x000fe200078e02ff */
[----:B------:R-:W-:-:S02]  /*03b0*/  IADD3 R10, P0, P1, R17, R20, R10 ;  /* 0x00000014110a7210 */ /* 0x000fc4000791e00a */
[-C--:B------:R-:W-:Y:S01]  /*03c0*/  IADD3.X R9, PT, PT, RZ, R21.reuse, RZ, P2, P3 ;  /* 0x00000015ff097210 */ /* 0x080fe200017e64ff */
[----:B-1----:R-:W-:Y:S01]  /*03d0*/  IMAD R3, R41, UR8, RZ ;  /* 0x0000000829037c24 */ /* 0x002fe2000f8e02ff */
[CC--:B------:R-:W-:Y:S02]  /*03e0*/  IADD3 R4, P2, P3, R17.reuse, R20.reuse, R4 ;  /* 0x0000001411047210 */ /* 0x0c0fe40007b5e004 */
[-C--:B------:R-:W-:Y:S02]  /*03f0*/  IADD3.X R141, PT, PT, RZ, R21.reuse, RZ, P4, P5 ;  /* 0x00000015ff8d7210 */ /* 0x080fe400027ea4ff */
[----:B------:R-:W-:Y:S02]  /*0400*/  IADD3.X R11, PT, PT, RZ, R21, RZ, P0, P1 ;  /* 0x00000015ff0b7210 */ /* 0x000fe400007e24ff */
[CC--:B------:R-:W-:Y:S02]  /*0410*/  IADD3 R12, P5, P4, R17.reuse, R20.reuse, R12 ;  /* 0x00000014110c7210 */ /* 0x0c0fe40007cbe00c */
[----:B------:R-:W-:-:S02]  /*0420*/  IADD3 R14, P1, P0, R17, R20, R14 ;  /* 0x00000014110e7210 */ /* 0x000fc4000783e00e */
[----:B------:R-:W-:Y:S02]  /*0430*/  IADD3.X R5, PT, PT, RZ, R21, RZ, P2, P3 ;  /* 0x00000015ff057210 */ /* 0x000fe400017e64ff */
[C---:B-----5:R-:W-:Y:S02]  /*0440*/  ISETP.GE.U32.AND P6, PT, R15.reuse, UR6, PT ;  /* 0x000000060f007c0c */ /* 0x060fe4000bfc6070 */
[----:B------:R-:W-:Y:S01]  /*0450*/  VIMNMX.U32 R40, PT, PT, R15, UR9, PT ;  /* 0x000000090f287c48 */ /* 0x000fe2000bfe0000 */
[----:B---3--:R-:W-:Y:S01]  /*0460*/  FFMA R34, R37, UR7, R34 ;  /* 0x0000000725227c23 */ /* 0x008fe20008000022 */
[----:B----4-:R-:W-:Y:S01]  /*0470*/  FFMA R32, R36, UR7, R19 ;  /* 0x0000000724207c23 */ /* 0x010fe20008000013 */
[----:B------:R-:W-:-:S08]  /*0480*/  FFMA R30, R35, UR7, R30 ;  /* 0x00000007231e7c23 */ /* 0x000fd0000800001e */
[----:B------:R-:W-:Y:S05]  /*0490*/  @P6 EXIT ;  /* 0x000000000000694d */ /* 0x000fea0003800000 */
[----:B------:R-:W0:Y:S01]  /*04a0*/  LDC R25, c[0x0][0x85c] ;  /* 0x00021700ff197b82 */ /* 0x000e220000000800 */
[-C--:B------:R-:W-:Y:S01]  /*04b0*/  IADD3.X R13, PT, PT, RZ, R21.reuse, RZ, P5, P4 ;  /* 0x00000015ff0d7210 */ /* 0x080fe20002fe84ff */
[----:B------:R0:W5:Y:S01]  /*04c0*/  LDG.E R33, desc[UR4][R6.64] ;  /* 0x0000000406217981 */ /* 0x000162000c1e1900 */
[----:B------:R-:W-:Y:S01]  /*04d0*/  IADD3 R18, P4, PT, R3, R22, RZ ;  /* 0x0000001603127210 */ /* 0x000fe20007f9e0ff */
[----:B------:R-:W1:Y:S01]  /*04e0*/  LDCU UR6, c[0x0][0x5d0] ;  /* 0x0000ba00ff0677ac */ /* 0x000e620008000800 */
[----:B------:R-:W-:Y:S01]  /*04f0*/  IADD3.X R15, PT, PT, RZ, R21, RZ, P1, P0 ;  /* 0x00000015ff0f7210 */ /* 0x000fe20000fe04ff */
[----:B------:R2:W5:Y:S01]  /*0500*/  LDG.E R31, desc[UR4][R8.64] ;  /* 0x00000004081f7981 */ /* 0x000562000c1e1900 */
[----:B------:R-:W-:Y:S02]  /*0510*/  IADD3 R16, P2, P3, R17, R20, R16 ;  /* 0x0000001411107210 */ /* 0x000fe40007b5e010 */
[----:B------:R-:W-:Y:S01]  /*0520*/  IADD3.X R19, PT, PT, RZ, R23, RZ, P4, !PT ;  /* 0x00000017ff137210 */ /* 0x000fe200027fe4ff */
[----:B------:R3:W5:Y:S01]  /*0530*/  LDG.E R29, desc[UR4][R10.64] ;  /* 0x000000040a1d7981 */ /* 0x000762000c1e1900 */
[----:B------:R-:W-:-:S03]  /*0540*/  IADD3.X R17, PT, PT, RZ, R21, RZ, P2, P3 ;  /* 0x00000015ff117210 */ /* 0x000fc600017e64ff */
[----:B------:R-:W5:Y:S04]  /*0550*/  LDG.E R140, desc[UR4][R140.64] ;  /* 0x000000048c8c7981 */ /* 0x000f68000c1e1900 */
[----:B------:R-:W5:Y:S04]  /*0560*/  LDG.E R3, desc[UR4][R12.64] ;  /* 0x000000040c037981 */ /* 0x000f68000c1e1900 */
[----:B------:R-:W5:Y:S01]  /*0570*/  LDG.E R2, desc[UR4][R14.64] ;  /* 0x000000040e027981 */ /* 0x000f62000c1e1900 */
[-C--:B0-----:R-:W-:Y:S02]  /*0580*/  IADD3 R6, P0, PT, R18, R25.reuse, RZ ;  /* 0x0000001912067210 */ /* 0x081fe40007f1e0ff */
[----:B------:R-:W-:Y:S01]  /*0590*/  LEA R43, R25, R25, 0x1 ;  /* 0x00000019192b7211 */ /* 0x000fe200078e08ff */
[----:B------:R-:W5:Y:S01]  /*05a0*/  LDG.E R28, desc[UR4][R16.64] ;  /* 0x00000004101c7981 */ /* 0x000f62000c1e1900 */
[----:B------:R-:W-:-:S02]  /*05b0*/  IADD3.X R7, PT, PT, RZ, R19, RZ, P0, !PT ;  /* 0x00000013ff077210 */ /* 0x000fc400007fe4ff */
[CC--:B--2---:R-:W-:Y:S01]  /*05c0*/  LEA R8, P1, R25.reuse, R18.reuse, 0x1 ;  /* 0x0000001219087211 */ /* 0x0c4fe200078208ff */
[----:B------:R-:W5:Y:S01]  /*05d0*/  LDG.E R27, desc[UR4][R18.64] ;  /* 0x00000004121b7981 */ /* 0x000f62000c1e1900 */
[-C--:B---3--:R-:W-:Y:S02]  /*05e0*/  LEA R10, P2, R25, R18.reuse, 0x2 ;  /* 0x00000012190a7211 */ /* 0x088fe400078410ff */
[----:B------:R-:W-:Y:S01]  /*05f0*/  IADD3 R42, P0, PT, R43, R18, RZ ;  /* 0x000000122b2a7210 */ /* 0x000fe20007f1e0ff */
[----:B------:R-:W5:Y:S01]  /*0600*/  LDG.E R26, desc[UR4][R6.64] ;  /* 0x00000004061a7981 */ /* 0x000f62000c1e1900 */
[-C--:B------:R-:W-:Y:S02]  /*0610*/  IADD3.X R9, PT, PT, RZ, R19.reuse, RZ, P1, !PT ;  /* 0x00000013ff097210 */ /* 0x080fe40000ffe4ff */
[-C--:B------:R-:W-:Y:S01]  /*0620*/  IADD3.X R11, PT, PT, RZ, R19.reuse, RZ, P2, !PT ;  /* 0x00000013ff0b7210 */ /* 0x080fe200017fe4ff */
[----:B------:R0:W5:Y:S01]  /*0630*/  LDG.E R4, desc[UR4][R4.64] ;  /* 0x0000000404047981 */ /* 0x000162000c1e1900 */
[----:B------:R-:W-:-:S03]  /*0640*/  IADD3.X R43, PT, PT, RZ, R19, RZ, P0, !PT ;  /* 0x00000013ff2b7210 */ /* 0x000fc600007fe4ff */
[----:B------:R2:W5:Y:S04]  /*0650*/  LDG.E R25, desc[UR4][R8.64] ;  /* 0x0000000408197981 */ /* 0x000568000c1e1900 */
[----:B------:R2:W5:Y:S04]  /*0660*/  LDG.E R24, desc[UR4][R10.64] ;  /* 0x000000040a187981 */ /* 0x000568000c1e1900 */
[----:B------:R2:W5:Y:S01]  /*0670*/  LDG.E R42, desc[UR4][R42.64] ;  /* 0x000000042a2a7981 */ /* 0x000562000c1e1900 */
[----:B-1----:R-:W-:-:S04]  /*0680*/  I2FP.F32.U32 R104, UR6 ;  /* 0x0000000600687c45 */ /* 0x002fc80008201000 */
[----:B------:R-:W-:Y:S01]  /*0690*/  IADD3 R0, PT, PT, R104, -0xd000000, RZ ;  /* 0xf300000068007810 */ /* 0x000fe20007ffe0ff */
[----:B0-----:R2:W0:Y:S03]  /*06a0*/  MUFU.RSQ R5, R104 ;  /* 0x0000006800057308 */ /* 0x0014260000001400 */
[----:B------:R-:W-:-:S13]  /*06b0*/  ISETP.GT.U32.AND P0, PT, R0, 0x727fffff, PT ;  /* 0x727fffff0000780c */ /* 0x000fda0003f04070 */
[----:B--2---:R-:W-:Y:S05]  /*06c0*/  @!P0 BRA `(.L_x_33) ;  /* 0x0000000000148947 */ /* 0x004fea0003800000 */
[----:B------:R-:W-:Y:S01]  /*06d0*/  BSSY.RECONVERGENT B0, `(.L_x_34) ;  /* 0x0000003000007945 */ /* 0x000fe20003800200 */
[----:B------:R-:W-:-:S07]  /*06e0*/  MOV R124, 0x700 ;  /* 0x00000700007c7802 */ /* 0x000fce0000000f00 */
[----:B0----5:R-:W-:Y:S05]  /*06f0*/  CALL.REL.NOINC `($__internal_3_$__cuda_sm20_sqrt_rn_f32_slowpath) ;  /* 0x00000110000c7944 */ /* 0x021fea0003c00000 */
[----:B------:R-:W-:Y:S05]  /*0700*/  BSYNC.RECONVERGENT B0 ;  /* 0x0000000000007941 */ /* 0x000fea0003800200 */
.L_x_34:
[----:B------:R-:W-:Y:S05]  /*0710*/  BRA `(.L_x_35) ;  /* 0x0000000000107947 */ /* 0x000fea0003800000 */
.L_x_33:
[----:B0-----:R-:W-:Y:S01]  /*0720*/  FMUL.FTZ R119, R104, R5 ;  /* 0x0000000568777220 */ /* 0x001fe20000410000 */
[----:B------:R-:W-:-:S03]  /*0730*/  FMUL.FTZ R5, R5, 0.5 ;  /* 0x3f00000005057820 */ /* 0x000fc60000410000 */
[----:B------:R-:W-:-:S04]  /*0740*/  FFMA R104, -R119, R119, R104 ;  /* 0x0000007777687223 */ /* 0x000fc80000000168 */
[----:B------:R-:W-:-:S07]  /*0750*/  FFMA R119, R104, R5, R119 ;  /* 0x0000000568777223 */ /* 0x000fce0000000077 */
.L_x_35:
[----:B------:R-:W0:Y:S01]  /*0760*/  LDCU UR6, c[0x0][0x8a4] ;  /* 0x00011480ff0677ac */ /* 0x000e220008000800 */
[----:B------:R-:W1:Y:S01]  /*0770*/  LDC.64 R20, c[0x0][0x890] ;  /* 0x00022400ff147b82 */ /* 0x000e620000000a00 */
[----:B------:R-:W2:Y:S01]  /*0780*/  LDCU.64 UR8, c[0x0][0x888] ;  /* 0x00011100ff0877ac */ /* 0x000ea20008000a00 */
[----:B------:R-:W3:Y:S01]  /*0790*/  LDCU UR10, c[0x0][0x898] ;  /* 0x00011300ff0a77ac */ /* 0x000ee20008000800 */
[----:B0-----:R-:W-:-:S04]  /*07a0*/  ISETP.GE.U32.AND P0, PT, R41, UR6, PT ;  /* 0x0000000629007c0c */ /* 0x001fc8000bf06070 */
[----:B------:R-:W-:Y:S02]  /*07b0*/  SEL R5, R41, RZ, !P0 ;  /* 0x000000ff29057207 */ /* 0x000fe40004000000 */
[----:B-1----:R-:W-:Y:S01]  /*07c0*/  LEA R49, R21, R21, 0x1 ;  /* 0x0000001515317211 */ /* 0x002fe200078e08ff */
[----:B---3--:R-:W-:Y:S02]  /*07d0*/  USHF.L.U32 UR6, UR10, 0x1, URZ ;  /* 0x000000010a067899 */ /* 0x008fe400080006ff */
[----:B------:R-:W-:-:S05]  /*07e0*/  IMAD R5, R5, R20, RZ ;  /* 0x0000001405057224 */ /* 0x000fca00078e02ff */
[----:B--2---:R-:W-:-:S04]  /*07f0*/  IADD3 R6, P0, PT, R5, UR8, RZ ;  /* 0x0000000805067c10 */ /* 0x004fc8000ff1e0ff */
[----:B------:R-:W-:Y:S02]  /*0800*/  IADD3.X R7, PT, PT, RZ, UR9, RZ, P0, !PT ;  /* 0x00000009ff077c10 */ /* 0x000fe400087fe4ff */
[----:B------:R-:W-:Y:S02]  /*0810*/  IADD3 R8, P0, PT, R6, R21, RZ ;  /* 0x0000001506087210 */ /* 0x000fe40007f1e0ff */
[-C--:B------:R-:W-:Y:S01]  /*0820*/  LEA R20, P1, R21, R6.reuse, 0x1 ;  /* 0x0000000615147211 */ /* 0x080fe200078208ff */
[----:B------:R-:W-:Y:S01]  /*0830*/  UIMAD UR7, UR10, 0x3, URZ ;  /* 0x000000030a0778a4 */ /* 0x000fe2000f8e02ff */
[-C--:B------:R-:W-:Y:S01]  /*0840*/  IADD3.X R9, PT, PT, RZ, R7.reuse, RZ, P0, !PT ;  /* 0x00000007ff097210 */ /* 0x080fe200007fe4ff */
[----:B------:R-:W2:Y:S01]  /*0850*/  LDG.E R64, desc[UR4][R6.64] ;  /* 0x0000000406407981 */ /* 0x000ea2000c1e1900 */
[----:B------:R-:W-:Y:S02]  /*0860*/  IADD3.X R21, PT, PT, RZ, R7, RZ, P1, !PT ;  /* 0x00000007ff157210 */ /* 0x000fe40000ffe4ff */
[----:B------:R-:W-:Y:S01]  /*0870*/  IADD3 R16, P0, PT, R8, UR6, RZ ;  /* 0x0000000608107c10 */ /* 0x000fe2000ff1e0ff */
[----:B------:R-:W3:Y:S01]  /*0880*/  LDG.E R11, desc[UR4][R8.64] ;  /* 0x00000004080b7981 */ /* 0x000ee2000c1e1900 */
[----:B------:R-:W-:-:S02]  /*0890*/  IADD3 R48, P2, PT, R49, R6, RZ ;  /* 0x0000000631307210 */ /* 0x000fc40007f5e0ff */
[----:B------:R-:W-:Y:S01]  /*08a0*/  IADD3 R38, P1, PT, R20, UR10, RZ ;  /* 0x0000000a14267c10 */ /* 0x000fe2000ff3e0ff */
[----:B------:R0:W4:Y:S01]  /*08b0*/  LDG.E R14, desc[UR4][R20.64] ;  /* 0x00000004140e7981 */ /* 0x000122000c1e1900 */
[----:B------:R-:W-:Y:S02]  /*08c0*/  IADD3.X R17, PT, PT, RZ, R9, RZ, P0, !PT ;  /* 0x00000009ff117210 */ /* 0x000fe400007fe4ff */
[----:B------:R-:W-:Y:S02]  /*08d0*/  IADD3.X R49, PT, PT, RZ, R7, RZ, P2, !PT ;  /* 0x00000007ff317210 */ /* 0x000fe400017fe4ff */
[----:B------:R-:W-:Y:S01]  /*08e0*/  IADD3 R50, P0, PT, R48, UR10, RZ ;  /* 0x0000000a30327c10 */ /* 0x000fe2000ff1e0ff */
[----:B------:R-:W2:Y:S01]  /*08f0*/  LDG.E R23, desc[UR4][R16.64] ;  /* 0x0000000410177981 */ /* 0x000ea2000c1e1900 */
[----:B------:R-:W-:Y:S02]  /*0900*/  IADD3.X R39, PT, PT, RZ, R21, RZ, P1, !PT ;  /* 0x00000015ff277210 */ /* 0x000fe40000ffe4ff */
[----:B------:R-:W-:Y:S01]  /*0910*/  IADD3 R12, P1, PT, R8, UR7, RZ ;  /* 0x00000007080c7c10 */ /* 0x000fe2000ff3e0ff */
[----:B------:R-:W3:Y:S01]  /*0920*/  LDG.E R67, desc[UR4][R48.64] ;  /* 0x0000000430437981 */ /* 0x000ee2000c1e1900 */
[----:B------:R-:W-:-:S02]  /*0930*/  IADD3.X R51, PT, PT, RZ, R49, RZ, P0, !PT ;  /* 0x00000031ff337210 */ /* 0x000fc400007fe4ff */
[----:B------:R-:W-:Y:S01]  /*0940*/  IADD3 R18, P0, PT, R8, UR10, RZ ;  /* 0x0000000a08127c10 */ /* 0x000fe2000ff1e0ff */
[----:B------:R1:W3:Y:S01]  /*0950*/  LDG.E R68, desc[UR4][R38.64] ;  /* 0x0000000426447981 */ /* 0x0002e2000c1e1900 */
[-C--:B------:R-:W-:Y:S02]  /*0960*/  IADD3.X R13, PT, PT, RZ, R9.reuse, RZ, P1, !PT ;  /* 0x00000009ff0d7210 */ /* 0x080fe40000ffe4ff */
[C---:B------:R-:W-:Y:S01]  /*0970*/  IADD3 R44, P1, PT, R20.reuse, UR6, RZ ;  /* 0x00000006142c7c10 */ /* 0x040fe2000ff3e0ff */
[----:B------:R-:W4:Y:S01]  /*0980*/  LDG.E R69, desc[UR4][R50.64] ;  /* 0x0000000432457981 */ /* 0x000f22000c1e1900 */
[----:B------:R-:W-:Y:S02]  /*0990*/  IADD3 R46, P2, PT, R20, UR7, RZ ;  /* 0x00000007142e7c10 */ /* 0x000fe4000ff5e0ff */
[----:B------:R-:W-:Y:S01]  /*09a0*/  IADD3.X R19, PT, PT, RZ, R9, RZ, P0, !PT ;  /* 0x00000009ff137210 */ /* 0x000fe200007fe4ff */
[----:B------:R-:W2:Y:S01]  /*09b0*/  LDG.E R13, desc[UR4][R12.64] ;  /* 0x000000040c0d7981 */ /* 0x000ea2000c1e1900 */
[----:B0-----:R-:W-:-:S02]  /*09c0*/  IADD3 R20, P0, PT, R48, UR6, RZ ;  /* 0x0000000630147c10 */ /* 0x001fc4000ff1e0ff */
[-C--:B------:R-:W-:Y:S01]  /*09d0*/  IADD3.X R47, PT, PT, RZ, R21.reuse, RZ, P2, !PT ;  /* 0x00000015ff2f7210 */ /* 0x080fe200017fe4ff */
[----:B------:R0:W2:Y:S01]  /*09e0*/  LDG.E R65, desc[UR4][R18.64] ;  /* 0x0000000412417981 */ /* 0x0000a2000c1e1900 */
[----:B------:R-:W-:Y:S02]  /*09f0*/  IADD3.X R45, PT, PT, RZ, R21, RZ, P1, !PT ;  /* 0x00000015ff2d7210 */ /* 0x000fe40000ffe4ff */
[----:B------:R-:W-:Y:S01]  /*0a00*/  IADD3.X R21, PT, PT, RZ, R49, RZ, P0, !PT ;  /* 0x00000031ff157210 */ /* 0x000fe200007fe4ff */
[----:B------:R-:W2:Y:S04]  /*0a10*/  LDG.E R10, desc[UR4][R46.64] ;  /* 0x000000042e0a7981 */ /* 0x000ea8000c1e1900 */
[----:B------:R3:W2:Y:S04]  /*0a20*/  LDG.E R22, desc[UR4][R44.64] ;  /* 0x000000042c167981 */ /* 0x0006a8000c1e1900 */
[----:B------:R4:W2:Y:S01]  /*0a30*/  LDG.E R21, desc[UR4][R20.64] ;  /* 0x0000000414157981 */ /* 0x0008a2000c1e1900 */
[----:B-1----:R-:W-:-:S04]  /*0a40*/  IADD3 R38, P0, PT, R48, UR7, RZ ;  /* 0x0000000730267c10 */ /* 0x002fc8000ff1e0ff */
[----:B------:R-:W-:Y:S02]  /*0a50*/  IADD3.X R39, PT, PT, RZ, R49, RZ, P0, !PT ;  /* 0x00000031ff277210 */ /* 0x000fe400007fe4ff */
[----:B------:R-:W-:-:S03]  /*0a60*/  IADD3 R8, P0, PT, R6, UR10, RZ ;  /* 0x0000000a06087c10 */ /* 0x000fc6000ff1e0ff */
[----:B------:R2:W2:Y:S01]  /*0a70*/  LDG.E R12, desc[UR4][R38.64] ;  /* 0x00000004260c7981 */ /* 0x0004a2000c1e1900 */
[----:B------:R-:W-:Y:S02]  /*0a80*/  IADD3.X R9, PT, PT, RZ, R7, RZ, P0, !PT ;  /* 0x00000007ff097210 */ /* 0x000fe400007fe4ff */
[----:B------:R-:W-:-:S03]  /*0a90*/  IADD3 R16, P0, PT, R6, UR6, RZ ;  /* 0x0000000606107c10 */ /* 0x000fc6000ff1e0ff */
[----:B------:R1:W2:Y:S01]  /*0aa0*/  LDG.E R66, desc[UR4][R8.64] ;  /* 0x0000000408427981 */ /* 0x0002a2000c1e1900 */
[----:B0-----:R-:W-:Y:S02]  /*0ab0*/  IADD3 R18, P1, PT, R6, UR7, RZ ;  /* 0x0000000706127c10 */ /* 0x001fe4000ff3e0ff */
[-C--:B------:R-:W-:Y:S02]  /*0ac0*/  IADD3.X R17, PT, PT, RZ, R7.reuse, RZ, P0, !PT ;  /* 0x00000007ff117210 */ /* 0x080fe400007fe4ff */
[----:B------:R-:W-:-:S03]  /*0ad0*/  IADD3.X R19, PT, PT, RZ, R7, RZ, P1, !PT ;  /* 0x00000007ff137210 */ /* 0x000fc60000ffe4ff */
[----:B------:R-:W2:Y:S04]  /*0ae0*/  LDG.E R0, desc[UR4][R16.64] ;  /* 0x0000000410007981 */ /* 0x000ea8000c1e1900 */
[----:B------:R0:W2:Y:S01]  /*0af0*/  LDG.E R15, desc[UR4][R18.64] ;  /* 0x00000004120f7981 */ /* 0x0000a2000c1e1900 */
[----:B------:R-:W-:Y:S01]  /*0b00*/  BSSY.RECONVERGENT B0, `(.L_x_36) ;  /* 0x000003c000007945 */ /* 0x000fe20003800200 */
[----:B---3--:R-:W-:Y:S01]  /*0b10*/  FMUL R44, R68, R67 ;  /* 0x00000043442c7220 */ /* 0x008fe20000400000 */
[----:B----4-:R-:W-:-:S03]  /*0b20*/  FMUL R20, R14, R69 ;  /* 0x000000450e147220 */ /* 0x010fc60000400000 */
[----:B--2---:R-:W-:Y:S01]  /*0b30*/  FMUL R38, R13, R44 ;  /* 0x0000002c0d267220 */ /* 0x004fe20000400000 */
[----:B------:R-:W-:-:S03]  /*0b40*/  FMUL R46, R23, R20 ;  /* 0x00000014172e7220 */ /* 0x000fc60000400000 */
[----:B-1----:R-:W-:Y:S01]  /*0b50*/  FFMA R9, R13, R20, -R38 ;  /* 0x000000140d097223 */ /* 0x002fe20000000826 */
[----:B------:R-:W-:Y:S01]  /*0b60*/  FMUL R5, R65, R67 ;  /* 0x0000004341057220 */ /* 0x000fe20000400000 */
[----:B------:R-:W-:Y:S01]  /*0b70*/  FFMA R39, R23, R44, -R46 ;  /* 0x0000002c17277223 */ /* 0x000fe2000000082e */
[----:B------:R-:W-:Y:S02]  /*0b80*/  FMUL R7, R11, R69 ;  /* 0x000000450b077220 */ /* 0x000fe40000400000 */
[-C--:B------:R-:W-:Y:S01]  /*0b90*/  FFMA R6, R10, R5.reuse, R9 ;  /* 0x000000050a067223 */ /* 0x080fe20000000009 */
[----:B------:R-:W-:-:S03]  /*0ba0*/  FFMA R39, -R22, R5, R39 ;  /* 0x0000000516277223 */ /* 0x000fc60000000127 */
[----:B------:R-:W-:Y:S01]  /*0bb0*/  FFMA R9, -R10, R7, R6 ;  /* 0x000000070a097223 */ /* 0x000fe20000000106 */
[----:B------:R-:W-:Y:S01]  /*0bc0*/  FMUL R78, R14, R21 ;  /* 0x000000150e4e7220 */ /* 0x000fe20000400000 */
[C---:B------:R-:W-:Y:S01]  /*0bd0*/  FMUL R72, R22.reuse, R69 ;  /* 0x0000004516487220 */ /* 0x040fe20000400000 */
[C---:B------:R-:W-:Y:S02]  /*0be0*/  FMUL R76, R22.reuse, R67 ;  /* 0x00000043164c7220 */ /* 0x040fe40000400000 */
[----:B------:R-:W-:Y:S01]  /*0bf0*/  FMUL R6, R13, R78 ;  /* 0x0000004e0d067220 */ /* 0x000fe20000400000 */
[----:B0-----:R-:W-:Y:S01]  /*0c00*/  FFMA R18, R22, R7, R39 ;  /* 0x0000000716127223 */ /* 0x001fe20000000027 */
[----:B------:R-:W-:Y:S01]  /*0c10*/  FMUL R70, R68, R21 ;  /* 0x0000001544467220 */ /* 0x000fe20000400000 */
[----:B------:R-:W-:Y:S01]  /*0c20*/  FMUL R79, R23, R67 ;  /* 0x00000043174f7220 */ /* 0x000fe20000400000 */
[C---:B------:R-:W-:Y:S01]  /*0c30*/  FMUL R5, R13.reuse, R72 ;  /* 0x000000480d057220 */ /* 0x040fe20000400000 */
[----:B------:R-:W-:Y:S01]  /*0c40*/  FFMA R7, R13, R76, -R6 ;  /* 0x0000004c0d077223 */ /* 0x000fe20000000806 */
[----:B------:R-:W-:Y:S01]  /*0c50*/  FMUL R71, R23, R69 ;  /* 0x0000004517477220 */ /* 0x000fe20000400000 */
[----:B------:R-:W-:Y:S01]  /*0c60*/  FMUL R80, R11, R21 ;  /* 0x000000150b507220 */ /* 0x000fe20000400000 */
[----:B------:R-:W-:Y:S01]  /*0c70*/  FFMA R6, R13, R70, -R5 ;  /* 0x000000460d067223 */ /* 0x000fe20000000805 */
[C---:B------:R-:W-:Y:S01]  /*0c80*/  FFMA R7, -R10.reuse, R79, R7 ;  /* 0x0000004f0a077223 */ /* 0x040fe20000000107 */
[----:B------:R-:W-:Y:S01]  /*0c90*/  FMUL R81, R23, R14 ;  /* 0x0000000e17517220 */ /* 0x000fe20000400000 */
[----:B------:R-:W-:Y:S01]  /*0ca0*/  FMUL R73, R65, R21 ;  /* 0x0000001541497220 */ /* 0x000fe20000400000 */
[C---:B------:R-:W-:Y:S01]  /*0cb0*/  FFMA R6, R10.reuse, R71, R6 ;  /* 0x000000470a067223 */ /* 0x040fe20000000006 */
[C---:B------:R-:W-:Y:S01]  /*0cc0*/  FFMA R7, R10.reuse, R80, R7 ;  /* 0x000000500a077223 */ /* 0x040fe20000000007 */
[----:B------:R-:W-:Y:S01]  /*0cd0*/  FMUL R74, R23, R68 ;  /* 0x00000044174a7220 */ /* 0x000fe20000400000 */
[----:B------:R-:W-:Y:S01]  /*0ce0*/  FMUL R82, R11, R22 ;  /* 0x000000160b527220 */ /* 0x000fe20000400000 */
[----:B------:R-:W-:Y:S01]  /*0cf0*/  FFMA R5, -R10, R73, R6 ;  /* 0x000000490a057223 */ /* 0x000fe20000000106 */
[C---:B------:R-:W-:Y:S01]  /*0d00*/  FFMA R7, R12.reuse, R81, R7 ;  /* 0x000000510c077223 */ /* 0x040fe20000000007 */
[C---:B------:R-:W-:Y:S01]  /*0d10*/  FMUL R8, R65.reuse, R14 ;  /* 0x0000000e41087220 */ /* 0x040fe20000400000 */
[----:B------:R-:W-:Y:S01]  /*0d20*/  FMUL R75, R65, R22 ;  /* 0x00000016414b7220 */ /* 0x000fe20000400000 */
[C---:B------:R-:W-:Y:S01]  /*0d30*/  FFMA R6, R12.reuse, -R74, R5 ;  /* 0x8000004a0c067223 */ /* 0x040fe20000000005 */
[C---:B------:R-:W-:Y:S01]  /*0d40*/  FFMA R83, R12.reuse, -R82, R7 ;  /* 0x800000520c537223 */ /* 0x040fe20000000007 */
[C---:B------:R-:W-:Y:S01]  /*0d50*/  FFMA R16, R12.reuse, -R8, R9 ;  /* 0x800000080c107223 */ /* 0x040fe20000000009 */
[----:B------:R-:W-:Y:S01]  /*0d60*/  FMUL R5, R11, R68 ;  /* 0x000000440b057220 */ /* 0x000fe20000400000 */
[----:B------:R-:W-:Y:S01]  /*0d70*/  FFMA R77, R12, R75, R6 ;  /* 0x0000004b0c4d7223 */ /* 0x000fe20000000006 */
[----:B------:R-:W-:Y:S01]  /*0d80*/  FMUL R9, R66, R83 ;  /* 0x0000005342097220 */ /* 0x000fe20000400000 */
[----:B------:R-:W-:Y:S01]  /*0d90*/  FFMA R18, R21, R8, R18 ;  /* 0x0000000815127223 */ /* 0x000fe20000000012 */
[----:B------:R-:W-:-:S02]  /*0da0*/  FFMA R7, R12, R5, R16 ;  /* 0x000000050c077223 */ /* 0x000fc40000000010 */
[----:B------:R-:W-:Y:S01]  /*0db0*/  FFMA R9, R64, R77, R9 ;  /* 0x0000004d40097223 */ /* 0x000fe20000000009 */
[----:B------:R-:W-:-:S03]  /*0dc0*/  FFMA R18, R21, -R5, R18 ;  /* 0x8000000515127223 */ /* 0x000fc60000000012 */
[----:B------:R-:W-:-:S04]  /*0dd0*/  FFMA R6, R0, R7, R9 ;  /* 0x0000000700067223 */ /* 0x000fc80000000009 */
[----:B------:R-:W-:-:S05]  /*0de0*/  FFMA R5, R15, R18, R6 ;  /* 0x000000120f057223 */ /* 0x000fca0000000006 */
[----:B------:R-:W-:-:S04]  /*0df0*/  IADD3 R6, PT, PT, R5, 0x1800000, RZ ;  /* 0x0180000005067810 */ /* 0x000fc80007ffe0ff */
[----:B------:R-:W-:Y:S01]  /*0e00*/  LOP3.LUT R6, R6, 0x7f800000, RZ, 0xc0, !PT ;  /* 0x7f80000006067812 */ /* 0x000fe200078ec0ff */
[----:B------:R-:W0:Y:S03]  /*0e10*/  F2I.TRUNC.NTZ R20, R119 ;  /* 0x0000007700147305 */ /* 0x000e26000020f100 */
[----:B------:R-:W-:Y:S02]  /*0e20*/  ISETP.GT.U32.AND P0, PT, R6, 0x1ffffff, PT ;  /* 0x01ffffff0600780c */ /* 0x000fe40003f04070 */
[----:B0-----:R-:W-:-:S11]  /*0e30*/  IADD3 R38, PT, PT, R20, -0x1, RZ ;  /* 0xffffffff14267810 */ /* 0x001fd60007ffe0ff */
[----:B------:R-:W-:Y:S05]  /*0e40*/  @P0 BRA `(.L_x_37) ;  /* 0x00000000000c0947 */ /* 0x000fea0003800000 */
[----:B------:R-:W-:-:S07]  /*0e50*/  MOV R18, 0xe70 ;  /* 0x00000e7000127802 */ /* 0x000fce0000000f00 */
[----:B-----5:R-:W-:Y:S05]  /*0e60*/  CALL.REL.NOINC `($__internal_2_$__cuda_sm20_rcp_rn_f32_slowpath) ;  /* 0x0000010400587944 */ /* 0x020fea0003c00000 */
[----:B------:R-:W-:Y:S05]  /*0e70*/  BRA `(.L_x_38) ;  /* 0x0000000000107947 */ /* 0x000fea0003800000 */
.L_x_37:
[----:B------:R-:W0:Y:S02]  /*0e80*/  MUFU.RCP R84, R5 ;  /* 0x0000000500547308 */ /* 0x000e240000001000 */
[----:B0-----:R-:W-:-:S04]  /*0e90*/  FFMA R6, R5, R84, -1 ;  /* 0xbf80000005067423 */ /* 0x001fc80000000054 */
[----:B------:R-:W-:-:S04]  /*0ea0*/  FADD.FTZ R7, -R6, -RZ ;  /* 0x800000ff06077221 */ /* 0x000fc80000010100 */
[----:B------:R-:W-:-:S07]  /*0eb0*/  FFMA R84, R84, R7, R84 ;  /* 0x0000000754547223 */ /* 0x000fce0000000054 */
.L_x_38:
[----:B------:R-:W-:Y:S05]  /*0ec0*/  BSYNC.RECONVERGENT B0 ;  /* 0x0000000000007941 */ /* 0x000fea0003800200 */
.L_x_36:
[----:B------:R-:W0:Y:S01]  /*0ed0*/  LDCU UR7, c[0x0][0x47c] ;  /* 0x00008f80ff0777ac */ /* 0x000e220008000800 */
[----:B------:R-:W1:Y:S01]  /*0ee0*/  LDC.64 R6, c[0x0][0x428] ;  /* 0x00010a00ff067b82 */ /* 0x000e620000000a00 */
[----:B------:R-:W-:Y:S01]  /*0ef0*/  IADD3 R19, PT, PT, R40, -0x1, RZ ;  /* 0xffffffff28137810 */ /* 0x000fe20007ffe0ff */
[----:B------:R-:W2:Y:S01]  /*0f00*/  LDCU UR6, c[0x0][0x430] ;  /* 0x00008600ff0677ac */ /* 0x000ea20008000800 */
[----:B------:R-:W3:Y:S05]  /*0f10*/  LDCU UR8, c[0x0][0x580] ;  /* 0x0000b000ff0877ac */ /* 0x000eea0008000800 */
[----:B------:R-:W4:Y:S01]  /*0f20*/  LDC.64 R44, c[0x0][0x548] ;  /* 0x00015200ff2c7b82 */ /* 0x000f220000000a00 */
[----:B------:R-:W3:Y:S07]  /*0f30*/  LDCU UR9, c[0x0][0x5c0] ;  /* 0x0000b800ff0977ac */ /* 0x000eee0008000800 */
[----:B------:R-:W3:Y:S01]  /*0f40*/  LDC.64 R16, c[0x0][0x540] ;  /* 0x00015000ff107b82 */ /* 0x000ee20000000a00 */
[----:B0-----:R-:W-:-:S04]  /*0f50*/  IMAD R5, R19, UR7, R41 ;  /* 0x0000000713057c24 */ /* 0x001fc8000f8e0229 */
[----:B--2---:R-:W-:Y:S01]  /*0f60*/  IMAD R5, R5, UR6, RZ ;  /* 0x0000000605057c24 */ /* 0x004fe2000f8e02ff */
[----:B------:R-:W0:Y:S02]  /*0f70*/  LDCU.64 UR6, c[0x0][0x508] ;  /* 0x0000a100ff0677ac */ /* 0x000e240008000a00 */
[----:B------:R-:W2:Y:S02]  /*0f80*/  LDC.64 R52, c[0x0][0x4d8] ;  /* 0x00013600ff347b82 */ /* 0x000ea40000000a00 */
[----:B-1----:R-:W-:-:S04]  /*0f90*/  IADD3 R6, P0, PT, R5, R6, RZ ;  /* 0x0000000605067210 */ /* 0x002fc80007f1e0ff */
[----:B------:R-:W-:Y:S02]  /*0fa0*/  IADD3.X R7, PT, PT, RZ, R7, RZ, P0, !PT ;  /* 0x00000007ff077210 */ /* 0x000fe400007fe4ff */
[----:B------:R-:W1:Y:S03]  /*0fb0*/  LDC.64 R8, c[0x0][0x4d0] ;  /* 0x00013400ff087b82 */ /* 0x000e660000000a00 */
[----:B------:R-:W3:Y:S01]  /*0fc0*/  LDG.E R18, desc[UR4][R6.64] ;  /* 0x0000000406127981 */ /* 0x000ee2000c1e1900 */
[----:B----4-:R-:W-:-:S04]  /*0fd0*/  LEA R51, R45, R45, 0x1 ;  /* 0x0000002d2d337211 */ /* 0x010fc800078e08ff */
[----:B------:R-:W4:Y:S08]  /*0fe0*/  LDC.64 R58, c[0x0][0x510] ;  /* 0x00014400ff3a7b82 */ /* 0x000f300000000a00 */
[----:B------:R-:W0:Y:S08]  /*0ff0*/  LDC.64 R62, c[0x0][0x5b0] ;  /* 0x00016c00ff3e7b82 */ /* 0x000e300000000a00 */
[----:B------:R-:W0:Y:S01]  /*1000*/  LDC.64 R60, c[0x0][0x578] ;  /* 0x00015e00ff3c7b82 */ /* 0x000e220000000a00 */
[----:B---3--:R-:W-:-:S04]  /*1010*/  SHF.R.U32.HI R5, RZ, 0x1, R18 ;  /* 0x00000001ff057819 */ /* 0x008fc80000011612 */
[----:B------:R-:W-:-:S04]  /*1020*/  I2FP.F32.U32 R5, R5 ;  /* 0x0000000500057245 */ /* 0x000fc80000201000 */
[----:B------:R-:W3:Y:S02]  /*1030*/  F2I.U32.TRUNC.NTZ R39, R5 ;  /* 0x0000000500277305 */ /* 0x000ee4000020f000 */
[----:B---3--:R-:W-:-:S05]  /*1040*/  IMAD R43, R39, R44, RZ ;  /* 0x0000002c272b7224 */ /* 0x008fca00078e02ff */
[----:B------:R-:W-:-:S04]  /*1050*/  IADD3 R16, P0, PT, R43, R16, RZ ;  /* 0x000000102b107210 */ /* 0x000fc80007f1e0ff */
[----:B------:R-:W-:Y:S02]  /*1060*/  IADD3.X R17, PT, PT, RZ, R17, RZ, P0, !PT ;  /* 0x00000011ff117210 */ /* 0x000fe400007fe4ff */
[----:B------:R-:W-:Y:S01]  /*1070*/  IADD3 R46, P0, PT, R16, R45, RZ ;  /* 0x0000002d102e7210 */ /* 0x000fe20007f1e0ff */
[----:B--2---:R-:W-:Y:S01]  /*1080*/  IMAD R7, R39, R52, RZ ;  /* 0x0000003427077224 */ /* 0x004fe200078e02ff */
[-C--:B------:R-:W-:Y:S01]  /*1090*/  LEA R44, P1, R45, R16.reuse, 0x1 ;  /* 0x000000102d2c7211 */ /* 0x080fe200078208ff */
[----:B------:R2:W5:Y:S01]  /*10a0*/  LDG.E R5, desc[UR4][R16.64] ;  /* 0x0000000410057981 */ /* 0x000562000c1e1900 */
[-C--:B------:R-:W-:Y:S02]  /*10b0*/  IADD3.X R47, PT, PT, RZ, R17.reuse, RZ, P0, !PT ;  /* 0x00000011ff2f7210 */ /* 0x080fe400007fe4ff */
[----:B------:R-:W-:Y:S01]  /*10c0*/  IADD3 R50, P0, PT, R51, R16, RZ ;  /* 0x0000001033327210 */ /* 0x000fe20007f1e0ff */
[----:B----4-:R-:W-:Y:S01]  /*10d0*/  IMAD R58, R39, R58, RZ ;  /* 0x0000003a273a7224 */ /* 0x010fe200078e02ff */
[-C--:B------:R-:W-:Y:S01]  /*10e0*/  IADD3.X R45, PT, PT, RZ, R17.reuse, RZ, P1, !PT ;  /* 0x00000011ff2d7210 */ /* 0x080fe20000ffe4ff */
[----:B------:R-:W5:Y:S01]  /*10f0*/  LDG.E R46, desc[UR4][R46.64] ;  /* 0x000000042e2e7981 */ /* 0x000f62000c1e1900 */
[----:B------:R-:W-:-:S02]  /*1100*/  IADD3.X R51, PT, PT, RZ, R17, RZ, P0, !PT ;  /* 0x00000011ff337210 */ /* 0x000fc400007fe4ff */
[----:B-1----:R-:W-:Y:S01]  /*1110*/  IADD3 R8, P0, PT, R7, R8, RZ ;  /* 0x0000000807087210 */ /* 0x002fe20007f1e0ff */
[----:B------:R-:W-:Y:S01]  /*1120*/  FMUL R70, R15, R70 ;  /* 0x000000460f467220 */ /* 0x000fe20000400000 */
[----:B------:R-:W1:Y:S01]  /*1130*/  LDC.64 R6, c[0x0][0x5b8] ;  /* 0x00016e00ff067b82 */ /* 0x000e620000000a00 */
[----:B------:R-:W5:Y:S01]  /*1140*/  LDG.E R49, desc[UR4][R50.64] ;  /* 0x0000000432317981 */ /* 0x000f62000c1e1900 */
[----:B------:R-:W-:Y:S02]  /*1150*/  IADD3.X R9, PT, PT, RZ, R9, RZ, P0, !PT ;  /* 0x00000009ff097210 */ /* 0x000fe400007fe4ff */
[----:B--2---:R-:W-:Y:S01]  /*1160*/  IADD3 R16, P0, PT, R8, R53, RZ ;  /* 0x0000003508107210 */ /* 0x004fe20007f1e0ff */
[----:B------:R-:W5:Y:S01]  /*1170*/  LDG.E R48, desc[UR4][R44.64] ;  /* 0x000000042c307981 */ /* 0x000f62000c1e1900 */
[----:B------:R-:W-:Y:S02]  /*1180*/  LEA R52, P1, R53, R8, 0x1 ;  /* 0x0000000835347211 */ /* 0x000fe400078208ff */
[-C--:B------:R-:W-:Y:S01]  /*1190*/  IADD3.X R17, PT, PT, RZ, R9.reuse, RZ, P0, !PT ;  /* 0x00000009ff117210 */ /* 0x080fe200007fe4ff */
[----:B------:R2:W5:Y:S01]  /*11a0*/  LDG.E R47, desc[UR4][R8.64] ;  /* 0x00000004082f7981 */ /* 0x000562000c1e1900 */
[----:B0-----:R-:W-:Y:S01]  /*11b0*/  IADD3 R54, P0, PT, R58, UR6, RZ ;  /* 0x000000063a367c10 */ /* 0x001fe2000ff1e0ff */
[----:B------:R-:W-:Y:S01]  /*11c0*/  USHF.L.U32 UR6, UR9, 0x1, URZ ;  /* 0x0000000109067899 */ /* 0x000fe200080006ff */
[----:B------:R-:W-:Y:S01]  /*11d0*/  IADD3.X R53, PT, PT, RZ, R9, RZ, P1, !PT ;  /* 0x00000009ff357210 */ /* 0x000fe20000ffe4ff */
[----:B------:R0:W5:Y:S01]  /*11e0*/  LDG.E R51, desc[UR4][R16.64] ;  /* 0x0000000410337981 */ /* 0x000162000c1e1900 */
[----:B------:R-:W-:-:S02]  /*11f0*/  IADD3.X R55, PT, PT, RZ, UR7, RZ, P0, !PT ;  /* 0x00000007ff377c10 */ /* 0x000fc400087fe4ff */
[----:B------:R-:W-:Y:S02]  /*1200*/  IADD3 R56, P0, PT, R54, R59, RZ ;  /* 0x0000003b36387210 */ /* 0x000fe40007f1e0ff */
[----:B------:R-:W-:Y:S01]  /*1210*/  LEA R58, P1, R59, R54, 0x1 ;  /* 0x000000363b3a7211 */ /* 0x000fe200078208ff */
[C---:B--2---:R-:W-:Y:S02]  /*1220*/  IMAD R9, R39.reuse, UR8, RZ ;  /* 0x0000000827097c24 */ /* 0x044fe4000f8e02ff */
[----:B-1----:R-:W-:Y:S01]  /*1230*/  IMAD R43, R39, R6, RZ ;  /* 0x00000006272b7224 */ /* 0x002fe200078e02ff */
[----:B------:R-:W-:Y:S01]  /*1240*/  IADD3.X R57, PT, PT, RZ, R55, RZ, P0, !PT ;  /* 0x00000037ff397210 */ /* 0x000fe200007fe4ff */
[----:B------:R-:W5:Y:S03]  /*1250*/  LDG.E R53, desc[UR4][R52.64] ;  /* 0x0000000434357981 */ /* 0x000f66000c1e1900 */
[----:B------:R-:W-:Y:S01]  /*1260*/  IADD3 R8, P2, PT, R43, R62, RZ ;  /* 0x0000003e2b087210 */ /* 0x000fe20007f5e0ff */
[----:B------:R1:W5:Y:S01]  /*1270*/  LDG.E R39, desc[UR4][R54.64] ;  /* 0x0000000436277981 */ /* 0x000362000c1e1900 */
[----:B------:R-:W-:-:S02]  /*1280*/  IADD3 R60, P0, PT, R9, R60, RZ ;  /* 0x0000003c093c7210 */ /* 0x000fc40007f1e0ff */
[----:B------:R-:W-:Y:S01]  /*1290*/  IADD3.X R59, PT, PT, RZ, R55, RZ, P1, !PT ;  /* 0x00000037ff3b7210 */ /* 0x000fe20000ffe4ff */
[----:B------:R2:W5:Y:S01]  /*12a0*/  LDG.E R44, desc[UR4][R56.64] ;  /* 0x00000004382c7981 */ /* 0x000562000c1e1900 */
[----:B------:R-:W-:Y:S02]  /*12b0*/  IADD3.X R9, PT, PT, RZ, R63, RZ, P2, !PT ;  /* 0x0000003fff097210 */ /* 0x000fe400017fe4ff */
[----:B------:R-:W-:Y:S01]  /*12c0*/  IADD3 R62, P1, PT, R8, UR6, RZ ;  /* 0x00000006083e7c10 */ /* 0x000fe2000ff3e0ff */
[----:B------:R-:W-:Y:S01]  /*12d0*/  FMUL R75, R15, R75 ;  /* 0x0000004b0f4b7220 */ /* 0x000fe20000400000 */
[----:B------:R-:W-:Y:S01]  /*12e0*/  IADD3.X R61, PT, PT, RZ, R61, RZ, P0, !PT ;  /* 0x0000003dff3d7210 */ /* 0x000fe200007fe4ff */
[----:B------:R-:W5:Y:S01]  /*12f0*/  LDG.E R6, desc[UR4][R8.64] ;  /* 0x0000000408067981 */ /* 0x000f62000c1e1900 */
[----:B------:R-:W-:-:S03]  /*1300*/  IADD3.X R63, PT, PT, RZ, R9, RZ, P1, !PT ;  /* 0x00000009ff3f7210 */ /* 0x000fc60000ffe4ff */
[----:B------:R-:W5:Y:S04]  /*1310*/  LDG.E R43, desc[UR4][R60.64] ;  /* 0x000000043c2b7981 */ /* 0x000f68000c1e1900 */
[----:B------:R-:W5:Y:S01]  /*1320*/  LDG.E R52, desc[UR4][R62.64] ;  /* 0x000000043e347981 */ /* 0x000f62000c1e1900 */
[----:B0-----:R-:W-:Y:S01]  /*1330*/  IADD3 R16, P0, PT, R8, UR9, RZ ;  /* 0x0000000908107c10 */ /* 0x001fe2000ff1e0ff */
[C---:B-1----:R-:W-:Y:S01]  /*1340*/  FMUL R54, R15.reuse, R71 ;  /* 0x000000470f367220 */ /* 0x042fe20000400000 */
[C---:B--2---:R-:W-:Y:S01]  /*1350*/  FMUL R57, R15.reuse, R76 ;  /* 0x0000004c0f397220 */ /* 0x044fe20000400000 */
[C---:B------:R-:W-:Y:S01]  /*1360*/  FMUL R80, R15.reuse, R80 ;  /* 0x000000500f507220 */ /* 0x040fe20000400000 */
[----:B------:R-:W-:Y:S01]  /*1370*/  IADD3.X R17, PT, PT, RZ, R9, RZ, P0, !PT ;  /* 0x00000009ff117210 */ /* 0x000fe200007fe4ff */
[C---:B------:R-:W-:Y:S01]  /*1380*/  FMUL R81, R15.reuse, R81 ;  /* 0x000000510f517220 */ /* 0x040fe20000400000 */
[C---:B------:R-:W-:Y:S01]  /*1390*/  FFMA R55, R15.reuse, R72, -R70 ;  /* 0x000000480f377223 */ /* 0x040fe20000000846 */
[C---:B------:R-:W-:Y:S01]  /*13a0*/  FFMA R54, R15.reuse, R73, -R54 ;  /* 0x000000490f367223 */ /* 0x040fe20000000836 */
[----:B------:R-:W-:Y:S01]  /*13b0*/  FMUL R69, R0, R69 ;  /* 0x0000004500457220 */ /* 0x000fe20000400000 */
[----:B------:R0:W5:Y:S01]  /*13c0*/  LDG.E R50, desc[UR4][R16.64] ;  /* 0x0000000410327981 */ /* 0x000162000c1e1900 */
[C---:B------:R-:W-:Y:S01]  /*13d0*/  FFMA R74, R15.reuse, R74, -R75 ;  /* 0x0000004a0f4a7223 */ /* 0x040fe2000000084b */
[C---:B------:R-:W-:Y:S01]  /*13e0*/  FFMA R78, R15.reuse, R78, -R57 ;  /* 0x0000004e0f4e7223 */ /* 0x040fe20000000839 */
[C---:B------:R-:W-:Y:S01]  /*13f0*/  FFMA R80, R15.reuse, R79, -R80 ;  /* 0x0000004f0f507223 */ /* 0x040fe20000000850 */
[----:B------:R-:W-:Y:S01]  /*1400*/  FFMA R82, R15, R82, -R81 ;  /* 0x000000520f527223 */ /* 0x000fe20000000851 */
[----:B------:R-:W-:Y:S01]  /*1410*/  FMUL R15, R66, R21 ;  /* 0x00000015420f7220 */ /* 0x000fe20000400000 */
[C---:B------:R-:W-:Y:S01]  /*1420*/  FFMA R54, R13.reuse, R69, R54 ;  /* 0x000000450d367223 */ /* 0x040fe20000000036 */
[C---:B------:R-:W-:Y:S01]  /*1430*/  FMUL R68, R0.reuse, R68 ;  /* 0x0000004400447220 */ /* 0x040fe20000400000 */
[----:B------:R-:W-:Y:S01]  /*1440*/  FMUL R67, R0, R67 ;  /* 0x0000004300437220 */ /* 0x000fe20000400000 */
[----:B------:R1:W5:Y:S01]  /*1450*/  LDG.E R45, desc[UR4][R58.64] ;  /* 0x000000043a2d7981 */ /* 0x000362000c1e1900 */
[----:B0-----:R-:W-:Y:S01]  /*1460*/  FFMA R16, -R10, R69, R55 ;  /* 0x000000450a107223 */ /* 0x001fe20000000137 */
[----:B------:R-:W-:Y:S01]  /*1470*/  FMUL R55, R0, R14 ;  /* 0x0000000e00377220 */ /* 0x000fe20000400000 */
[CC--:B------:R-:W-:Y:S01]  /*1480*/  FFMA R54, -R13.reuse, R15.reuse, R54 ;  /* 0x0000000f0d367223 */ /* 0x0c0fe20000000136 */
[----:B------:R-:W-:Y:S01]  /*1490*/  FMUL R14, R66, R22 ;  /* 0x00000016420e7220 */ /* 0x000fe20000400000 */
[----:B------:R-:W-:Y:S01]  /*14a0*/  FFMA R17, R10, R15, R16 ;  /* 0x0000000f0a117223 */ /* 0x000fe20000000010 */
[C---:B------:R-:W-:Y:S01]  /*14b0*/  FFMA R15, -R13.reuse, R68, R74 ;  /* 0x000000440d0f7223 */ /* 0x040fe2000000014a */
[C---:B------:R-:W-:Y:S01]  /*14c0*/  FFMA R80, -R13.reuse, R67, R80 ;  /* 0x000000430d507223 */ /* 0x040fe20000000150 */
[C---:B------:R-:W-:Y:S01]  /*14d0*/  FMUL R16, R64.reuse, R21 ;  /* 0x0000001540107220 */ /* 0x040fe20000400000 */
[----:B------:R-:W-:Y:S01]  /*14e0*/  FMUL R56, R64, R22 ;  /* 0x0000001640387220 */ /* 0x000fe20000400000 */
[C---:B-1----:R-:W-:Y:S01]  /*14f0*/  FFMA R59, R13.reuse, R55, R82 ;  /* 0x000000370d3b7223 */ /* 0x042fe20000000052 */
[----:B------:R-:W-:Y:S01]  /*1500*/  FFMA R57, R10, R67, R78 ;  /* 0x000000430a397223 */ /* 0x000fe2000000004e */
[----:B------:R-:W-:Y:S01]  /*1510*/  FMUL R65, R0, R65 ;  /* 0x0000004100417220 */ /* 0x000fe20000400000 */
[----:B------:R-:W-:Y:S01]  /*1520*/  ISETP.NE.AND P0, PT, R38, RZ, PT ;  /* 0x000000ff2600720c */ /* 0x000fe20003f05270 */
[C---:B------:R-:W-:Y:S01]  /*1530*/  FFMA R15, R13.reuse, R14, R15 ;  /* 0x0000000e0d0f7223 */ /* 0x040fe2000000000f */
[C---:B------:R-:W-:Y:S01]  /*1540*/  FFMA R80, R13.reuse, R16, R80 ;  /* 0x000000100d507223 */ /* 0x040fe20000000050 */
[----:B------:R-:W-:Y:S01]  /*1550*/  FFMA R59, -R13, R56, R59 ;  /* 0x000000380d3b7223 */ /* 0x000fe2000000013b */
[----:B------:R-:W-:Y:S01]  /*1560*/  FFMA R17, R12, R68, R17 ;  /* 0x000000440c117223 */ /* 0x000fe20000000011 */
[----:B------:R-:W-:Y:S01]  /*1570*/  FFMA R58, -R10, R16, R57 ;  /* 0x000000100a3a7223 */ /* 0x000fe20000000139 */
[----:B------:R-:W-:Y:S01]  /*1580*/  FMUL R13, R0, R11 ;  /* 0x0000000b000d7220 */ /* 0x000fe20000400000 */
[-C--:B------:R-:W-:Y:S01]  /*1590*/  FFMA R54, R12, -R65.reuse, R54 ;  /* 0x800000410c367223 */ /* 0x080fe20000000036 */
[----:B------:R-:W-:Y:S01]  /*15a0*/  FFMA R65, R10, R65, R15 ;  /* 0x000000410a417223 */ /* 0x000fe2000000000f */
[----:B------:R-:W-:Y:S01]  /*15b0*/  FMUL R11, R66, R23 ;  /* 0x00000017420b7220 */ /* 0x000fe20000400000 */
[C---:B------:R-:W-:Y:S01]  /*15c0*/  FFMA R15, R12.reuse, -R14, R17 ;  /* 0x8000000e0c0f7223 */ /* 0x040fe20000000011 */
[C---:B------:R-:W-:Y:S01]  /*15d0*/  FFMA R55, R12.reuse, -R55, R58 ;  /* 0x800000370c377223 */ /* 0x040fe2000000003a */
[-C--:B------:R-:W-:Y:S01]  /*15e0*/  FFMA R80, R12, R13.reuse, R80 ;  /* 0x0000000d0c507223 */ /* 0x080fe20000000050 */
[----:B------:R-:W-:Y:S01]  /*15f0*/  FFMA R59, R10, -R13, R59 ;  /* 0x8000000d0a3b7223 */ /* 0x000fe2000000003b */
[----:B------:R-:W-:Y:S01]  /*1600*/  FMUL R17, R64, R23 ;  /* 0x0000001740117220 */ /* 0x000fe20000400000 */
[-C--:B------:R-:W-:Y:S01]  /*1610*/  FFMA R13, R12, R11.reuse, R54 ;  /* 0x0000000b0c0d7223 */ /* 0x080fe20000000036 */
[----:B------:R-:W-:Y:S01]  /*1620*/  FFMA R65, R10, -R11, R65 ;  /* 0x8000000b0a417223 */ /* 0x000fe20000000041 */
[C---:B------:R-:W-:Y:S01]  /*1630*/  FFMA R55, R12.reuse, R56, R55 ;  /* 0x000000380c377223 */ /* 0x040fe20000000037 */
[-C--:B------:R-:W-:Y:S01]  /*1640*/  FFMA R11, R12, -R17.reuse, R80 ;  /* 0x800000110c0b7223 */ /* 0x080fe20000000050 */
[----:B------:R-:W-:Y:S01]  /*1650*/  FFMA R59, R10, R17, R59 ;  /* 0x000000110a3b7223 */ /* 0x000fe2000000003b */
[----:B------:R-:W-:Y:S01]  /*1660*/  BSSY.RECONVERGENT B0, `(.L_x_39) ;  /* 0x00000a0000007945 */ /* 0x000fe20003800200 */
[-C--:B------:R-:W-:Y:S01]  /*1670*/  FMUL R14, R13, R84.reuse ;  /* 0x000000540d0e7220 */ /* 0x080fe20000400000 */
[-C--:B------:R-:W-:Y:S01]  /*1680*/  FMUL R17, R77, R84.reuse ;  /* 0x000000544d117220 */ /* 0x080fe20000400000 */
[-C--:B------:R-:W-:Y:S01]  /*1690*/  FMUL R16, R83, R84.reuse ;  /* 0x0000005453107220 */ /* 0x080fe20000400000 */
[-C--:B------:R-:W-:Y:S01]  /*16a0*/  FMUL R15, R15, R84.reuse ;  /* 0x000000540f0f7220 */ /* 0x080fe20000400000 */
[-C--:B------:R-:W-:Y:S01]  /*16b0*/  FMUL R13, R65, R84.reuse ;  /* 0x00000054410d7220 */ /* 0x080fe20000400000 */
[-C--:B------:R-:W-:Y:S01]  /*16c0*/  FMUL R12, R55, R84.reuse ;  /* 0x00000054370c7220 */ /* 0x080fe20000400000 */
[-C--:B------:R-:W-:Y:S01]  /*16d0*/  FMUL R11, R11, R84.reuse ;  /* 0x000000540b0b7220 */ /* 0x080fe20000400000 */
[----:B------:R-:W-:Y:S01]  /*16e0*/  FMUL R10, R59, R84 ;  /* 0x000000543b0a7220 */ /* 0x000fe20000400000 */
[----:B------:R-:W-:Y:S06]  /*16f0*/  @!P0 BRA `(.L_x_40) ;  /* 0x0000000800588947 */ /* 0x000fec0003800000 */
[----:B------:R-:W-:Y:S02]  /*1700*/  IADD3 R54, P1, PT, R8, R7, RZ ;  /* 0x0000000708367210 */ /* 0x000fe40007f3e0ff */
[----:B------:R-:W-:Y:S02]  /*1710*/  LEA R60, P2, R7, R8, 0x1 ;  /* 0x00000008073c7211 */ /* 0x000fe400078408ff */
[-C--:B------:R-:W-:Y:S02]  /*1720*/  IADD3.X R55, PT, PT, RZ, R9.reuse, RZ, P1, !PT ;  /* 0x00000009ff377210 */ /* 0x080fe40000ffe4ff */
[----:B------:R-:W-:Y:S02]  /*1730*/  IADD3.X R61, PT, PT, RZ, R9, RZ, P2, !PT ;  /* 0x00000009ff3d7210 */ /* 0x000fe400017fe4ff */
[C---:B------:R-:W-:Y:S01]  /*1740*/  IADD3 R56, P1, PT, R54.reuse, UR9, RZ ;  /* 0x0000000936387c10 */ /* 0x040fe2000ff3e0ff */
[----:B------:R0:W5:Y:S01]  /*1750*/  LDG.E R74, desc[UR4][R54.64] ;  /* 0x00000004364a7981 */ /* 0x000162000c1e1900 */
[----:B------:R-:W-:-:S02]  /*1760*/  IADD3 R58, P2, PT, R54, UR6, RZ ;  /* 0x00000006363a7c10 */ /* 0x000fc4000ff5e0ff */
[----:B------:R-:W-:Y:S01]  /*1770*/  LEA R67, R7, R7, 0x1 ;  /* 0x0000000707437211 */ /* 0x000fe200078e08ff */
[----:B------:R1:W5:Y:S01]  /*1780*/  LDG.E R77, desc[UR4][R60.64] ;  /* 0x000000043c4d7981 */ /* 0x000362000c1e1900 */
[-C--:B------:R-:W-:Y:S02]  /*1790*/  IADD3.X R57, PT, PT, RZ, R55.reuse, RZ, P1, !PT ;  /* 0x00000037ff397210 */ /* 0x080fe40000ffe4ff */
[----:B------:R-:W-:Y:S02]  /*17a0*/  IADD3.X R59, PT, PT, RZ, R55, RZ, P2, !PT ;  /* 0x00000037ff3b7210 */ /* 0x000fe400017fe4ff */
[C---:B------:R-:W-:Y:S01]  /*17b0*/  IADD3 R62, P1, PT, R60.reuse, UR9, RZ ;  /* 0x000000093c3e7c10 */ /* 0x040fe2000ff3e0ff */
[----:B------:R2:W5:Y:S01]  /*17c0*/  LDG.E R75, desc[UR4][R56.64] ;  /* 0x00000004384b7981 */ /* 0x000562000c1e1900 */
[----:B------:R-:W-:Y:S02]  /*17d0*/  IADD3 R64, P2, PT, R60, UR6, RZ ;  /* 0x000000063c407c10 */ /* 0x000fe4000ff5e0ff */
[----:B------:R-:W-:Y:S01]  /*17e0*/  IADD3 R66, P3, PT, R67, R8, RZ ;  /* 0x0000000843427210 */ /* 0x000fe20007f7e0ff */
[----:B------:R2:W5:Y:S01]  /*17f0*/  LDG.E R76, desc[UR4][R58.64] ;  /* 0x000000043a4c7981 */ /* 0x000562000c1e1900 */
[----:B------:R-:W-:-:S02]  /*1800*/  IADD3.X R63, PT, PT, RZ, R61, RZ, P1, !PT ;  /* 0x0000003dff3f7210 */ /* 0x000fc40000ffe4ff */
[----:B------:R-:W-:Y:S02]  /*1810*/  IADD3.X R65, PT, PT, RZ, R61, RZ, P2, !PT ;  /* 0x0000003dff417210 */ /* 0x000fe400017fe4ff */
[----:B------:R-:W-:Y:S01]  /*1820*/  IADD3.X R67, PT, PT, RZ, R9, RZ, P3, !PT ;  /* 0x00000009ff437210 */ /* 0x000fe20001ffe4ff */
[----:B------:R2:W5:Y:S01]  /*1830*/  LDG.E R78, desc[UR4][R62.64] ;  /* 0x000000043e4e7981 */ /* 0x000562000c1e1900 */
[C---:B0-----:R-:W-:Y:S02]  /*1840*/  IADD3 R54, P1, PT, R66.reuse, UR9, RZ ;  /* 0x0000000942367c10 */ /* 0x041fe4000ff3e0ff */
[----:B-1----:R-:W-:Y:S01]  /*1850*/  IADD3 R60, P2, PT, R66, UR6, RZ ;  /* 0x00000006423c7c10 */ /* 0x002fe2000ff5e0ff */
[----:B------:R2:W5:Y:S01]  /*1860*/  LDG.E R79, desc[UR4][R64.64] ;  /* 0x00000004404f7981 */ /* 0x000562000c1e1900 */
[-C--:B------:R-:W-:Y:S02]  /*1870*/  IADD3.X R55, PT, PT, RZ, R67.reuse, RZ, P1, !PT ;  /* 0x00000043ff377210 */ /* 0x080fe40000ffe4ff */
[----:B------:R-:W-:Y:S01]  /*1880*/  IADD3.X R61, PT, PT, RZ, R67, RZ, P2, !PT ;  /* 0x00000043ff3d7210 */ /* 0x000fe200017fe4ff */
[----:B------:R2:W5:Y:S04]  /*1890*/  LDG.E R80, desc[UR4][R66.64] ;  /* 0x0000000442507981 */ /* 0x000568000c1e1900 */
[----:B------:R2:W5:Y:S04]  /*18a0*/  LDG.E R81, desc[UR4][R54.64] ;  /* 0x0000000436517981 */ /* 0x000568000c1e1900 */
[----:B------:R2:W5:Y:S01]  /*18b0*/  LDG.E R82, desc[UR4][R60.64] ;  /* 0x000000043c527981 */ /* 0x000562000c1e1900 */
[----:B------:R-:W-:-:S13]  /*18c0*/  ISETP.NE.AND P1, PT, R38, 0x1, PT ;  /* 0x000000012600780c */ /* 0x000fda0003f25270 */
[----:B--2---:R-:W-:Y:S05]  /*18d0*/  @!P1 BRA `(.L_x_40) ;  /* 0x0000000400e09947 */ /* 0x004fea0003800000 */
[CC--:B------:R-:W-:Y:S02]  /*18e0*/  LEA R54, P1, R7.reuse, R8.reuse, 0x2 ;  /* 0x0000000807367211 */ /* 0x0c0fe400078210ff */
[C---:B------:R-:W-:Y:S02]  /*18f0*/  LEA R66, P2, R7.reuse, R8, 0x3 ;  /* 0x0000000807427211 */ /* 0x040fe400078418ff */
[----:B------:R-:W-:Y:S02]  /*1900*/  IADD3.X R55, PT, PT, RZ, R9, RZ, P1, !PT ;  /* 0x00000009ff377210 */ /* 0x000fe40000ffe4ff */
[C---:B------:R-:W-:Y:S02]  /*1910*/  IADD3 R56, P1, PT, R54.reuse, UR9, RZ ;  /* 0x0000000936387c10 */ /* 0x040fe4000ff3e0ff */
[C---:B------:R-:W-:Y:S01]  /*1920*/  LEA R61, R7.reuse, R7, 0x2 ;  /* 0x00000007073d7211 */ /* 0x040fe200078e10ff */
[----:B------:R-:W-:Y:S01]  /*1930*/  IMAD R63, R7, 0x6, RZ ;  /* 0x00000006073f7824 */ /* 0x000fe200078e02ff */
[----:B------:R-:W-:Y:S01]  /*1940*/  IADD3.X R67, PT, PT, RZ, R9, RZ, P2, !PT ;  /* 0x00000009ff437210 */ /* 0x000fe200017fe4ff */
[----:B------:R-:W5:Y:S01]  /*1950*/  LDG.E R83, desc[UR4][R54.64] ;  /* 0x0000000436537981 */ /* 0x000f62000c1e1900 */
[----:B------:R-:W-:-:S02]  /*1960*/  IADD3 R58, P2, PT, R54, UR6, RZ ;  /* 0x00000006363a7c10 */ /* 0x000fc4000ff5e0ff */
[----:B------:R-:W-:Y:S01]  /*1970*/  IADD3.X R57, PT, PT, RZ, R55, RZ, P1, !PT ;  /* 0x00000037ff397210 */ /* 0x000fe20000ffe4ff */
[----:B------:R0:W5:Y:S01]  /*1980*/  LDG.E R95, desc[UR4][R66.64] ;  /* 0x00000004425f7981 */ /* 0x000162000c1e1900 */
[-C--:B------:R-:W-:Y:S02]  /*1990*/  IADD3 R60, P1, PT, R61, R8.reuse, RZ ;  /* 0x000000083d3c7210 */ /* 0x080fe40007f3e0ff */
[----:B------:R-:W-:Y:S01]  /*19a0*/  LEA R65, R7, -R7, 0x3 ;  /* 0x8000000707417211 */ /* 0x000fe200078e18ff */
[----:B------:R1:W5:Y:S01]  /*19b0*/  LDG.E R84, desc[UR4][R56.64] ;  /* 0x0000000438547981 */ /* 0x000362000c1e1900 */
[----:B------:R-:W-:Y:S02]  /*19c0*/  IADD3.X R59, PT, PT, RZ, R55, RZ, P2, !PT ;  /* 0x00000037ff3b7210 */ /* 0x000fe400017fe4ff */
[-C--:B------:R-:W-:Y:S02]  /*19d0*/  IADD3 R62, P2, PT, R63, R8.reuse, RZ ;  /* 0x000000083f3e7210 */ /* 0x080fe40007f5e0ff */
[----:B------:R-:W-:Y:S01]  /*19e0*/  IADD3.X R61, PT, PT, RZ, R9, RZ, P1, !PT ;  /* 0x00000009ff3d7210 */ /* 0x000fe20000ffe4ff */
[----:B------:R2:W5:Y:S01]  /*19f0*/  LDG.E R85, desc[UR4][R58.64] ;  /* 0x000000043a557981 */ /* 0x000562000c1e1900 */
[----:B------:R-:W-:-:S02]  /*1a00*/  IADD3 R64, P1, PT, R65, R8, RZ ;  /* 0x0000000841407210 */ /* 0x000fc40007f3e0ff */
[-C--:B------:R-:W-:Y:S01]  /*1a10*/  IADD3.X R63, PT, PT, RZ, R9.reuse, RZ, P2, !PT ;  /* 0x00000009ff3f7210 */ /* 0x080fe200017fe4ff */
[----:B------:R3:W5:Y:S01]  /*1a20*/  LDG.E R86, desc[UR4][R60.64] ;  /* 0x000000043c567981 */ /* 0x000762000c1e1900 */
[C---:B------:R-:W-:Y:S02]  /*1a30*/  IADD3 R68, P2, PT, R66.reuse, UR9, RZ ;  /* 0x0000000942447c10 */ /* 0x040fe4000ff5e0ff */
[----:B------:R-:W-:Y:S01]  /*1a40*/  IADD3.X R65, PT, PT, RZ, R9, RZ, P1, !PT ;  /* 0x00000009ff417210 */ /* 0x000fe20000ffe4ff */
[----:B------:R4:W5:Y:S01]  /*1a50*/  LDG.E R89, desc[UR4][R62.64] ;  /* 0x000000043e597981 */ /* 0x000962000c1e1900 */
[----:B0-----:R-:W-:Y:S02]  /*1a60*/  IADD3 R66, P1, PT, R66, UR6, RZ ;  /* 0x0000000642427c10 */ /* 0x001fe4000ff3e0ff */
[-C--:B------:R-:W-:Y:S01]  /*1a70*/  IADD3.X R69, PT, PT, RZ, R67.reuse, RZ, P2, !PT ;  /* 0x00000043ff457210 */ /* 0x080fe200017fe4ff */
[----:B------:R0:W5:Y:S01]  /*1a80*/  LDG.E R92, desc[UR4][R64.64] ;  /* 0x00000004405c7981 */ /* 0x000162000c1e1900 */
[----:B------:R-:W-:-:S02]  /*1a90*/  IADD3.X R67, PT, PT, RZ, R67, RZ, P1, !PT ;  /* 0x00000043ff437210 */ /* 0x000fc40000ffe4ff */
[C---:B------:R-:W-:Y:S01]  /*1aa0*/  IADD3 R54, P1, PT, R60.reuse, UR9, RZ ;  /* 0x000000093c367c10 */ /* 0x040fe2000ff3e0ff */
[----:B------:R0:W5:Y:S01]  /*1ab0*/  LDG.E R96, desc[UR4][R68.64] ;  /* 0x0000000444607981 */ /* 0x000162000c1e1900 */
[----:B-1----:R-:W-:Y:S02]  /*1ac0*/  IADD3 R56, P2, PT, R60, UR6, RZ ;  /* 0x000000063c387c10 */ /* 0x002fe4000ff5e0ff */
[-C--:B------:R-:W-:Y:S01]  /*1ad0*/  IADD3.X R55, PT, PT, RZ, R61.reuse, RZ, P1, !PT ;  /* 0x0000003dff377210 */ /* 0x080fe20000ffe4ff */
[----:B------:R1:W5:Y:S01]  /*1ae0*/  LDG.E R97, desc[UR4][R66.64] ;  /* 0x0000000442617981 */ /* 0x000362000c1e1900 */
[C---:B--2---:R-:W-:Y:S02]  /*1af0*/  IADD3 R58, P1, PT, R62.reuse, UR9, RZ ;  /* 0x000000093e3a7c10 */ /* 0x044fe4000ff3e0ff */
[----:B------:R-:W-:Y:S01]  /*1b00*/  IADD3.X R57, PT, PT, RZ, R61, RZ, P2, !PT ;  /* 0x0000003dff397210 */ /* 0x000fe200017fe4ff */
[----:B------:R1:W5:Y:S01]  /*1b10*/  LDG.E R87, desc[UR4][R54.64] ;  /* 0x0000000436577981 */ /* 0x000362000c1e1900 */
[----:B---3--:R-:W-:-:S02]  /*1b20*/  IADD3 R60, P2, PT, R62, UR6, RZ ;  /* 0x000000063e3c7c10 */ /* 0x008fc4000ff5e0ff */
[C---:B----4-:R-:W-:Y:S01]  /*1b30*/  IADD3 R62, P3, PT, R64.reuse, UR9, RZ ;  /* 0x00000009403e7c10 */ /* 0x050fe2000ff7e0ff */
[----:B------:R1:W5:Y:S01]  /*1b40*/  LDG.E R88, desc[UR4][R56.64] ;  /* 0x0000000438587981 */ /* 0x000362000c1e1900 */
[-C--:B------:R-:W-:Y:S02]  /*1b50*/  IADD3.X R59, PT, PT, RZ, R63.reuse, RZ, P1, !PT ;  /* 0x0000003fff3b7210 */ /* 0x080fe40000ffe4ff */
[----:B0-----:R-:W-:Y:S02]  /*1b60*/  IADD3 R64, P1, PT, R64, UR6, RZ ;  /* 0x0000000640407c10 */ /* 0x001fe4000ff3e0ff */
[----:B------:R-:W-:Y:S01]  /*1b70*/  IADD3.X R61, PT, PT, RZ, R63, RZ, P2, !PT ;  /* 0x0000003fff3d7210 */ /* 0x000fe200017fe4ff */
[----:B------:R1:W5:Y:S01]  /*1b80*/  LDG.E R90, desc[UR4][R58.64] ;  /* 0x000000043a5a7981 */ /* 0x000362000c1e1900 */
[-C--:B------:R-:W-:Y:S02]  /*1b90*/  IADD3.X R63, PT, PT, RZ, R65.reuse, RZ, P3, !PT ;  /* 0x00000041ff3f7210 */ /* 0x080fe40001ffe4ff */
[----:B------:R-:W-:Y:S01]  /*1ba0*/  IADD3.X R65, PT, PT, RZ, R65, RZ, P1, !PT ;  /* 0x00000041ff417210 */ /* 0x000fe20000ffe4ff */
[----:B------:R1:W5:Y:S04]  /*1bb0*/  LDG.E R91, desc[UR4][R60.64] ;  /* 0x000000043c5b7981 */ /* 0x000368000c1e1900 */
[----:B------:R1:W5:Y:S04]  /*1bc0*/  LDG.E R93, desc[UR4][R62.64] ;  /* 0x000000043e5d7981 */ /* 0x000368000c1e1900 */
[----:B------:R1:W5:Y:S01]  /*1bd0*/  LDG.E R94, desc[UR4][R64.64] ;  /* 0x00000004405e7981 */ /* 0x000362000c1e1900 */
[----:B------:R-:W-:-:S13]  /*1be0*/  ISETP.GE.U32.AND P1, PT, R38, 0x3, PT ;  /* 0x000000032600780c */ /* 0x000fda0003f26070 */
[----:B-1----:R-:W-:Y:S05]  /*1bf0*/  @!P1 BRA `(.L_x_40) ;  /* 0x0000000400189947 */ /* 0x002fea0003800000 */
[C---:B------:R-:W-:Y:S01]  /*1c00*/  LEA R55, R7.reuse, R7, 0x3 ;  /* 0x0000000707377211 */ /* 0x040fe200078e18ff */
[C---:B------:R-:W-:Y:S02]  /*1c10*/  IMAD R65, R7.reuse, 0xc, RZ ;  /* 0x0000000c07417824 */ /* 0x040fe400078e02ff */
[----:B------:R-:W-:Y:S01]  /*1c20*/  IMAD R57, R7, 0xa, RZ ;  /* 0x0000000a07397824 */ /* 0x000fe200078e02ff */
[-C--:B------:R-:W-:Y:S01]  /*1c30*/  IADD3 R54, P4, PT, R55, R8.reuse, RZ ;  /* 0x0000000837367210 */ /* 0x080fe20007f9e0ff */
[----:B------:R-:W-:Y:S01]  /*1c40*/  IMAD R61, R7, 0xb, RZ ;  /* 0x0000000b073d7824 */ /* 0x000fe200078e02ff */
[----:B------:R-:W-:Y:S01]  /*1c50*/  IADD3 R64, P1, PT, R65, R8, RZ ;  /* 0x0000000841407210 */ /* 0x000fe20007f3e0ff */
[C---:B------:R-:W-:Y:S01]  /*1c60*/  IMAD R69, R7.reuse, 0xd, RZ ;  /* 0x0000000d07457824 */ /* 0x040fe200078e02ff */
[----:B------:R-:W-:Y:S01]  /*1c70*/  IADD3.X R55, PT, PT, RZ, R9, RZ, P4, !PT ;  /* 0x00000009ff377210 */ /* 0x000fe200027fe4ff */
[C---:B------:R-:W-:Y:S01]  /*1c80*/  IMAD R71, R7.reuse, 0xe, RZ ;  /* 0x0000000e07477824 */ /* 0x040fe200078e02ff */
[----:B------:R-:W-:-:S02]  /*1c90*/  LEA R7, R7, -R7, 0x4 ;  /* 0x8000000707077211 */ /* 0x000fc400078e20ff */
[-C--:B------:R-:W-:Y:S02]  /*1ca0*/  IADD3 R56, P3, PT, R57, R8.reuse, RZ ;  /* 0x0000000839387210 */ /* 0x080fe40007f7e0ff */
[-C--:B------:R-:W-:Y:S02]  /*1cb0*/  IADD3 R60, P2, PT, R61, R8.reuse, RZ ;  /* 0x000000083d3c7210 */ /* 0x080fe40007f5e0ff */
[-C--:B------:R-:W-:Y:S02]  /*1cc0*/  IADD3 R68, P4, PT, R69, R8.reuse, RZ ;  /* 0x0000000845447210 */ /* 0x080fe40007f9e0ff */
[-C--:B------:R-:W-:Y:S02]  /*1cd0*/  IADD3 R70, P5, PT, R71, R8.reuse, RZ ;  /* 0x0000000847467210 */ /* 0x080fe40007fbe0ff */
[----:B------:R-:W-:Y:S02]  /*1ce0*/  IADD3 R72, P6, PT, R7, R8, RZ ;  /* 0x0000000807487210 */ /* 0x000fe40007fde0ff */
[----:B------:R-:W-:Y:S01]  /*1cf0*/  IADD3.X R65, PT, PT, RZ, R9, RZ, P1, !PT ;  /* 0x00000009ff417210 */ /* 0x000fe20000ffe4ff */
[----:B------:R0:W5:Y:S01]  /*1d00*/  LDG.E R7, desc[UR4][R54.64] ;  /* 0x0000000436077981 */ /* 0x000162000c1e1900 */
[----:B------:R-:W-:-:S02]  /*1d10*/  IADD3 R8, P1, PT, R54, UR9, RZ ;  /* 0x0000000936087c10 */ /* 0x000fc4000ff3e0ff */
[-C--:B------:R-:W-:Y:S01]  /*1d20*/  IADD3.X R57, PT, PT, RZ, R9.reuse, RZ, P3, !PT ;  /* 0x00000009ff397210 */ /* 0x080fe20001ffe4ff */
[----:B------:R-:W5:Y:S01]  /*1d30*/  LDG.E R108, desc[UR4][R64.64] ;  /* 0x00000004406c7981 */ /* 0x000f62000c1e1900 */
[-C--:B------:R-:W-:Y:S02]  /*1d40*/  IADD3.X R61, PT, PT, RZ, R9.reuse, RZ, P2, !PT ;  /* 0x00000009ff3d7210 */ /* 0x080fe400017fe4ff */
[-C--:B------:R-:W-:Y:S01]  /*1d50*/  IADD3.X R69, PT, PT, RZ, R9.reuse, RZ, P4, !PT ;  /* 0x00000009ff457210 */ /* 0x080fe200027fe4ff */
[----:B------:R1:W5:Y:S01]  /*1d60*/  LDG.E R100, desc[UR4][R56.64] ;  /* 0x0000000438647981 */ /* 0x000362000c1e1900 */
[-C--:B------:R-:W-:Y:S02]  /*1d70*/  IADD3.X R71, PT, PT, RZ, R9.reuse, RZ, P5, !PT ;  /* 0x00000009ff477210 */ /* 0x080fe40002ffe4ff */
[----:B------:R-:W-:Y:S01]  /*1d80*/  IADD3.X R73, PT, PT, RZ, R9, RZ, P6, !PT ;  /* 0x00000009ff497210 */ /* 0x000fe200037fe4ff */
[----:B------:R2:W5:Y:S01]  /*1d90*/  LDG.E R103, desc[UR4][R60.64] ;  /* 0x000000043c677981 */ /* 0x000562000c1e1900 */
[----:B------:R-:W-:-:S02]  /*1da0*/  IADD3.X R9, PT, PT, RZ, R55, RZ, P1, !PT ;  /* 0x00000037ff097210 */ /* 0x000fc40000ffe4ff */
[----:B0-----:R-:W-:Y:S01]  /*1db0*/  IADD3 R54, P2, PT, R54, UR6, RZ ;  /* 0x0000000636367c10 */ /* 0x001fe2000ff5e0ff */
[----:B------:R-:W5:Y:S01]  /*1dc0*/  LDG.E R109, desc[UR4][R68.64] ;  /* 0x00000004446d7981 */ /* 0x000f62000c1e1900 */
[C---:B------:R-:W-:Y:S02]  /*1dd0*/  IADD3 R58, P1, PT, R56.reuse, UR9, RZ ;  /* 0x00000009383a7c10 */ /* 0x040fe4000ff3e0ff */
[----:B------:R-:W-:Y:S01]  /*1de0*/  IADD3.X R55, PT, PT, RZ, R55, RZ, P2, !PT ;  /* 0x00000037ff377210 */ /* 0x000fe200017fe4ff */
[----:B------:R0:W5:Y:S01]  /*1df0*/  LDG.E R98, desc[UR4][R8.64] ;  /* 0x0000000408627981 */ /* 0x000162000c1e1900 */
[----:B------:R-:W-:Y:S02]  /*1e00*/  IADD3.X R59, PT, PT, RZ, R57, RZ, P1, !PT ;  /* 0x00000039ff3b7210 */ /* 0x000fe40000ffe4ff */
[----:B-1----:R-:W-:Y:S01]  /*1e10*/  IADD3 R56, P2, PT, R56, UR6, RZ ;  /* 0x0000000638387c10 */ /* 0x002fe2000ff5e0ff */
[----:B------:R1:W5:Y:S01]  /*1e20*/  LDG.E R99, desc[UR4][R54.64] ;  /* 0x0000000436637981 */ /* 0x000362000c1e1900 */
[----:B------:R-:W-:-:S02]  /*1e30*/  IADD3 R62, P1, PT, R60, UR9, RZ ;  /* 0x000000093c3e7c10 */ /* 0x000fc4000ff3e0ff */
[----:B------:R-:W-:Y:S01]  /*1e40*/  IADD3.X R57, PT, PT, RZ, R57, RZ, P2, !PT ;  /* 0x00000039ff397210 */ /* 0x000fe200017fe4ff */
[----:B------:R3:W5:Y:S01]  /*1e50*/  LDG.E R101, desc[UR4][R58.64] ;  /* 0x000000043a657981 */ /* 0x000762000c1e1900 */
[-C--:B------:R-:W-:Y:S02]  /*1e60*/  IADD3.X R63, PT, PT, RZ, R61.reuse, RZ, P1, !PT ;  /* 0x0000003dff3f7210 */ /* 0x080fe40000ffe4ff */
[----:B--2---:R-:W-:Y:S01]  /*1e70*/  IADD3 R60, P2, PT, R60, UR6, RZ ;  /* 0x000000063c3c7c10 */ /* 0x004fe2000ff5e0ff */
[----:B------:R2:W5:Y:S01]  /*1e80*/  LDG.E R102, desc[UR4][R56.64] ;  /* 0x0000000438667981 */ /* 0x000562000c1e1900 */
[----:B------:R-:W-:Y:S02]  /*1e90*/  IADD3 R66, P1, PT, R64, UR9, RZ ;  /* 0x0000000940427c10 */ /* 0x000fe4000ff3e0ff */
[----:B------:R-:W-:Y:S01]  /*1ea0*/  IADD3.X R61, PT, PT, RZ, R61, RZ, P2, !PT ;  /* 0x0000003dff3d7210 */ /* 0x000fe200017fe4ff */
[----:B------:R4:W5:Y:S01]  /*1eb0*/  LDG.E R106, desc[UR4][R62.64] ;  /* 0x000000043e6a7981 */ /* 0x000962000c1e1900 */
[----:B------:R-:W-:-:S02]  /*1ec0*/  IADD3.X R67, PT, PT, RZ, R65, RZ, P1, !PT ;  /* 0x00000041ff437210 */ /* 0x000fc40000ffe4ff */
[----:B0-----:R-:W-:Y:S01]  /*1ed0*/  IADD3 R8, P2, PT, R64, UR6, RZ ;  /* 0x0000000640087c10 */ /* 0x001fe2000ff5e0ff */
[----:B------:R0:W5:Y:S01]  /*1ee0*/  LDG.E R107, desc[UR4][R60.64] ;  /* 0x000000043c6b7981 */ /* 0x000162000c1e1900 */
[C---:B-1----:R-:W-:Y:S02]  /*1ef0*/  IADD3 R54, P1, PT, R68.reuse, UR9, RZ ;  /* 0x0000000944367c10 */ /* 0x042fe4000ff3e0ff */
[----:B------:R-:W-:Y:S01]  /*1f00*/  IADD3.X R9, PT, PT, RZ, R65, RZ, P2, !PT ;  /* 0x00000041ff097210 */ /* 0x000fe200017fe4ff */
[----:B------:R1:W5:Y:S01]  /*1f10*/  LDG.E R110, desc[UR4][R70.64] ;  /* 0x00000004466e7981 */ /* 0x000362000c1e1900 */
[----:B------:R-:W-:Y:S02]  /*1f20*/  IADD3.X R55, PT, PT, RZ, R69, RZ, P1, !PT ;  /* 0x00000045ff377210 */ /* 0x000fe40000ffe4ff */
[----:B---3--:R-:W-:Y:S01]  /*1f30*/  IADD3 R58, P2, PT, R68, UR6, RZ ;  /* 0x00000006443a7c10 */ /* 0x008fe2000ff5e0ff */
[----:B------:R1:W5:Y:S01]  /*1f40*/  LDG.E R111, desc[UR4][R72.64] ;  /* 0x00000004486f7981 */ /* 0x000362000c1e1900 */
[----:B--2---:R-:W-:-:S02]  /*1f50*/  IADD3 R56, P1, PT, R70, UR9, RZ ;  /* 0x0000000946387c10 */ /* 0x004fc4000ff3e0ff */
[----:B------:R-:W-:Y:S01]  /*1f60*/  IADD3.X R59, PT, PT, RZ, R69, RZ, P2, !PT ;  /* 0x00000045ff3b7210 */ /* 0x000fe200017fe4ff */
[----:B------:R1:W5:Y:S01]  /*1f70*/  LDG.E R66, desc[UR4][R66.64] ;  /* 0x0000000442427981 */ /* 0x000362000c1e1900 */
[-C--:B------:R-:W-:Y:S02]  /*1f80*/  IADD3.X R57, PT, PT, RZ, R71.reuse, RZ, P1, !PT ;  /* 0x00000047ff397210 */ /* 0x080fe40000ffe4ff */
[----:B----4-:R-:W-:Y:S01]  /*1f90*/  IADD3 R62, P2, PT, R70, UR6, RZ ;  /* 0x00000006463e7c10 */ /* 0x010fe2000ff5e0ff */
[----:B------:R1:W5:Y:S01]  /*1fa0*/  LDG.E R8, desc[UR4][R8.64] ;  /* 0x0000000408087981 */ /* 0x000362000c1e1900 */
[C---:B0-----:R-:W-:Y:S02]  /*1fb0*/  IADD3 R60, P3, PT, R72.reuse, UR9, RZ ;  /* 0x00000009483c7c10 */ /* 0x041fe4000ff7e0ff */
[----:B------:R-:W-:Y:S01]  /*1fc0*/  IADD3 R64, P1, PT, R72, UR6, RZ ;  /* 0x0000000648407c10 */ /* 0x000fe2000ff3e0ff */
[----:B------:R1:W5:Y:S01]  /*1fd0*/  LDG.E R54, desc[UR4][R54.64] ;  /* 0x0000000436367981 */ /* 0x000362000c1e1900 */
[----:B------:R-:W-:-:S02]  /*1fe0*/  IADD3.X R63, PT, PT, RZ, R71, RZ, P2, !PT ;  /* 0x00000047ff3f7210 */ /* 0x000fc400017fe4ff */
[-C--:B------:R-:W-:Y:S01]  /*1ff0*/  IADD3.X R61, PT, PT, RZ, R73.reuse, RZ, P3, !PT ;  /* 0x00000049ff3d7210 */ /* 0x080fe20001ffe4ff */
[----:B------:R1:W5:Y:S01]  /*2000*/  LDG.E R58, desc[UR4][R58.64] ;  /* 0x000000043a3a7981 */ /* 0x000362000c1e1900 */
[----:B------:R-:W-:-:S03]  /*2010*/  IADD3.X R65, PT, PT, RZ, R73, RZ, P1, !PT ;  /* 0x00000049ff417210 */ /* 0x000fc60000ffe4ff */
[----:B------:R1:W5:Y:S04]  /*2020*/  LDG.E R56, desc[UR4][R56.64] ;  /* 0x0000000438387981 */ /* 0x000368000c1e1900 */
[----:B------:R1:W5:Y:S04]  /*2030*/  LDG.E R62, desc[UR4][R62.64] ;  /* 0x000000043e3e7981 */ /* 0x000368000c1e1900 */
[----:B------:R1:W5:Y:S04]  /*2040*/  LDG.E R60, desc[UR4][R60.64] ;  /* 0x000000043c3c7981 */ /* 0x000368000c1e1900 */
[----:B------:R1:W5:Y:S02]  /*2050*/  LDG.E R64, desc[UR4][R64.64] ;  /* 0x0000000440407981 */ /* 0x000364000c1e1900 */
.L_x_40:
[----:B------:R-:W-:Y:S05]  /*2060*/  BSYNC.RECONVERGENT B0 ;  /* 0x0000000000007941 */ /* 0x000fea0003800200 */
.L_x_39:
[----:B------:R-:W-:Y:S01]  /*2070*/  HFMA2 R177, -RZ, RZ, 1.640625, 6892 ;  /* 0x3e906ebbffb17431 */ /* 0x000fe200000001ff */
[----:B------:R-:W-:Y:S04]  /*2080*/  BSSY.RECONVERGENT B0, `(.L_x_41) ;  /* 0x0000065000007945 */ /* 0x000fe80003800200 */
[-C--:B-1---5:R-:W-:Y:S01]  /*2090*/  FFMA R55, R6, R177.reuse, 0.5 ;  /* 0x3f00000006377423 */ /* 0x0a2fe200000000b1 */
[-C--:B------:R-:W-:Y:S01]  /*20a0*/  FFMA R57, R50, R177.reuse, 0.5 ;  /* 0x3f00000032397423 */ /* 0x080fe200000000b1 */
[----:B------:R-:W-:Y:S01]  /*20b0*/  FFMA R177, R52, R177, 0.5 ;  /* 0x3f00000034b17423 */ /* 0x000fe200000000b1 */
[----:B------:R-:W-:Y:S06]  /*20c0*/  @!P0 BRA `(.L_x_42) ;  /* 0x0000000400808947 */ /* 0x000fec0003800000 */
[----:B------:R-:W-:Y:S01]  /*20d0*/  FMUL R6, R35, 0.48860251903533935547 ;  /* 0x3efa2a1c23067820 */ /* 0x000fe20000400000 */
[----:B------:R-:W-:Y:S01]  /*20e0*/  ISETP.NE.AND P0, PT, R38, 0x1, PT ;  /* 0x000000012600780c */ /* 0x000fe20003f05270 */
[----:B------:R-:W-:Y:S02]  /*20f0*/  FMUL R9, R36, -0.48860251903533935547 ;  /* 0xbefa2a1c24097820 */ /* 0x000fe40000400000 */
[-C--:B------:R-:W-:Y:S01]  /*2100*/  FMUL R77, R77, R6.reuse ;  /* 0x000000064d4d7220 */ /* 0x080fe20000400000 */
[-C--:B------:R-:W-:Y:S01]  /*2110*/  FMUL R78, R78, R6.reuse ;  /* 0x000000064e4e7220 */ /* 0x080fe20000400000 */
[----:B------:R-:W-:Y:S01]  /*2120*/  FMUL R79, R79, R6 ;  /* 0x000000064f4f7220 */ /* 0x000fe20000400000 */
[----:B------:R-:W-:Y:S01]  /*2130*/  FMUL R6, R37, 0.48860251903533935547 ;  /* 0x3efa2a1c25067820 */ /* 0x000fe20000400000 */
[-C--:B------:R-:W-:Y:S01]  /*2140*/  FFMA R77, R74, R9.reuse, R77 ;  /* 0x000000094a4d7223 */ /* 0x080fe2000000004d */
[-C--:B------:R-:W-:Y:S01]  /*2150*/  FFMA R78, R75, R9.reuse, R78 ;  /* 0x000000094b4e7223 */ /* 0x080fe2000000004e */
[----:B------:R-:W-:-:S02]  /*2160*/  FFMA R79, R76, R9, R79 ;  /* 0x000000094c4f7223 */ /* 0x000fc4000000004f */
[-C--:B------:R-:W-:Y:S01]  /*2170*/  FFMA R80, R80, -R6.reuse, R77 ;  /* 0x8000000650507223 */ /* 0x080fe2000000004d */
[-C--:B------:R-:W-:Y:S01]  /*2180*/  FFMA R78, R81, -R6.reuse, R78 ;  /* 0x80000006514e7223 */ /* 0x080fe2000000004e */
[----:B------:R-:W-:Y:S02]  /*2190*/  FFMA R82, R82, -R6, R79 ;  /* 0x8000000652527223 */ /* 0x000fe4000000004f */
[----:B------:R-:W-:Y:S01]  /*21a0*/  FADD R55, R55, R80 ;  /* 0x0000005037377221 */ /* 0x000fe20000000000 */
[----:B------:R-:W-:Y:S01]  /*21b0*/  FADD R57, R57, R78 ;  /* 0x0000004e39397221 */ /* 0x000fe20000000000 */
[----:B------:R-:W-:Y:S01]  /*21c0*/  FADD R177, R177, R82 ;  /* 0x00000052b1b17221 */ /* 0x000fe20000000000 */
[----:B------:R-:W-:Y:S06]  /*21d0*/  @!P0 BRA `(.L_x_42) ;  /* 0x00000004003c8947 */ /* 0x000fec0003800000 */
[-C--:B------:R-:W-:Y:S01]  /*21e0*/  FMUL R61, R35, R35.reuse ;  /* 0x00000023233d7220 */ /* 0x080fe20000400000 */
[C---:B------:R-:W-:Y:S01]  /*21f0*/  FMUL R52, R36.reuse, R35 ;  /* 0x0000002324347220 */ /* 0x040fe20000400000 */
[C---:B------:R-:W-:Y:S01]  /*2200*/  FMUL R6, R37.reuse, R37 ;  /* 0x0000002525067220 */ /* 0x040fe20000400000 */
[-C--:B------:R-:W-:Y:S01]  /*2210*/  FMUL R50, R37, R36.reuse ;  /* 0x0000002425327220 */ /* 0x080fe20000400000 */
[----:B------:R-:W-:Y:S01]  /*2220*/  FADD R63, R61, R61 ;  /* 0x0000003d3d3f7221 */ /* 0x000fe20000000000 */
[----:B------:R-:W-:Y:S01]  /*2230*/  FMUL R9, R36, R36 ;  /* 0x0000002424097220 */ /* 0x000fe20000400000 */
[----:B------:R-:W-:Y:S01]  /*2240*/  FMUL R59, R52, -1.0925484895706176758 ;  /* 0xbf8bd8a1343b7820 */ /* 0x000fe20000400000 */
[----:B------:R-:W-:Y:S01]  /*2250*/  FMUL R52, R50, 1.0925484895706176758 ;  /* 0x3f8bd8a132347820 */ /* 0x000fe20000400000 */
[----:B------:R-:W-:Y:S01]  /*2260*/  FADD R68, -R6, R63 ;  /* 0x0000003f06447221 */ /* 0x000fe20000000100 */
[----:B------:R-:W-:Y:S01]  /*2270*/  ISETP.GE.U32.AND P0, PT, R38, 0x3, PT ;  /* 0x000000032600780c */ /* 0x000fe20003f06070 */
[-C--:B------:R-:W-:Y:S01]  /*2280*/  FMUL R86, R86, R59.reuse ;  /* 0x0000003b56567220 */ /* 0x080fe20000400000 */
[-C--:B------:R-:W-:Y:S01]  /*2290*/  FMUL R87, R87, R59.reuse ;  /* 0x0000003b57577220 */ /* 0x080fe20000400000 */
[----:B------:R-:W-:Y:S01]  /*22a0*/  FADD R68, -R9, R68 ;  /* 0x0000004409447221 */ /* 0x000fe20000000100 */
[----:B------:R-:W-:Y:S01]  /*22b0*/  FMUL R88, R88, R59 ;  /* 0x0000003b58587220 */ /* 0x000fe20000400000 */
[-C--:B------:R-:W-:Y:S01]  /*22c0*/  FFMA R86, R83, R52.reuse, R86 ;  /* 0x0000003453567223 */ /* 0x080fe20000000056 */
[----:B------:R-:W-:Y:S01]  /*22d0*/  FMUL R59, R37, R35 ;  /* 0x00000023253b7220 */ /* 0x000fe20000400000 */
[----:B------:R-:W-:Y:S01]  /*22e0*/  FMUL R68, R68, 0.3153915703296661377 ;  /* 0x3ea17b0144447820 */ /* 0x000fe20000400000 */
[-C--:B------:R-:W-:Y:S01]  /*22f0*/  FFMA R87, R84, R52.reuse, R87 ;  /* 0x0000003454577223 */ /* 0x080fe20000000057 */
[----:B------:R-:W-:Y:S01]  /*2300*/  FFMA R88, R85, R52, R88 ;  /* 0x0000003455587223 */ /* 0x000fe20000000058 */
[----:B------:R-:W-:Y:S01]  /*2310*/  FMUL R59, R59, -1.0925484895706176758 ;  /* 0xbf8bd8a13b3b7820 */ /* 0x000fe20000400000 */
[-C--:B------:R-:W-:Y:S01]  /*2320*/  FFMA R89, R89, R68.reuse, R86 ;  /* 0x0000004459597223 */ /* 0x080fe20000000056 */
[----:B------:R-:W-:Y:S01]  /*2330*/  FADD R52, R6, -R9 ;  /* 0x8000000906347221 */ /* 0x000fe20000000000 */
[-C--:B------:R-:W-:Y:S01]  /*2340*/  FFMA R90, R90, R68.reuse, R87 ;  /* 0x000000445a5a7223 */ /* 0x080fe20000000057 */
[----:B------:R-:W-:Y:S01]  /*2350*/  FFMA R91, R91, R68, R88 ;  /* 0x000000445b5b7223 */ /* 0x000fe20000000058 */
[-C--:B------:R-:W-:Y:S01]  /*2360*/  FFMA R92, R92, R59.reuse, R89 ;  /* 0x0000003b5c5c7223 */ /* 0x080fe20000000059 */
[----:B------:R-:W-:Y:S01]  /*2370*/  FMUL R65, R52, 0.54627424478530883789 ;  /* 0x3f0bd8a134417820 */ /* 0x000fe20000400000 */
[-C--:B------:R-:W-:Y:S01]  /*2380*/  FFMA R93, R93, R59.reuse, R90 ;  /* 0x0000003b5d5d7223 */ /* 0x080fe2000000005a */
[----:B------:R-:W-:-:S02]  /*2390*/  FFMA R94, R94, R59, R91 ;  /* 0x0000003b5e5e7223 */ /* 0x000fc4000000005b */
[-C--:B------:R-:W-:Y:S01]  /*23a0*/  FFMA R92, R95, R65.reuse, R92 ;  /* 0x000000415f5c7223 */ /* 0x080fe2000000005c */
[-C--:B------:R-:W-:Y:S01]  /*23b0*/  FFMA R96, R96, R65.reuse, R93 ;  /* 0x0000004160607223 */ /* 0x080fe2000000005d */
[----:B------:R-:W-:Y:S02]  /*23c0*/  FFMA R94, R97, R65, R94 ;  /* 0x00000041615e7223 */ /* 0x000fe4000000005e */
[----:B------:R-:W-:Y:S01]  /*23d0*/  FADD R55, R55, R92 ;  /* 0x0000005c37377221 */ /* 0x000fe20000000000 */
[----:B------:R-:W-:Y:S01]  /*23e0*/  FADD R57, R57, R96 ;  /* 0x0000006039397221 */ /* 0x000fe20000000000 */
[----:B------:R-:W-:Y:S01]  /*23f0*/  FADD R177, R177, R94 ;  /* 0x0000005eb1b17221 */ /* 0x000fe20000000000 */
[----:B------:R-:W-:Y:S06]  /*2400*/  @!P0 BRA `(.L_x_42) ;  /* 0x0000000000b08947 */ /* 0x000fec0003800000 */
[----:B------:R-:W-:Y:S01]  /*2410*/  FMUL R59, R36, -0.59004360437393188477 ;  /* 0xbf170d19243b7820 */ /* 0x000fe20000400000 */
[C---:B------:R-:W-:Y:S01]  /*2420*/  FFMA R68, R6.reuse, 3, -R9 ;  /* 0x4040000006447823 */ /* 0x040fe20000000809 */
[--C-:B------:R-:W-:Y:S01]  /*2430*/  FFMA R38, R61, 4, -R6.reuse ;  /* 0x408000003d267823 */ /* 0x100fe20000000806 */
[----:B------:R-:W-:Y:S01]  /*2440*/  FFMA R70, R6, -3, R63 ;  /* 0xc040000006467823 */ /* 0x000fe2000000003f */
[----:B------:R-:W-:Y:S01]  /*2450*/  FMUL R50, R50, 2.8906114101409912109 ;  /* 0x4038ffc732327820 */ /* 0x000fe20000400000 */
[----:B------:R-:W-:Y:S01]  /*2460*/  FMUL R68, R59, R68 ;  /* 0x000000443b447220 */ /* 0x000fe20000400000 */
[----:B------:R-:W-:Y:S01]  /*2470*/  FFMA R63, R9, -3, R6 ;  /* 0xc0400000093f7823 */ /* 0x000fe20000000006 */
[----:B------:R-:W-:Y:S01]  /*2480*/  FMUL R59, R35, 1.4453057050704956055 ;  /* 0x3fb8ffc7233b7820 */ /* 0x000fe20000400000 */
[C---:B------:R-:W-:Y:S01]  /*2490*/  FADD R38, -R9.reuse, R38 ;  /* 0x0000002609267221 */ /* 0x040fe20000000100 */
[----:B------:R-:W-:Y:S01]  /*24a0*/  FFMA R61, R9, -3, R70 ;  /* 0xc0400000093d7823 */ /* 0x000fe20000000046 */
[C---:B------:R-:W-:Y:S01]  /*24b0*/  FMUL R9, R35.reuse, R50 ;  /* 0x0000003223097220 */ /* 0x040fe20000400000 */
[----:B------:R-:W-:Y:S01]  /*24c0*/  FMUL R52, R52, R59 ;  /* 0x0000003b34347220 */ /* 0x000fe20000400000 */
[----:B------:R-:W-:Y:S01]  /*24d0*/  FMUL R59, R36, -0.45704579353332519531 ;  /* 0xbeea01e8243b7820 */ /* 0x000fe20000400000 */
[----:B------:R-:W-:Y:S01]  /*24e0*/  FMUL R6, R35, 0.37317633628845214844 ;  /* 0x3ebf10f823067820 */ /* 0x000fe20000400000 */
[-C--:B------:R-:W-:Y:S01]  /*24f0*/  FMUL R100, R100, R9.reuse ;  /* 0x0000000964647220 */ /* 0x080fe20000400000 */
[-C--:B------:R-:W-:Y:S01]  /*2500*/  FMUL R101, R101, R9.reuse ;  /* 0x0000000965657220 */ /* 0x080fe20000400000 */
[----:B------:R-:W-:Y:S01]  /*2510*/  FMUL R102, R102, R9 ;  /* 0x0000000966667220 */ /* 0x000fe20000400000 */
[----:B------:R-:W-:Y:S01]  /*2520*/  FMUL R59, R38, R59 ;  /* 0x0000003b263b7220 */ /* 0x000fe20000400000 */
[-C--:B------:R-:W-:Y:S01]  /*2530*/  FFMA R100, R7, R68.reuse, R100 ;  /* 0x0000004407647223 */ /* 0x080fe20000000064 */
[-C--:B------:R-:W-:Y:S01]  /*2540*/  FFMA R101, R98, R68.reuse, R101 ;  /* 0x0000004462657223 */ /* 0x080fe20000000065 */
[----:B------:R-:W-:Y:S01]  /*2550*/  FFMA R102, R99, R68, R102 ;  /* 0x0000004463667223 */ /* 0x000fe20000000066 */
[----:B------:R-:W-:Y:S01]  /*2560*/  FMUL R6, R6, R61 ;  /* 0x0000003d06067220 */ /* 0x000fe20000400000 */
[----:B------:R-:W-:Y:S01]  /*2570*/  FMUL R7, R37, -0.45704579353332519531 ;  /* 0xbeea01e825077820 */ /* 0x000fe20000400000 */
[-C--:B------:R-:W-:Y:S01]  /*2580*/  FFMA R103, R103, R59.reuse, R100 ;  /* 0x0000003b67677223 */ /* 0x080fe20000000064 */
[-C--:B------:R-:W-:Y:S01]  /*2590*/  FFMA R101, R106, R59.reuse, R101 ;  /* 0x0000003b6a657223 */ /* 0x080fe20000000065 */
[----:B------:R-:W-:Y:S01]  /*25a0*/  FFMA R107, R107, R59, R102 ;  /* 0x0000003b6b6b7223 */ /* 0x000fe20000000066 */
[----:B------:R-:W-:Y:S01]  /*25b0*/  FMUL R7, R38, R7 ;  /* 0x0000000726077220 */ /* 0x000fe20000400000 */
[-C--:B------:R-:W-:Y:S01]  /*25c0*/  FFMA R108, R108, R6.reuse, R103 ;  /* 0x000000066c6c7223 */ /* 0x080fe20000000067 */
[-C--:B------:R-:W-:Y:S01]  /*25d0*/  FFMA R101, R66, R6.reuse, R101 ;  /* 0x0000000642657223 */ /* 0x080fe20000000065 */
[----:B------:R-:W-:Y:S01]  /*25e0*/  FFMA R107, R8, R6, R107 ;  /* 0x00000006086b7223 */ /* 0x000fe2000000006b */
[----:B------:R-:W-:Y:S01]  /*25f0*/  FMUL R6, R37, -0.59004360437393188477 ;  /* 0xbf170d1925067820 */ /* 0x000fe20000400000 */
[-C--:B------:R-:W-:Y:S01]  /*2600*/  FFMA R109, R109, R7.reuse, R108 ;  /* 0x000000076d6d7223 */ /* 0x080fe2000000006c */
[-C--:B------:R-:W-:Y:S01]  /*2610*/  FFMA R101, R54, R7.reuse, R101 ;  /* 0x0000000736657223 */ /* 0x080fe20000000065 */
[----:B------:R-:W-:Y:S01]  /*2620*/  FFMA R107, R58, R7, R107 ;  /* 0x000000073a6b7223 */ /* 0x000fe2000000006b */
[----:B------:R-:W-:Y:S01]  /*2630*/  FMUL R6, R6, R63 ;  /* 0x0000003f06067220 */ /* 0x000fe20000400000 */
[-C--:B------:R-:W-:Y:S01]  /*2640*/  FFMA R110, R110, R52.reuse, R109 ;  /* 0x000000346e6e7223 */ /* 0x080fe2000000006d */
[-C--:B------:R-:W-:Y:S01]  /*2650*/  FFMA R101, R56, R52.reuse, R101 ;  /* 0x0000003438657223 */ /* 0x080fe20000000065 */
[----:B------:R-:W-:-:S02]  /*2660*/  FFMA R107, R62, R52, R107 ;  /* 0x000000343e6b7223 */ /* 0x000fc4000000006b */
[-C--:B------:R-:W-:Y:S01]  /*2670*/  FFMA R110, R111, R6.reuse, R110 ;  /* 0x000000066f6e7223 */ /* 0x080fe2000000006e */
[-C--:B------:R-:W-:Y:S01]  /*2680*/  FFMA R60, R60, R6.reuse, R101 ;  /* 0x000000063c3c7223 */ /* 0x080fe20000000065 */
[----:B------:R-:W-:Y:S02]  /*2690*/  FFMA R64, R64, R6, R107 ;  /* 0x0000000640407223 */ /* 0x000fe4000000006b */
[----:B------:R-:W-:Y:S01]  /*26a0*/  FADD R55, R55, R110 ;  /* 0x0000006e37377221 */ /* 0x000fe20000000000 */
[----:B------:R-:W-:Y:S01]  /*26b0*/  FADD R57, R57, R60 ;  /* 0x0000003c39397221 */ /* 0x000fe20000000000 */
[----:B------:R-:W-:-:S07]  /*26c0*/  FADD R177, R177, R64 ;  /* 0x00000040b1b17221 */ /* 0x000fce0000000000 */
.L_x_42:
[----:B------:R-:W-:Y:S05]  /*26d0*/  BSYNC.RECONVERGENT B0 ;  /* 0x0000000000007941 */ /* 0x000fea0003800200 */
.L_x_41:
[----:B------:R-:W-:Y:S01]  /*26e0*/  FMUL R8, R36, R46 ;  /* 0x0000002e24087220 */ /* 0x000fe20000400000 */
[-C--:B------:R-:W-:Y:S01]  /*26f0*/  FMUL R6, R37, R49.reuse ;  /* 0x0000003125067220 */ /* 0x080fe20000400000 */
[-C--:B------:R-:W-:Y:S01]  /*2700*/  FMUL R7, R35, R48.reuse ;  /* 0x0000003023077220 */ /* 0x080fe20000400000 */
[----:B------:R-:W-:Y:S01]  /*2710*/  FADD R53, R30, -R53 ;  /* 0x800000351e357221 */ /* 0x000fe20000000000 */
[----:B------:R-:W-:Y:S01]  /*2720*/  FFMA R8, R37, R48, -R8 ;  /* 0x0000003025087223 */ /* 0x000fe20000000808 */
[----:B------:R-:W-:Y:S01]  /*2730*/  FFMA R6, R35, R46, -R6 ;  /* 0x0000002e23067223 */ /* 0x000fe20000000806 */
[----:B------:R-:W-:Y:S01]  /*2740*/  FFMA R7, R36, R49, -R7 ;  /* 0x0000003124077223 */ /* 0x000fe20000000807 */
[----:B------:R-:W-:Y:S01]  /*2750*/  FMUL R52, R48, R53 ;  /* 0x0000003530347220 */ /* 0x000fe20000400000 */
[----:B------:R-:W-:Y:S01]  /*2760*/  FADD R9, R8, R8 ;  /* 0x0000000808097221 */ /* 0x000fe20000000000 */
[----:B------:R-:W-:Y:S01]  /*2770*/  FADD R6, R6, R6 ;  /* 0x0000000606067221 */ /* 0x000fe20000000000 */
[----:B------:R-:W-:Y:S01]  /*2780*/  FADD R8, R7, R7 ;  /* 0x0000000707087221 */ /* 0x000fe20000000000 */
[----:B------:R-:W-:Y:S01]  /*2790*/  BSSY.RECONVERGENT B0, `(.L_x_43) ;  /* 0x0000032000007945 */ /* 0x000fe20003800200 */
[-C--:B------:R-:W-:Y:S01]  /*27a0*/  FMUL R38, R48, R9.reuse ;  /* 0x0000000930267220 */ /* 0x080fe20000400000 */
[-C--:B------:R-:W-:Y:S01]  /*27b0*/  FMUL R63, R46, R6.reuse ;  /* 0x000000062e3f7220 */ /* 0x080fe20000400000 */
[----:B------:R-:W-:Y:S01]  /*27c0*/  FFMA R7, R5, R6, R36 ;  /* 0x0000000605077223 */ /* 0x000fe20000000024 */
[C---:B------:R-:W-:Y:S01]  /*27d0*/  FMUL R61, R49.reuse, R8 ;  /* 0x00000008313d7220 */ /* 0x040fe20000400000 */
[----:B------:R-:W-:Y:S01]  /*27e0*/  FFMA R59, R49, R6, -R38 ;  /* 0x00000006313b7223 */ /* 0x000fe20000000826 */
[CC--:B------:R-:W-:Y:S01]  /*27f0*/  FFMA R6, R5.reuse, R8.reuse, R37 ;  /* 0x0000000805067223 */ /* 0x0c0fe20000000025 */
[----:B------:R-:W-:Y:S01]  /*2800*/  FFMA R63, R48, R8, -R63 ;  /* 0x00000008303f7223 */ /* 0x000fe2000000083f */
[-C--:B------:R-:W-:Y:S01]  /*2810*/  FFMA R50, R46, R9.reuse, -R61 ;  /* 0x000000092e327223 */ /* 0x080fe2000000083d */
[----:B------:R-:W-:Y:S01]  /*2820*/  FFMA R38, R5, R9, R35 ;  /* 0x0000000905267223 */ /* 0x000fe20000000023 */
[----:B------:R-:W-:Y:S01]  /*2830*/  FADD R8, R6, R59 ;  /* 0x0000003b06087221 */ /* 0x000fe20000000000 */
[----:B------:R-:W-:Y:S01]  /*2840*/  FADD R6, R34, -R47 ;  /* 0x8000002f22067221 */ /* 0x000fe20000000000 */
[----:B------:R-:W-:Y:S01]  /*2850*/  FADD R9, R7, R50 ;  /* 0x0000003207097221 */ /* 0x000fe20000000000 */
[----:B------:R-:W-:Y:S01]  /*2860*/  FADD R50, R32, -R51 ;  /* 0x8000003320327221 */ /* 0x000fe20000000000 */
[----:B------:R-:W-:Y:S01]  /*2870*/  FFMA R54, R8, R8, RZ ;  /* 0x0000000808367223 */ /* 0x000fe200000000ff */
[----:B------:R-:W-:Y:S01]  /*2880*/  FADD R38, R38, R63 ;  /* 0x0000003f26267221 */ /* 0x000fe20000000000 */
[----:B------:R-:W-:Y:S01]  /*2890*/  FMUL R7, R49, R6 ;  /* 0x0000000631077220 */ /* 0x000fe20000400000 */
[CC--:B------:R-:W-:Y:S01]  /*28a0*/  FMUL R47, R46.reuse, R50.reuse ;  /* 0x000000322e2f7220 */ /* 0x0c0fe20000400000 */
[----:B------:R-:W-:Y:S01]  /*28b0*/  FFMA R51, R9, R9, R54 ;  /* 0x0000000909337223 */ /* 0x000fe20000000036 */
[----:B------:R-:W-:Y:S01]  /*28c0*/  FFMA R52, R49, R50, -R52 ;  /* 0x0000003231347223 */ /* 0x000fe20000000834 */
[----:B------:R-:W-:Y:S01]  /*28d0*/  FFMA R7, R46, R53, -R7 ;  /* 0x000000352e077223 */ /* 0x000fe20000000807 */
[----:B------:R-:W-:Y:S01]  /*28e0*/  FFMA R47, R48, R6, -R47 ;  /* 0x00000006302f7223 */ /* 0x000fe2000000082f */
[----:B------:R-:W-:Y:S01]  /*28f0*/  FFMA R51, R38, R38, R51 ;  /* 0x0000002626337223 */ /* 0x000fe20000000033 */
[----:B------:R-:W-:Y:S01]  /*2900*/  FADD R52, R52, R52 ;  /* 0x0000003434347221 */ /* 0x000fe20000000000 */
[----:B------:R-:W-:Y:S01]  /*2910*/  FADD R7, R7, R7 ;  /* 0x0000000707077221 */ /* 0x000fe20000000000 */
[----:B------:R-:W-:-:S02]  /*2920*/  FADD R54, R47, R47 ;  /* 0x0000002f2f367221 */ /* 0x000fc40000000000 */
[----:B------:R-:W-:Y:S01]  /*2930*/  FMNMX R104, R51, 1.0754944163277645694e-20, !PT ;  /* 0x1e4b27b833687809 */ /* 0x000fe20007800000 */
[----:B------:R-:W-:Y:S01]  /*2940*/  FMUL R47, R49, R52 ;  /* 0x00000034312f7220 */ /* 0x000fe20000400000 */
[----:B------:R-:W-:Y:S01]  /*2950*/  FMUL R56, R48, R54 ;  /* 0x0000003630387220 */ /* 0x000fe20000400000 */
[-C--:B------:R-:W-:Y:S01]  /*2960*/  FMUL R51, R46, R7.reuse ;  /* 0x000000072e337220 */ /* 0x080fe20000400000 */
[----:B------:R-:W-:Y:S01]  /*2970*/  IADD3 R58, PT, PT, R104, -0xd000000, RZ ;  /* 0xf3000000683a7810 */ /* 0x000fe20007ffe0ff */
[----:B------:R0:W1:Y:S01]  /*2980*/  MUFU.RSQ R59, R104 ;  /* 0x00000068003b7308 */ /* 0x0000620000001400 */
[C---:B------:R-:W-:Y:S01]  /*2990*/  FFMA R6, R5.reuse, R52, R6 ;  /* 0x0000003405067223 */ /* 0x040fe20000000006 */
[CC--:B------:R-:W-:Y:S01]  /*29a0*/  FFMA R50, R5.reuse, R7.reuse, R50 ;  /* 0x0000000705327223 */ /* 0x0c0fe20000000032 */
[----:B------:R-:W-:Y:S01]  /*29b0*/  ISETP.GT.U32.AND P0, PT, R58, 0x727fffff, PT ;  /* 0x727fffff3a00780c */ /* 0x000fe20003f04070 */
[-C--:B------:R-:W-:Y:S01]  /*29c0*/  FFMA R53, R5, R54.reuse, R53 ;  /* 0x0000003605357223 */ /* 0x080fe20000000035 */
[----:B------:R-:W-:Y:S01]  /*29d0*/  FFMA R5, R49, R7, -R56 ;  /* 0x0000000731057223 */ /* 0x000fe20000000838 */
[----:B------:R-:W-:Y:S01]  /*29e0*/  FFMA R47, R46, R54, -R47 ;  /* 0x000000362e2f7223 */ /* 0x000fe2000000082f */
[----:B------:R-:W-:-:S02]  /*29f0*/  FFMA R48, R48, R52, -R51 ;  /* 0x0000003430307223 */ /* 0x000fc40000000833 */
[----:B------:R-:W-:Y:S01]  /*2a00*/  FADD R5, R6, R5 ;  /* 0x0000000506057221 */ /* 0x000fe20000000000 */
[----:B------:R-:W-:Y:S01]  /*2a10*/  FADD R6, R50, R47 ;  /* 0x0000002f32067221 */ /* 0x000fe20000000000 */
[----:B------:R-:W-:-:S05]  /*2a20*/  FADD R7, R53, R48 ;  /* 0x0000003035077221 */ /* 0x000fca0000000000 */
[----:B0-----:R-:W-:Y:S05]  /*2a30*/  @!P0 BRA `(.L_x_44) ;  /* 0x00000000000c8947 */ /* 0x001fea0003800000 */
[----:B------:R-:W-:-:S07]  /*2a40*/  MOV R124, 0x2a60 ;  /* 0x00002a60007c7802 */ /* 0x000fce0000000f00 */
[----:B-1----:R-:W-:Y:S05]  /*2a50*/  CALL.REL.NOINC `($__internal_3_$__cuda_sm20_sqrt_rn_f32_slowpath) ;  /* 0x000000ec00347944 */ /* 0x002fea0003c00000 */
[----:B------:R-:W-:Y:S05]  /*2a60*/  BRA `(.L_x_45) ;  /* 0x0000000000107947 */ /* 0x000fea0003800000 */
.L_x_44:
[----:B-1----:R-:W-:Y:S01]  /*2a70*/  FMUL.FTZ R119, R104, R59 ;  /* 0x0000003b68777220 */ /* 0x002fe20000410000 */
[----:B------:R-:W-:-:S03]  /*2a80*/  FMUL.FTZ R59, R59, 0.5 ;  /* 0x3f0000003b3b7820 */ /* 0x000fc60000410000 */
[----:B------:R-:W-:-:S04]  /*2a90*/  FFMA R104, -R119, R119, R104 ;  /* 0x0000007777687223 */ /* 0x000fc80000000168 */
[----:B------:R-:W-:-:S07]  /*2aa0*/  FFMA R119, R104, R59, R119 ;  /* 0x0000003b68777223 */ /* 0x000fce0000000077 */
.L_x_45:
[----:B------:R-:W-:Y:S05]  /*2ab0*/  BSYNC.RECONVERGENT B0 ;  /* 0x0000000000007941 */ /* 0x000fea0003800200 */
.L_x_43:
        /* <DEDUP_REMOVED lines=12> */
[----:B------:R-:W-:Y:S02]  /*2b80*/  MOV R104, R49 ;  /* 0x0000003100687202 */ /* 0x000fe40000000f00 */
[----:B------:R-:W-:-:S07]  /*2b90*/  MOV R118, 0x2bb0 ;  /* 0x00002bb000767802 */ /* 0x000fce0000000f00 */
[----:B------:R-:W-:Y:S05]  /*2ba0*/  CALL.REL.NOINC `($__internal_4_$__cuda_sm3x_div_rn_noftz_f32_slowpath) ;  /* 0x000000ec00387944 */ /* 0x000fea0003c00000 */
.L_x_47:
[----:B------:R-:W-:Y:S05]  /*2bb0*/  BSYNC.RECONVERGENT B2 ;  /* 0x0000000000027941 */ /* 0x000fea0003800200 */
.L_x_46:
[----:B------:R-:W0:Y:S01]  /*2bc0*/  MUFU.RCP R8, R49 ;  /* 0x0000003100087308 */ /* 0x000e220000001000 */
[----:B------:R-:W-:Y:S07]  /*2bd0*/  BSSY.RECONVERGENT B2, `(.L_x_48) ;  /* 0x000000e000027945 */ /* 0x000fee0003800200 */
[----:B------:R-:W1:Y:S01]  /*2be0*/  FCHK P0, R9, R49 ;  /* 0x0000003109007302 */ /* 0x000e620000000000 */
[----:B0-----:R-:W-:-:S04]  /*2bf0*/  FFMA R47, -R49, R8, 1 ;  /* 0x3f800000312f7423 */ /* 0x001fc80000000108 */
[----:B------:R-:W-:Y:S01]  /*2c00*/  FFMA R51, R8, R47, R8 ;  /* 0x0000002f08337223 */ /* 0x000fe20000000008 */
[----:B------:R-:W-:-:S03]  /*2c10*/  FMNMX R8, R119, 1.00000002004087734272e+20, PT ;  /* 0x60ad78ec77087809 */ /* 0x000fc60003800000 */
[----:B------:R-:W-:Y:S01]  /*2c20*/  FFMA R46, R9, R51, RZ ;  /* 0x00000033092e7223 */ /* 0x000fe200000000ff */
[----:B------:R-:W-:-:S03]  /*2c30*/  FMNMX R8, R8, -1.00000002004087734272e+20, !PT ;  /* 0xe0ad78ec08087809 */ /* 0x000fc60007800000 */
[----:B------:R-:W-:-:S04]  /*2c40*/  FFMA R47, -R49, R46, R9 ;  /* 0x0000002e312f7223 */ /* 0x000fc80000000109 */
[----:B------:R-:W-:Y:S01]  /*2c50*/  FFMA R119, R51, R47, R46 ;  /* 0x0000002f33777223 */ /* 0x000fe2000000002e */
[----:B-1----:R-:W-:Y:S06]  /*2c60*/  @!P0 BRA `(.L_x_49) ;  /* 0x0000000000108947 */ /* 0x002fec0003800000 */
[----:B------:R-:W-:Y:S02]  /*2c70*/  MOV R105, R9 ;  /* 0x0000000900697202 */ /* 0x000fe40000000f00 */
[----:B------:R-:W-:Y:S02]  /*2c80*/  MOV R104, R49 ;  /* 0x0000003100687202 */ /* 0x000fe40000000f00 */
[----:B------:R-:W-:-:S07]  /*2c90*/  MOV R118, 0x2cb0 ;  /* 0x00002cb000767802 */ /* 0x000fce0000000f00 */
[----:B------:R-:W-:Y:S05]  /*2ca0*/  CALL.REL.NOINC `($__internal_4_$__cuda_sm3x_div_rn_noftz_f32_slowpath) ;  /* 0x000000e800f87944 */ /* 0x000fea0003c00000 */
.L_x_49:
[----:B------:R-:W-:Y:S05]  /*2cb0*/  BSYNC.RECONVERGENT B2 ;  /* 0x0000000000027941 */ /* 0x000fea0003800200 */
.L_x_48:
        /* <DEDUP_REMOVED lines=15> */
.L_x_51:
[----:B------:R-:W-:Y:S05]  /*2db0*/  BSYNC.RECONVERGENT B2 ;  /* 0x0000000000027941 */ /* 0x000fea0003800200 */
.L_x_50:
[C---:B------:R-:W-:Y:S01]  /*2dc0*/  FSETP.GEU.AND P0, PT, |R39|.reuse, 1.0754944163277645694e-20, PT ;  /* 0x1e4b27b82700780b */ /* 0x040fe20003f0e200 */
[----:B------:R-:W-:Y:S03]  /*2dd0*/  BSSY.RECONVERGENT B2, `(.L_x_52) ;  /* 0x0000010000027945 */ /* 0x000fe60003800200 */
[----:B------:R-:W-:-:S04]  /*2de0*/  FSEL R46, R39, 1.0754944163277645694e-20, P0 ;  /* 0x1e4b27b8272e7808 */ /* 0x000fc80000000000 */
[----:B------:R-:W0:Y:S08]  /*2df0*/  MUFU.RCP R39, R46 ;  /* 0x0000002e00277308 */ /* 0x000e300000001000 */
        /* <DEDUP_REMOVED lines=13> */
.L_x_53:
[----:B------:R-:W-:Y:S05]  /*2ed0*/  BSYNC.RECONVERGENT B2 ;  /* 0x0000000000027941 */ /* 0x000fea0003800200 */
.L_x_52:
[C---:B------:R-:W-:Y:S01]  /*2ee0*/  FSETP.GEU.AND P0, PT, |R44|.reuse, 1.0754944163277645694e-20, PT ;  /* 0x1e4b27b82c00780b */ /* 0x040fe20003f0e200 */
[----:B------:R-:W-:Y:S01]  /*2ef0*/  BSSY.RECONVERGENT B2, `(.L_x_54) ;  /* 0x0000010000027945 */ /* 0x000fe20003800200 */
[----:B------:R-:W-:Y:S02]  /*2f00*/  FMNMX R39, R119, 1.00000002004087734272e+20, PT ;  /* 0x60ad78ec77277809 */ /* 0x000fe40003800000 */
[----:B------:R-:W-:Y:S02]  /*2f10*/  FSEL R44, R44, 1.0754944163277645694e-20, P0 ;  /* 0x1e4b27b82c2c7808 */ /* 0x000fe40000000000 */
[----:B------:R-:W-:Y:S02]  /*2f20*/  FMNMX R39, R39, -1.00000002004087734272e+20, !PT ;  /* 0xe0ad78ec27277809 */ /* 0x000fe40007800000 */
        /* <DEDUP_REMOVED lines=12> */
.L_x_55:
[----:B------:R-:W-:Y:S05]  /*2ff0*/  BSYNC.RECONVERGENT B2 ;  /* 0x0000000000027941 */ /* 0x000fea0003800200 */
.L_x_54:
[----:B------:R-:W-:Y:S01]  /*3000*/  FSETP.GEU.AND P0, PT, |R45|, 1.0754944163277645694e-20, PT ;  /* 0x1e4b27b82d00780b */ /* 0x000fe20003f0e200 */
        /* <DEDUP_REMOVED lines=16> */
.L_x_57:
[----:B------:R-:W-:Y:S05]  /*3110*/  BSYNC.RECONVERGENT B2 ;  /* 0x0000000000027941 */ /* 0x000fea0003800200 */
.L_x_56:
        /* <DEDUP_REMOVED lines=15> */
.L_x_59:
[----:B------:R-:W-:Y:S05]  /*3210*/  BSYNC.RECONVERGENT B2 ;  /* 0x0000000000027941 */ /* 0x000fea0003800200 */
.L_x_58:
        /* <DEDUP_REMOVED lines=15> */
.L_x_61:
[----:B------:R-:W-:Y:S05]  /*3310*/  BSYNC.RECONVERGENT B2 ;  /* 0x0000000000027941 */ /* 0x000fea0003800200 */
.L_x_60:
        /* <DEDUP_REMOVED lines=15> */
.L_x_63:
[----:B------:R-:W-:Y:S05]  /*3410*/  BSYNC.RECONVERGENT B2 ;  /* 0x0000000000027941 */ /* 0x000fea0003800200 */
.L_x_62:
[----:B------:R-:W-:Y:S01]  /*3420*/  FMNMX R119, R119, 1.00000002004087734272e+20, PT ;  /* 0x60ad78ec77777809 */ /* 0x000fe20003800000 */
[----:B------:R-:W-:Y:S01]  /*3430*/  FFMA R5, R6, R6, RZ ;  /* 0x0000000606057223 */ /* 0x000fe200000000ff */
[----:B------:R-:W-:Y:S02]  /*3440*/  BSSY.RECONVERGENT B2, `(.L_x_64) ;  /* 0x0000015000027945 */ /* 0x000fe40003800200 */
[----:B------:R-:W-:Y:S01]  /*3450*/  FMNMX R38, R119, -1.00000002004087734272e+20, !PT ;  /* 0xe0ad78ec77267809 */ /* 0x000fe20007800000 */
[----:B------:R-:W-:-:S04]  /*3460*/  FFMA R5, R44, R44, R5 ;  /* 0x0000002c2c057223 */ /* 0x000fc80000000005 */
[----:B------:R-:W-:Y:S01]  /*3470*/  FFMA R45, R38, R38, R5 ;  /* 0x00000026262d7223 */ /* 0x000fe20000000005 */
[----:B------:R-:W-:-:S04]  /*3480*/  FFMA R5, R39, R6, RZ ;  /* 0x0000000627057223 */ /* 0x000fc800000000ff */
[----:B------:R-:W-:Y:S01]  /*3490*/  FSETP.GEU.AND P0, PT, |R45|, 1.0754944163277645694e-20, PT ;  /* 0x1e4b27b82d00780b */ /* 0x000fe20003f0e200 */
[----:B------:R-:W-:-:S03]  /*34a0*/  FFMA R5, R48, R44, R5 ;  /* 0x0000002c30057223 */ /* 0x000fc60000000005 */
[----:B------:R-:W-:Y:S01]  /*34b0*/  FSEL R46, R45, 1.0754944163277645694e-20, P0 ;  /* 0x1e4b27b82d2e7808 */ /* 0x000fe20000000000 */
[----:B------:R-:W-:-:S03]  /*34c0*/  FFMA R7, R50, R38, R5 ;  /* 0x0000002632077223 */ /* 0x000fc60000000005 */
[----:B------:R-:W0:Y:S08]  /*34d0*/  MUFU.RCP R8, R46 ;  /* 0x0000002e00087308 */ /* 0x000e300000001000 */
[----:B------:R-:W1:Y:S01]  /*34e0*/  FCHK P0, -R7, R46 ;  /* 0x0000002e07007302 */ /* 0x000e620000000100 */
[----:B0-----:R-:W-:-:S04]  /*34f0*/  FFMA R9, -R46, R8, 1 ;  /* 0x3f8000002e097423 */ /* 0x001fc80000000108 */
[----:B------:R-:W-:-:S04]  /*3500*/  FFMA R8, R8, R9, R8 ;  /* 0x0000000908087223 */ /* 0x000fc80000000008 */
[----:B------:R-:W-:-:S04]  /*3510*/  FFMA R5, -R7, R8, RZ ;  /* 0x0000000807057223 */ /* 0x000fc800000001ff */
[----:B------:R-:W-:-:S04]  /*3520*/  FFMA R9, -R46, R5, -R7 ;  /* 0x000000052e097223 */ /* 0x000fc80000000907 */
[----:B------:R-:W-:Y:S01]  /*3530*/  FFMA R119, R8, R9, R5 ;  /* 0x0000000908777223 */ /* 0x000fe20000000005 */
[----:B-1----:R-:W-:Y:S06]  /*3540*/  @!P0 BRA `(.L_x_65) ;  /* 0x0000000000108947 */ /* 0x002fec0003800000 */
[----:B------:R-:W-:Y:S01]  /*3550*/  FADD R105, -R7, -RZ ;  /* 0x800000ff07697221 */ /* 0x000fe20000000100 */
[----:B------:R-:W-:Y:S02]  /*3560*/  MOV R104, R46 ;  /* 0x0000002e00687202 */ /* 0x000fe40000000f00 */
[----:B------:R-:W-:-:S07]  /*3570*/  MOV R118, 0x3590 ;  /* 0x0000359000767802 */ /* 0x000fce0000000f00 */
[----:B------:R-:W-:Y:S05]  /*3580*/  CALL.REL.NOINC `($__internal_4_$__cuda_sm3x_div_rn_noftz_f32_slowpath) ;  /* 0x000000e000c07944 */ /* 0x000fea0003c00000 */
.L_x_65:
[----:B------:R-:W-:Y:S05]  /*3590*/  BSYNC.RECONVERGENT B2 ;  /* 0x0000000000027941 */ /* 0x000fea0003800200 */
.L_x_64:
[----:B------:R-:W-:Y:S01]  /*35a0*/  FMNMX R119, R119, 1.00000002004087734272e+20, PT ;  /* 0x60ad78ec77777809 */ /* 0x000fe20003800000 */
[----:B------:R-:W-:Y:S03]  /*35b0*/  BSSY.RECONVERGENT B2, `(.L_x_66) ;  /* 0x000004b000027945 */ /* 0x000fe60003800200 */
[----:B------:R-:W-:-:S05]  /*35c0*/  FMNMX R119, R119, -1.00000002004087734272e+20, !PT ;  /* 0xe0ad78ec77777809 */ /* 0x000fca0007800000 */
[-C--:B------:R-:W-:Y:S01]  /*35d0*/  FFMA R5, R6, R119.reuse, R39 ;  /* 0x0000007706057223 */ /* 0x080fe20000000027 */
[-C--:B------:R-:W-:Y:S01]  /*35e0*/  FFMA R6, R44, R119.reuse, R48 ;  /* 0x000000772c067223 */ /* 0x080fe20000000030 */
[----:B------:R-:W-:Y:S02]  /*35f0*/  FFMA R119, R38, R119, R50 ;  /* 0x0000007726777223 */ /* 0x000fe40000000032 */
[----:B------:R-:W-:-:S04]  /*3600*/  FFMA R5, R5, R5, RZ ;  /* 0x0000000505057223 */ /* 0x000fc800000000ff */
[----:B------:R-:W-:Y:S01]  /*3610*/  FFMA R6, R6, R6, R5 ;  /* 0x0000000606067223 */ /* 0x000fe20000000005 */
[----:B------:R-:W-:-:S03]  /*3620*/  MOV R5, 0xbf800000 ;  /* 0xbf80000000057802 */ /* 0x000fc60000000f00 */
[----:B------:R-:W-:-:S04]  /*3630*/  FFMA R6, R119, R119, R6 ;  /* 0x0000007777067223 */ /* 0x000fc80000000006 */
[----:B------:R-:W-:-:S04]  /*3640*/  FADD R6, -R6, 1 ;  /* 0x3f80000006067421 */ /* 0x000fc80000000100 */
[----:B------:R-:W-:Y:S01]  /*3650*/  FMUL R104, R45, R6 ;  /* 0x000000062d687220 */ /* 0x000fe20000400000 */
[----:B------:R-:W-:-:S04]  /*3660*/  HFMA2 R6, -RZ, RZ, -1.875, 0 ;  /* 0xbf800000ff067431 */ /* 0x000fc800000001ff */
[----:B------:R-:W-:-:S13]  /*3670*/  FSETP.GEU.AND P0, PT, R104, RZ, PT ;  /* 0x000000ff6800720b */ /* 0x000fda0003f0e000 */
[----:B------:R-:W-:Y:S05]  /*3680*/  @!P0 BRA `(.L_x_67) ;  /* 0x0000000000f48947 */ /* 0x000fea0003800000 */
[----:B------:R-:W-:Y:S01]  /*3690*/  FSETP.GEU.AND P0, PT, R104, 1.0754944163277645694e-20, PT ;  /* 0x1e4b27b86800780b */ /* 0x000fe20003f0e000 */
[----:B------:R-:W-:Y:S01]  /*36a0*/  FFMA R39, R39, R39, RZ ;  /* 0x0000002727277223 */ /* 0x000fe200000000ff */
[----:B------:R-:W-:Y:S01]  /*36b0*/  BSSY.RECONVERGENT B0, `(.L_x_68) ;  /* 0x0000013000007945 */ /* 0x000fe20003800200 */
[----:B------:R-:W-:Y:S02]  /*36c0*/  MOV R6, RZ ;  /* 0x000000ff00067202 */ /* 0x000fe40000000f00 */
[----:B------:R-:W-:-:S04]  /*36d0*/  FFMA R39, R48, R48, R39 ;  /* 0x0000003030277223 */ /* 0x000fc80000000027 */
[----:B------:R-:W-:-:S04]  /*36e0*/  FFMA R39, R50, R50, R39 ;  /* 0x0000003232277223 */ /* 0x000fc80000000027 */
[----:B------:R-:W-:Y:S05]  /*36f0*/  @!P0 BRA `(.L_x_69) ;  /* 0x0000000000388947 */ /* 0x000fea0003800000 */
[----:B------:R-:W-:Y:S01]  /*3700*/  IADD3 R6, PT, PT, R104, -0xd000000, RZ ;  /* 0xf300000068067810 */ /* 0x000fe20007ffe0ff */
[----:B------:R0:W1:Y:S01]  /*3710*/  MUFU.RSQ R5, R104 ;  /* 0x0000006800057308 */ /* 0x0000620000001400 */
[----:B------:R-:W-:Y:S02]  /*3720*/  BSSY.RECONVERGENT B1, `(.L_x_69) ;  /* 0x000000b000017945 */ /* 0x000fe40003800200 */
[----:B------:R-:W-:-:S13]  /*3730*/  ISETP.GT.U32.AND P0, PT, R6, 0x727fffff, PT ;  /* 0x727fffff0600780c */ /* 0x000fda0003f04070 */
[----:B0-----:R-:W-:Y:S05]  /*3740*/  @!P0 BRA `(.L_x_70) ;  /* 0x0000000000108947 */ /* 0x001fea0003800000 */
[----:B------:R-:W-:-:S07]  /*3750*/  MOV R124, 0x3770 ;  /* 0x00003770007c7802 */ /* 0x000fce0000000f00 */
[----:B-1----:R-:W-:Y:S05]  /*3760*/  CALL.REL.NOINC `($__internal_3_$__cuda_sm20_sqrt_rn_f32_slowpath) ;  /* 0x000000dc00f07944 */ /* 0x002fea0003c00000 */
[----:B------:R-:W-:Y:S01]  /*3770*/  MOV R6, R119 ;  /* 0x0000007700067202 */ /* 0x000fe20000000f00 */
[----:B------:R-:W-:Y:S06]  /*3780*/  BRA `(.L_x_71) ;  /* 0x0000000000107947 */ /* 0x000fec0003800000 */
.L_x_70:
[----:B-1----:R-:W-:Y:S01]  /*3790*/  FMUL.FTZ R6, R104, R5 ;  /* 0x0000000568067220 */ /* 0x002fe20000410000 */
[----:B------:R-:W-:-:S03]  /*37a0*/  FMUL.FTZ R8, R5, 0.5 ;  /* 0x3f00000005087820 */ /* 0x000fc60000410000 */
[----:B------:R-:W-:-:S04]  /*37b0*/  FFMA R5, -R6, R6, R104 ;  /* 0x0000000606057223 */ /* 0x000fc80000000168 */
[----:B------:R-:W-:-:S07]  /*37c0*/  FFMA R6, R5, R8, R6 ;  /* 0x0000000805067223 */ /* 0x000fce0000000006 */
.L_x_71:
[----:B------:R-:W-:Y:S05]  /*37d0*/  BSYNC.RECONVERGENT B1 ;  /* 0x0000000000017941 */ /* 0x000fea0003800200 */
.L_x_69:
[----:B------:R-:W-:Y:S05]  /*37e0*/  BSYNC.RECONVERGENT B0 ;  /* 0x0000000000007941 */ /* 0x000fea0003800200 */
.L_x_68:
[----:B------:R-:W-:Y:S01]  /*37f0*/  HFMA2 R8, -RZ, RZ, 1.875, 0 ;  /* 0x3f800000ff087431 */ /* 0x000fe200000001ff */
[----:B------:R-:W-:Y:S01]  /*3800*/  FSETP.GT.AND P0, PT, R7, RZ, PT ;  /* 0x000000ff0700720b */ /* 0x000fe20003f04000 */
[----:B------:R-:W-:Y:S01]  /*3810*/  FADD R105, R39, -1 ;  /* 0xbf80000027697421 */ /* 0x000fe20000000000 */
[----:B------:R-:W-:Y:S01]  /*3820*/  FSETP.NEU.AND P1, PT, R7, RZ, PT ;  /* 0x000000ff0700720b */ /* 0x000fe20003f2d000 */
[----:B------:R-:W-:Y:S01]  /*3830*/  BSSY.RECONVERGENT B3, `(.L_x_72) ;  /* 0x0000010000037945 */ /* 0x000fe20003800200 */
[----:B------:R-:W-:-:S04]  /*3840*/  FSEL R8, -R8, 1, P0 ;  /* 0x3f80000008087808 */ /* 0x000fc80000000100 */
[----:B------:R-:W-:-:S05]  /*3850*/  FSEL R8, -R7, R8, !P1 ;  /* 0x0000000807087208 */ /* 0x000fca0004800100 */
[----:B------:R-:W-:-:S05]  /*3860*/  FFMA R9, R8, R6, -R7 ;  /* 0x0000000608097223 */ /* 0x000fca0000000807 */
[----:B------:R-:W-:-:S04]  /*3870*/  FSETP.GEU.AND P0, PT, |R9|, 1.0754944163277645694e-20, PT ;  /* 0x1e4b27b80900780b */ /* 0x000fc80003f0e200 */
        /* <DEDUP_REMOVED lines=10> */
[----:B------:R-:W-:Y:S05]  /*3920*/  CALL.REL.NOINC `($__internal_4_$__cuda_sm3x_div_rn_noftz_f32_slowpath) ;  /* 0x000000dc00d87944 */ /* 0x000fea0003c00000 */
.L_x_73:
[----:B------:R-:W-:Y:S05]  /*3930*/  BSYNC.RECONVERGENT B3 ;  /* 0x0000000000037941 */ /* 0x000fea0003800200 */
.L_x_72:
[----:B------:R-:W0:Y:S01]  /*3940*/  MUFU.RCP R5, R46 ;  /* 0x0000002e00057308 */ /* 0x000e220000001000 */
[----:B------:R-:W-:Y:S01]  /*3950*/  FMNMX R119, R119, 1.00000002004087734272e+20, PT ;  /* 0x60ad78ec77777809 */ /* 0x000fe20003800000 */
[----:B------:R-:W-:Y:S06]  /*3960*/  BSSY.RECONVERGENT B3, `(.L_x_74) ;  /* 0x000000d000037945 */ /* 0x000fec0003800200 */
[----:B------:R-:W1:Y:S01]  /*3970*/  FCHK P0, R9, R46 ;  /* 0x0000002e09007302 */ /* 0x000e620000000000 */
[----:B0-----:R-:W-:-:S04]  /*3980*/  FFMA R6, -R46, R5, 1 ;  /* 0x3f8000002e067423 */ /* 0x001fc80000000105 */
[----:B------:R-:W-:Y:S01]  /*3990*/  FFMA R5, R5, R6, R5 ;  /* 0x0000000605057223 */ /* 0x000fe20000000005 */
[----:B------:R-:W-:-:S03]  /*39a0*/  FMNMX R6, R119, -1.00000002004087734272e+20, !PT ;  /* 0xe0ad78ec77067809 */ /* 0x000fc60007800000 */
        /* <DEDUP_REMOVED lines=8> */
.L_x_75:
[----:B------:R-:W-:Y:S05]  /*3a30*/  BSYNC.RECONVERGENT B3 ;  /* 0x0000000000037941 */ /* 0x000fea0003800200 */
.L_x_74:
[----:B------:R-:W-:-:S04]  /*3a40*/  FMNMX R119, R119, 1.00000002004087734272e+20, PT ;  /* 0x60ad78ec77777809 */ /* 0x000fc80003800000 */
[----:B------:R-:W-:-:S07]  /*3a50*/  FMNMX R5, R119, -1.00000002004087734272e+20, !PT ;  /* 0xe0ad78ec77057809 */ /* 0x000fce0007800000 */
.L_x_67:
[----:B------:R-:W-:Y:S05]  /*3a60*/  BSYNC.RECONVERGENT B2 ;  /* 0x0000000000027941 */ /* 0x000fea0003800200 */
.L_x_66:
[----:B------:R-:W-:Y:S01]  /*3a70*/  LOP3.LUT R7, R18, 0x1, RZ, 0xc0, !PT ;  /* 0x0000000112077812 */ /* 0x000fe200078ec0ff */
[----:B------:R-:W0:Y:S01]  /*3a80*/  LDCU UR41, c[0x0][0x47c] ;  /* 0x00008f80ff2977ac */ /* 0x000e220008000800 */
[----:B------:R-:W-:Y:S01]  /*3a90*/  ISETP.GE.AND P1, PT, R40, 0x1, PT ;  /* 0x000000012800780c */ /* 0x000fe20003f26270 */
[----:B------:R-:W-:Y:S01]  /*3aa0*/  BSSY B3, `(.L_x_76) ;  /* 0x0000d7d000037945 */ /* 0x000fe20003800000 */
[----:B------:R-:W-:Y:S01]  /*3ab0*/  ISETP.NE.U32.AND P0, PT, R7, 0x1, PT ;  /* 0x000000010700780c */ /* 0x000fe20003f05070 */
[----:B------:R-:W1:Y:S01]  /*3ac0*/  LDCU UR40, c[0x0][0x580] ;  /* 0x0000b000ff2877ac */ /* 0x000e620008000800 */
[-C--:B------:R-:W-:Y:S02]  /*3ad0*/  FMNMX R179, R5, R6.reuse, PT ;  /* 0x0000000605b37209 */ /* 0x080fe40003800000 */
[----:B------:R-:W-:Y:S02]  /*3ae0*/  CS2R R8, SRZ ;  /* 0x0000000000087805 */ /* 0x000fe4000001ff00 */
[----:B------:R-:W-:Y:S01]  /*3af0*/  FSEL R178, R43, -R43, !P0 ;  /* 0x8000002b2bb27208 */ /* 0x000fe20004000000 */
[----:B------:R-:W2:Y:S01]  /*3b00*/  LDCU UR35, c[0x0][0x5b8] ;  /* 0x0000b700ff2377ac */ /* 0x000ea20008000800 */
[----:B------:R-:W3:Y:S01]  /*3b10*/  LDCU UR7, c[0x0][0x698] ;  /* 0x0000d300ff0777ac */ /* 0x000ee20008000800 */
[----:B------:R-:W4:Y:S04]  /*3b20*/  LDCU UR28, c[0x0][0x6d0] ;  /* 0x0000da00ff1c77ac */ /* 0x000f280008000800 */
[----:B------:R-:W-:-:S02]  /*3b30*/  @P0 FMNMX R179, R5, R6, !PT ;  /* 0x0000000605b30209 */ /* 0x000fc40007800000 */
[----:B------:R-:W-:Y:S01]  /*3b40*/  CS2R R6, SRZ ;  /* 0x0000000000067805 */ /* 0x000fe2000001ff00 */
[----:B------:R-:W0:Y:S01]  /*3b50*/  LDCU UR29, c[0x0][0x820] ;  /* 0x00010400ff1d77ac */ /* 0x000e220008000800 */
[----:B------:R-:W0:Y:S01]  /*3b60*/  LDCU.64 UR38, c[0x0][0x508] ;  /* 0x0000a100ff2677ac */ /* 0x000e220008000a00 */
[----:B------:R-:W0:Y:S01]  /*3b70*/  LDCU.64 UR36, c[0x0][0x428] ;  /* 0x00008500ff2477ac */ /* 0x000e220008000a00 */
[----:B------:R-:W0:Y:S01]  /*3b80*/  LDCU.64 UR20, c[0x0][0x5f0] ;  /* 0x0000be00ff1477ac */ /* 0x000e220008000a00 */
[----:B------:R-:W0:Y:S01]  /*3b90*/  LDCU.64 UR22, c[0x0][0x5e8] ;  /* 0x0000bd00ff1677ac */ /* 0x000e220008000a00 */
[----:B------:R-:W0:Y:S01]  /*3ba0*/  LDCU.64 UR24, c[0x0][0x660] ;  /* 0x0000cc00ff1877ac */ /* 0x000e220008000a00 */
[----:B------:R-:W0:Y:S01]  /*3bb0*/  LDCU.64 UR26, c[0x0][0x658] ;  /* 0x0000cb00ff1a77ac */ /* 0x000e220008000a00 */
[----:B------:R-:W0:Y:S01]  /*3bc0*/  LDCU.64 UR30, c[0x0][0x740] ;  /* 0x0000e800ff1e77ac */ /* 0x000e220008000a00 */
[----:B------:R-:W0:Y:S01]  /*3bd0*/  LDCU.64 UR32, c[0x0][0x738] ;  /* 0x0000e700ff2077ac */ /* 0x000e220008000a00 */
[----:B------:R-:W0:Y:S01]  /*3be0*/  LDCU.128 UR8, c[0x0][0x620] ;  /* 0x0000c400ff0877ac */ /* 0x000e220008000c00 */
[----:B------:R-:W0:Y:S01]  /*3bf0*/  LDCU.128 UR12, c[0x0][0x700] ;  /* 0x0000e000ff0c77ac */ /* 0x000e220008000c00 */
[----:B------:R-:W0:Y:S01]  /*3c00*/  LDCU.128 UR16, c[0x0][0x770] ;  /* 0x0000ee00ff1077ac */ /* 0x000e220008000c00 */
[----:B-1234-:R-:W-:Y:S05]  /*3c10*/  @!P1 BRA `(.L_x_77) ;  /* 0x000000d400949947 */ /* 0x01efea0003800000 */
[----:B------:R-:W-:Y:S01]  /*3c20*/  HFMA2 R5, -RZ, RZ, 0.96630859375, -0.0022525787353515625 ;  /* 0x3bbb989dff057431 */ /* 0x000fe200000001ff */
[----:B------:R-:W-:Y:S01]  /*3c30*/  MOV R6, 0x437c0000 ;  /* 0x437c000000067802 */ /* 0x000fe20000000f00 */
[----:B------:R-:W1:Y:S01]  /*3c40*/  LDCU UR6, c[0x0][0x47c] ;  /* 0x00008f80ff0677ac */ /* 0x000e620008000800 */
[----:B------:R-:W-:Y:S02]  /*3c50*/  IADD3 R40, PT, PT, R40, -0x2, RZ ;  /* 0xfffffffe28287810 */ /* 0x000fe40007ffe0ff */
[----:B------:R-:W-:Y:S02]  /*3c60*/  CS2R R38, SRZ ;  /* 0x0000000000267805 */ /* 0x000fe4000001ff00 */
[----:B------:R-:W-:Y:S01]  /*3c70*/  CS2R R8, SRZ ;  /* 0x0000000000087805 */ /* 0x000fe2000001ff00 */
[----:B------:R-:W2:Y:S01]  /*3c80*/  LDCU UR34, c[0x0][0x430] ;  /* 0x00008600ff2277ac */ /* 0x000ea20008000800 */
[C---:B------:R-:W-:Y:S01]  /*3c90*/  FMUL R177, R178.reuse, R177 ;  /* 0x000000b1b2b17220 */ /* 0x040fe20000400000 */
[C---:B------:R-:W-:Y:S01]  /*3ca0*/  FMUL R176, R178.reuse, R57 ;  /* 0x00000039b2b07220 */ /* 0x040fe20000400000 */
[----:B------:R-:W-:Y:S01]  /*3cb0*/  FMUL R174, R178, R55 ;  /* 0x00000037b2ae7220 */ /* 0x000fe20000400000 */
[----:B------:R-:W-:-:S04]  /*3cc0*/  FFMA.SAT R5, R28, -R5, 0.5 ;  /* 0x3f0000001c057423 */ /* 0x000fc80000002805 */
[----:B------:R-:W-:-:S04]  /*3cd0*/  FFMA.RM R5, R5, R6, 12582913 ;  /* 0x4b40000105057423 */ /* 0x000fc80000004006 */
[C---:B------:R-:W-:Y:S01]  /*3ce0*/  FADD R7, R5.reuse, -12583039 ;  /* 0xcb40007f05077421 */ /* 0x040fe20000000000 */
[----:B------:R-:W-:Y:S01]  /*3cf0*/  SHF.L.U32 R6, R5, 0x17, RZ ;  /* 0x0000001705067819 */ /* 0x000fe200000006ff */
[----:B-1----:R-:W-:Y:S02]  /*3d00*/  IMAD R40, R40, UR6, R41 ;  /* 0x0000000628287c24 */ /* 0x002fe4000f8e0229 */
[----:B------:R-:W-:Y:S02]  /*3d10*/  HFMA2 R41, -RZ, RZ, 0, 0 ;  /* 0x00000000ff297431 */ /* 0x000fe400000001ff */
[----:B------:R-:W-:Y:S01]  /*3d20*/  FFMA R7, R28, -1.4426950216293334961, -R7 ;  /* 0xbfb8aa3b1c077823 */ /* 0x000fe20000000807 */
[----:B--2---:R-:W-:-:S03]  /*3d30*/  IMAD R40, R40, UR34, RZ ;  /* 0x0000002228287c24 */ /* 0x004fc6000f8e02ff */
[----:B------:R-:W-:-:S06]  /*3d40*/  FFMA R7, R28, -1.925963033500011079e-08, R7 ;  /* 0xb2a570601c077823 */ /* 0x000fcc0000000007 */
[----:B------:R-:W1:Y:S02]  /*3d50*/  MUFU.EX2 R7, R7 ;  /* 0x0000000700077308 */ /* 0x000e640000000800 */
[----:B-1----:R-:W-:Y:S01]  /*3d60*/  FMUL R5, R7, R6 ;  /* 0x0000000607057220 */ /* 0x002fe20000400000 */
[----:B------:R-:W-:-:S03]  /*3d70*/  CS2R R6, SRZ ;  /* 0x0000000000067805 */ /* 0x000fc6000001ff00 */
[----:B------:R-:W-:-:S07]  /*3d80*/  FMUL R5, R42, R5 ;  /* 0x000000052a057220 */ /* 0x000fce0000400000 */
.L_x_264:
[----:B------:R-:W-:Y:S01]  /*3d90*/  ISETP.NE.AND P0, PT, R19, RZ, PT ;  /* 0x000000ff1300720c */ /* 0x000fe20003f05270 */
[----:B------:R-:W-:Y:S05]  /*3da0*/  YIELD ;  /* 0x0000000000007946 */ /* 0x000fea0003800000 */
[----:B------:R-:W-:Y:S01]  /*3db0*/  BSSY.RECONVERGENT B2, `(.L_x_78) ;  /* 0x0000299000027945 */ /* 0x000fe20003800200 */
[----:B------:R-:W-:Y:S02]  /*3dc0*/  MOV R142, R179 ;  /* 0x000000b3008e7202 */ /* 0x000fe40000000f00 */
[----:B------:R-:W-:Y:S02]  /*3dd0*/  MOV R144, R178 ;  /* 0x000000b200907202 */ /* 0x000fe40000000f00 */
[----:B------:R-:W-:-:S02]  /*3de0*/  CS2R R178, SRZ ;  /* 0x0000000000b27805 */ /* 0x000fc4000001ff00 */
[----:B------:R-:W-:Y:S02]  /*3df0*/  MOV R133, R177 ;  /* 0x000000b100857202 */ /* 0x000fe40000000f00 */
[----:B------:R-:W-:Y:S02]  /*3e00*/  MOV R180, R176 ;  /* 0x000000b000b47202 */ /* 0x000fe40000000f00 */
[----:B------:R-:W-:Y:S02]  /*3e10*/  CS2R R176, SRZ ;  /* 0x0000000000b07805 */ /* 0x000fe4000001ff00 */
[----:B------:R-:W-:Y:S02]  /*3e20*/  MOV R139, R174 ;  /* 0x000000ae008b7202 */ /* 0x000fe40000000f00 */
[----:B------:R-:W-:Y:S02]  /*3e30*/  MOV R134, R9 ;  /* 0x0000000900867202 */ /* 0x000fe40000000f00 */
[----:B------:R-:W-:-:S02]  /*3e40*/  MOV R135, R8 ;  /* 0x0000000800877202 */ /* 0x000fc40000000f00 */
[----:B------:R-:W-:Y:S02]  /*3e50*/  MOV R136, R7 ;  /* 0x0000000700887202 */ /* 0x000fe40000000f00 */
[----:B------:R-:W-:Y:S02]  /*3e60*/  MOV R137, R6 ;  /* 0x0000000600897202 */ /* 0x000fe40000000f00 */
[----:B------:R-:W-:Y:S02]  /*3e70*/  MOV R132, R39 ;  /* 0x0000002700847202 */ /* 0x000fe40000000f00 */
[----:B------:R-:W-:Y:S02]  /*3e80*/  MOV R138, R18 ;  /* 0x00000012008a7202 */ /* 0x000fe40000000f00 */
[----:B------:R-:W-:Y:S01]  /*3e90*/  MOV R174, RZ ;  /* 0x000000ff00ae7202 */ /* 0x000fe20000000f00 */
[----:B------:R-:W-:Y:S06]  /*3ea0*/  @!P0 BRA `(.L_x_79) ;  /* 0x0000002800248947 */ /* 0x000fec0003800000 */
[----:B0-----:R-:W-:Y:S01]  /*3eb0*/  IADD3 R112, P0, PT, R40, UR36, RZ ;  /* 0x0000002428707c10 */ /* 0x001fe2000ff1e0ff */
[----:B------:R-:W0:Y:S03]  /*3ec0*/  LDC.64 R110, c[0x0][0x548] ;  /* 0x00015200ff6e7b82 */ /* 0x000e260000000a00 */
[----:B------:R-:W-:-:S05]  /*3ed0*/  IADD3.X R113, PT, PT, RZ, UR37, RZ, P0, !PT ;  /* 0x00000025ff717c10 */ /* 0x000fca00087fe4ff */
[----:B------:R1:W2:Y:S01]  /*3ee0*/  LDG.E R18, desc[UR4][R112.64] ;  /* 0x0000000470127981 */ /* 0x0002a2000c1e1900 */
[----:B------:R-:W3:Y:S08]  /*3ef0*/  LDC.64 R108, c[0x0][0x540] ;  /* 0x00015000ff6c7b82 */ /* 0x000ef00000000a00 */
[----:B------:R-:W4:Y:S01]  /*3f00*/  LDC.64 R106, c[0x0][0x4d0] ;  /* 0x00013400ff6a7b82 */ /* 0x000f220000000a00 */
[----:B0-----:R-:W-:-:S07]  /*3f10*/  LEA R119, R111, R111, 0x1 ;  /* 0x0000006f6f777211 */ /* 0x001fce00078e08ff */
[----:B-1----:R-:W0:Y:S08]  /*3f20*/  LDC.64 R112, c[0x0][0x5b0] ;  /* 0x00016c00ff707b82 */ /* 0x002e300000000a00 */
[----:B------:R-:W1:Y:S02]  /*3f30*/  LDC R179, c[0x0][0x5c0] ;  /* 0x00017000ffb37b82 */ /* 0x000e640000000800 */
[----:B-1----:R-:W-:-:S02]  /*3f40*/  SHF.L.U32 R185, R179, 0x1, RZ ;  /* 0x00000001b3b97819 */ /* 0x002fc400000006ff */
[----:B--2---:R-:W-:-:S04]  /*3f50*/  SHF.R.U32.HI R104, RZ, 0x1, R18 ;  /* 0x00000001ff687819 */ /* 0x004fc80000011612 */
[----:B------:R-:W-:Y:S02]  /*3f60*/  I2FP.F32.U32 R122, R104 ;  /* 0x00000068007a7245 */ /* 0x000fe40000201000 */
[----:B------:R-:W1:Y:S02]  /*3f70*/  LDC.64 R104, c[0x0][0x4d8] ;  /* 0x00013600ff687b82 */ /* 0x000e640000000a00 */
[----:B------:R-:W2:Y:S02]  /*3f80*/  F2I.U32.TRUNC.NTZ R123, R122 ;  /* 0x0000007a007b7305 */ /* 0x000ea4000020f000 */
[----:B--2---:R-:W-:-:S05]  /*3f90*/  IMAD R115, R123, R110, RZ ;  /* 0x0000006e7b737224 */ /* 0x004fca00078e02ff */
[----:B---3--:R-:W-:-:S04]  /*3fa0*/  IADD3 R114, P0, PT, R115, R108, RZ ;  /* 0x0000006c73727210 */ /* 0x008fc80007f1e0ff */
[----:B------:R-:W-:Y:S02]  /*3fb0*/  IADD3.X R115, PT, PT, RZ, R109, RZ, P0, !PT ;  /* 0x0000006dff737210 */ /* 0x000fe400007fe4ff */
[----:B------:R-:W2:Y:S01]  /*3fc0*/  LDC.64 R108, c[0x0][0x510] ;  /* 0x00014400ff6c7b82 */ /* 0x000ea20000000a00 */
[----:B------:R-:W-:Y:S02]  /*3fd0*/  IADD3 R116, P0, PT, R114, R111, RZ ;  /* 0x0000006f72747210 */ /* 0x000fe40007f1e0ff */
[----:B------:R-:W-:Y:S01]  /*3fe0*/  LEA R120, P1, R111, R114, 0x1 ;  /* 0x000000726f787211 */ /* 0x000fe200078208ff */
[----:B-1----:R-:W-:Y:S01]  /*3ff0*/  IMAD R111, R123, R104, RZ ;  /* 0x000000687b6f7224 */ /* 0x002fe200078e02ff */
[----:B------:R-:W-:Y:S01]  /*4000*/  IADD3.X R117, PT, PT, RZ, R115, RZ, P0, !PT ;  /* 0x00000073ff757210 */ /* 0x000fe200007fe4ff */
[----:B------:R1:W5:Y:S01]  /*4010*/  LDG.E R141, desc[UR4][R114.64] ;  /* 0x00000004728d7981 */ /* 0x000362000c1e1900 */
[----:B------:R-:W-:Y:S02]  /*4020*/  IADD3 R118, P2, PT, R119, R114, RZ ;  /* 0x0000007277767210 */ /* 0x000fe40007f5e0ff */
[----:B----4-:R-:W-:Y:S01]  /*4030*/  IADD3 R106, P0, PT, R111, R106, RZ ;  /* 0x0000006a6f6a7210 */ /* 0x010fe20007f1e0ff */
[----:B------:R3:W5:Y:S01]  /*4040*/  LDG.E R143, desc[UR4][R116.64] ;  /* 0x00000004748f7981 */ /* 0x000762000c1e1900 */
[----:B------:R-:W4:Y:S02]  /*4050*/  LDC.64 R110, c[0x0][0x578] ;  /* 0x00015e00ff6e7b82 */ /* 0x000f240000000a00 */
[----:B------:R-:W-:-:S02]  /*4060*/  IADD3.X R107, PT, PT, RZ, R107, RZ, P0, !PT ;  /* 0x0000006bff6b7210 */ /* 0x000fc400007fe4ff */
[----:B------:R-:W-:Y:S02]  /*4070*/  IADD3 R104, P0, PT, R106, R105, RZ ;  /* 0x000000696a687210 */ /* 0x000fe40007f1e0ff */
[-C--:B------:R-:W-:Y:S01]  /*4080*/  IADD3.X R121, PT, PT, RZ, R115.reuse, RZ, P1, !PT ;  /* 0x00000073ff797210 */ /* 0x080fe20000ffe4ff */
[----:B------:R-:W5:Y:S01]  /*4090*/  LDG.E R177, desc[UR4][R106.64] ;  /* 0x000000046ab17981 */ /* 0x000f62000c1e1900 */
[----:B-1----:R-:W-:Y:S01]  /*40a0*/  LEA R114, P1, R105, R106, 0x1 ;  /* 0x0000006a69727211 */ /* 0x002fe200078208ff */
[----:B--2---:R-:W-:Y:S01]  /*40b0*/  IMAD R108, R123, R108, RZ ;  /* 0x0000006c7b6c7224 */ /* 0x004fe200078e02ff */
[----:B------:R-:W-:Y:S01]  /*40c0*/  IADD3.X R119, PT, PT, RZ, R115, RZ, P2, !PT ;  /* 0x00000073ff777210 */ /* 0x000fe200017fe4ff */
[----:B------:R-:W5:Y:S01]  /*40d0*/  LDG.E R174, desc[UR4][R120.64] ;  /* 0x0000000478ae7981 */ /* 0x000f62000c1e1900 */
[----:B------:R-:W-:Y:S02]  /*40e0*/  IADD3.X R105, PT, PT, RZ, R107, RZ, P0, !PT ;  /* 0x0000006bff697210 */ /* 0x000fe400007fe4ff */
[----:B---3--:R-:W-:Y:S01]  /*40f0*/  IADD3 R116, P0, PT, R108, UR38, RZ ;  /* 0x000000266c747c10 */ /* 0x008fe2000ff1e0ff */
[----:B------:R1:W5:Y:S03]  /*4100*/  LDG.E R145, desc[UR4][R118.64] ;  /* 0x0000000476917981 */ /* 0x000366000c1e1900 */
[----:B------:R-:W-:Y:S01]  /*4110*/  IADD3.X R117, PT, PT, RZ, UR39, RZ, P0, !PT ;  /* 0x00000027ff757c10 */ /* 0x000fe200087fe4ff */
[----:B------:R2:W5:Y:S01]  /*4120*/  LDG.E R181, desc[UR4][R104.64] ;  /* 0x0000000468b57981 */ /* 0x000562000c1e1900 */
[----:B------:R-:W-:-:S02]  /*4130*/  IADD3 R108, P0, PT, R116, R109, RZ ;  /* 0x0000006d746c7210 */ /* 0x000fc40007f1e0ff */
[----:B------:R-:W-:Y:S01]  /*4140*/  IADD3.X R115, PT, PT, RZ, R107, RZ, P1, !PT ;  /* 0x0000006bff737210 */ /* 0x000fe20000ffe4ff */
[----:B------:R3:W5:Y:S01]  /*4150*/  LDG.E R175, desc[UR4][R116.64] ;  /* 0x0000000474af7981 */ /* 0x000762000c1e1900 */
[C---:B-1----:R-:W-:Y:S02]  /*4160*/  IMAD R119, R123.reuse, UR40, RZ ;  /* 0x000000287b777c24 */ /* 0x042fe4000f8e02ff */
[----:B------:R-:W-:Y:S01]  /*4170*/  IMAD R123, R123, UR35, RZ ;  /* 0x000000237b7b7c24 */ /* 0x000fe2000f8e02ff */
[----:B------:R-:W-:Y:S01]  /*4180*/  LEA R118, P1, R109, R116, 0x1 ;  /* 0x000000746d767211 */ /* 0x000fe200078208ff */
[----:B------:R3:W5:Y:S01]  /*4190*/  LDG.E R183, desc[UR4][R114.64] ;  /* 0x0000000472b77981 */ /* 0x000762000c1e1900 */
[-C--:B------:R-:W-:Y:S02]  /*41a0*/  IADD3.X R109, PT, PT, RZ, R117.reuse, RZ, P0, !PT ;  /* 0x00000075ff6d7210 */ /* 0x080fe400007fe4ff */
[----:B----4-:R-:W-:Y:S02]  /*41b0*/  IADD3 R110, P0, PT, R119, R110, RZ ;  /* 0x0000006e776e7210 */ /* 0x010fe40007f1e0ff */
[----:B0-----:R-:W-:Y:S01]  /*41c0*/  IADD3 R112, P2, PT, R123, R112, RZ ;  /* 0x000000707b707210 */ /* 0x001fe20007f5e0ff */
[----:B------:R3:W5:Y:S01]  /*41d0*/  LDG.E R176, desc[UR4][R108.64] ;  /* 0x000000046cb07981 */ /* 0x000762000c1e1900 */
[----:B------:R-:W-:-:S02]  /*41e0*/  IADD3.X R119, PT, PT, RZ, R117, RZ, P1, !PT ;  /* 0x00000075ff777210 */ /* 0x000fc40000ffe4ff */
[----:B------:R-:W-:Y:S02]  /*41f0*/  IADD3.X R111, PT, PT, RZ, R111, RZ, P0, !PT ;  /* 0x0000006fff6f7210 */ /* 0x000fe400007fe4ff */
[----:B------:R-:W-:Y:S01]  /*4200*/  IADD3.X R113, PT, PT, RZ, R113, RZ, P2, !PT ;  /* 0x00000071ff717210 */ /* 0x000fe200017fe4ff */
[----:B------:R3:W5:Y:S01]  /*4210*/  LDG.E R178, desc[UR4][R118.64] ;  /* 0x0000000476b27981 */ /* 0x000762000c1e1900 */
[----:B--2---:R-:W-:Y:S02]  /*4220*/  IADD3 R104, P0, PT, R112, R179, RZ ;  /* 0x000000b370687210 */ /* 0x004fe40007f1e0ff */
[----:B------:R-:W-:Y:S01]  /*4230*/  IADD3 R106, P1, PT, R185, R112, RZ ;  /* 0x00000070b96a7210 */ /* 0x000fe20007f3e0ff */
[----:B------:R3:W5:Y:S01]  /*4240*/  LDG.E R182, desc[UR4][R110.64] ;  /* 0x000000046eb67981 */ /* 0x000762000c1e1900 */
[-C--:B------:R-:W-:Y:S02]  /*4250*/  IADD3.X R105, PT, PT, RZ, R113.reuse, RZ, P0, !PT ;  /* 0x00000071ff697210 */ /* 0x080fe400007fe4ff */
[----:B------:R-:W-:Y:S01]  /*4260*/  IADD3.X R107, PT, PT, RZ, R113, RZ, P1, !PT ;  /* 0x00000071ff6b7210 */ /* 0x000fe20000ffe4ff */
[----:B------:R3:W5:Y:S04]  /*4270*/  LDG.E R184, desc[UR4][R112.64] ;  /* 0x0000000470b87981 */ /* 0x000768000c1e1900 */
[----:B------:R3:W5:Y:S04]  /*4280*/  LDG.E R186, desc[UR4][R104.64] ;  /* 0x0000000468ba7981 */ /* 0x000768000c1e1900 */
[----:B------:R3:W5:Y:S01]  /*4290*/  LDG.E R187, desc[UR4][R106.64] ;  /* 0x000000046abb7981 */ /* 0x000762000c1e1900 */
[----:B------:R-:W-:Y:S01]  /*42a0*/  ISETP.NE.AND P0, PT, R20, 0x1, PT ;  /* 0x000000011400780c */ /* 0x000fe20003f05270 */
[----:B------:R-:W-:-:S12]  /*42b0*/  BSSY.RECONVERGENT B0, `(.L_x_80) ;  /* 0x000009a000007945 */ /* 0x000fd80003800200 */
[----:B---3--:R-:W-:Y:S05]  /*42c0*/  @!P0 BRA `(.L_x_81) ;  /* 0x0000000800608947 */ /* 0x008fea0003800000 */
[----:B------:R-:W0:Y:S02]  /*42d0*/  LDC R121, c[0x0][0x5bc] ;  /* 0x00016f00ff797b82 */ /* 0x000e240000000800 */
[----:B0-----:R-:W-:Y:S02]  /*42e0*/  IADD3 R104, P1, PT, R112, R121, RZ ;  /* 0x0000007970687210 */ /* 0x001fe40007f3e0ff */
[----:B------:R-:W-:Y:S02]  /*42f0*/  LEA R46, P2, R121, R112, 0x1 ;  /* 0x00000070792e7211 */ /* 0x000fe400078408ff */
[-C--:B------:R-:W-:Y:S02]  /*4300*/  IADD3.X R105, PT, PT, RZ, R113.reuse, RZ, P1, !PT ;  /* 0x00000071ff697210 */ /* 0x080fe40000ffe4ff */
[----:B------:R-:W-:Y:S02]  /*4310*/  IADD3.X R47, PT, PT, RZ, R113, RZ, P2, !PT ;  /* 0x00000071ff2f7210 */ /* 0x000fe400017fe4ff */
[----:B------:R-:W-:Y:S01]  /*4320*/  IADD3 R48, P1, PT, R104, R179, RZ ;  /* 0x000000b368307210 */ /* 0x000fe20007f3e0ff */
[----:B------:R0:W5:Y:S01]  /*4330*/  LDG.E R42, desc[UR4][R104.64] ;  /* 0x00000004682a7981 */ /* 0x000162000c1e1900 */
[----:B------:R-:W-:-:S02]  /*4340*/  IADD3 R116, P2, PT, R185, R104, RZ ;  /* 0x00000068b9747210 */ /* 0x000fc40007f5e0ff */
[----:B------:R-:W-:Y:S01]  /*4350*/  LEA R109, R121, R121, 0x1 ;  /* 0x00000079796d7211 */ /* 0x000fe200078e08ff */
[----:B------:R1:W5:Y:S01]  /*4360*/  LDG.E R43, desc[UR4][R46.64] ;  /* 0x000000042e2b7981 */ /* 0x000362000c1e1900 */
[-C--:B------:R-:W-:Y:S02]  /*4370*/  IADD3.X R49, PT, PT, RZ, R105.reuse, RZ, P1, !PT ;  /* 0x00000069ff317210 */ /* 0x080fe40000ffe4ff */
[----:B------:R-:W-:Y:S02]  /*4380*/  IADD3.X R117, PT, PT, RZ, R105, RZ, P2, !PT ;  /* 0x00000069ff757210 */ /* 0x000fe400017fe4ff */
[----:B------:R-:W-:Y:S01]  /*4390*/  IADD3 R114, P1, PT, R46, R179, RZ ;  /* 0x000000b32e727210 */ /* 0x000fe20007f3e0ff */
[----:B------:R1:W5:Y:S01]  /*43a0*/  LDG.E R44, desc[UR4][R48.64] ;  /* 0x00000004302c7981 */ /* 0x000362000c1e1900 */
[----:B------:R-:W-:Y:S02]  /*43b0*/  IADD3 R110, P2, PT, R185, R46, RZ ;  /* 0x0000002eb96e7210 */ /* 0x000fe40007f5e0ff */
[----:B------:R-:W-:Y:S01]  /*43c0*/  IADD3 R108, P3, PT, R109, R112, RZ ;  /* 0x000000706d6c7210 */ /* 0x000fe20007f7e0ff */
[----:B------:R1:W5:Y:S01]  /*43d0*/  LDG.E R45, desc[UR4][R116.64] ;  /* 0x00000004742d7981 */ /* 0x000362000c1e1900 */
[----:B------:R-:W-:-:S02]  /*43e0*/  IADD3.X R115, PT, PT, RZ, R47, RZ, P1, !PT ;  /* 0x0000002fff737210 */ /* 0x000fc40000ffe4ff */
[----:B------:R-:W-:Y:S02]  /*43f0*/  IADD3.X R111, PT, PT, RZ, R47, RZ, P2, !PT ;  /* 0x0000002fff6f7210 */ /* 0x000fe400017fe4ff */
[----:B------:R-:W-:Y:S01]  /*4400*/  IADD3.X R109, PT, PT, RZ, R113, RZ, P3, !PT ;  /* 0x00000071ff6d7210 */ /* 0x000fe20001ffe4ff */
[----:B------:R1:W5:Y:S01]  /*4410*/  LDG.E R46, desc[UR4][R114.64] ;  /* 0x00000004722e7981 */ /* 0x000362000c1e1900 */
[----:B------:R-:W-:Y:S02]  /*4420*/  IADD3 R106, P1, PT, R108, R179, RZ ;  /* 0x000000b36c6a7210 */ /* 0x000fe40007f3e0ff */
[----:B0-----:R-:W-:Y:S01]  /*4430*/  IADD3 R104, P2, PT, R185, R108, RZ ;  /* 0x0000006cb9687210 */ /* 0x001fe20007f5e0ff */
[----:B------:R1:W5:Y:S01]  /*4440*/  LDG.E R47, desc[UR4][R110.64] ;  /* 0x000000046e2f7981 */ /* 0x000362000c1e1900 */
[-C--:B------:R-:W-:Y:S02]  /*4450*/  IADD3.X R107, PT, PT, RZ, R109.reuse, RZ, P1, !PT ;  /* 0x0000006dff6b7210 */ /* 0x080fe40000ffe4ff */
[----:B------:R-:W-:Y:S01]  /*4460*/  IADD3.X R105, PT, PT, RZ, R109, RZ, P2, !PT ;  /* 0x0000006dff697210 */ /* 0x000fe200017fe4ff */
[----:B------:R1:W5:Y:S04]  /*4470*/  LDG.E R48, desc[UR4][R108.64] ;  /* 0x000000046c307981 */ /* 0x000368000c1e1900 */
[----:B------:R1:W5:Y:S04]  /*4480*/  LDG.E R49, desc[UR4][R106.64] ;  /* 0x000000046a317981 */ /* 0x000368000c1e1900 */
[----:B------:R1:W5:Y:S01]  /*4490*/  LDG.E R50, desc[UR4][R104.64] ;  /* 0x0000000468327981 */ /* 0x000362000c1e1900 */
[----:B------:R-:W-:-:S13]  /*44a0*/  ISETP.NE.AND P1, PT, R20, 0x2, PT ;  /* 0x000000021400780c */ /* 0x000fda0003f25270 */
[----:B-1----:R-:W-:Y:S05]  /*44b0*/  @!P1 BRA `(.L_x_81) ;  /* 0x0000000400e49947 */ /* 0x002fea0003800000 */
[CC--:B------:R-:W-:Y:S02]  /*44c0*/  LEA R54, P1, R121.reuse, R112.reuse, 0x2 ;  /* 0x0000007079367211 */ /* 0x0c0fe400078210ff */
[C---:B------:R-:W-:Y:S02]  /*44d0*/  LEA R61, R121.reuse, R121, 0x2 ;  /* 0x00000079793d7211 */ /* 0x040fe400078e10ff */
[----:B------:R-:W-:Y:S02]  /*44e0*/  IADD3.X R55, PT, PT, RZ, R113, RZ, P1, !PT ;  /* 0x00000071ff377210 */ /* 0x000fe40000ffe4ff */
[----:B------:R-:W-:Y:S02]  /*44f0*/  IADD3 R108, P1, PT, R54, R179, RZ ;  /* 0x000000b3366c7210 */ /* 0x000fe40007f3e0ff */
[CC--:B------:R-:W-:Y:S01]  /*4500*/  LEA R58, P2, R121.reuse, R112.reuse, 0x3 ;  /* 0x00000070793a7211 */ /* 0x0c0fe200078418ff */
[----:B------:R-:W-:Y:S01]  /*4510*/  IMAD R65, R121, 0x6, RZ ;  /* 0x0000000679417824 */ /* 0x000fe200078e02ff */
[----:B------:R-:W-:Y:S01]  /*4520*/  IADD3.X R109, PT, PT, RZ, R55, RZ, P1, !PT ;  /* 0x00000037ff6d7210 */ /* 0x000fe20000ffe4ff */
[----:B------:R-:W5:Y:S01]  /*4530*/  LDG.E R51, desc[UR4][R54.64] ;  /* 0x0000000436337981 */ /* 0x000f62000c1e1900 */
[----:B------:R-:W-:-:S02]  /*4540*/  IADD3 R60, P1, PT, R61, R112, RZ ;  /* 0x000000703d3c7210 */ /* 0x000fc40007f3e0ff */
[----:B------:R-:W-:Y:S01]  /*4550*/  LEA R63, R121, -R121, 0x3 ;  /* 0x80000079793f7211 */ /* 0x000fe200078e18ff */
[----:B------:R0:W5:Y:S01]  /*4560*/  LDG.E R53, desc[UR4][R108.64] ;  /* 0x000000046c357981 */ /* 0x000162000c1e1900 */
[-C--:B------:R-:W-:Y:S02]  /*4570*/  IADD3.X R59, PT, PT, RZ, R113.reuse, RZ, P2, !PT ;  /* 0x00000071ff3b7210 */ /* 0x080fe400017fe4ff */
[----:B------:R-:W-:Y:S02]  /*4580*/  IADD3.X R61, PT, PT, RZ, R113, RZ, P1, !PT ;  /* 0x00000071ff3d7210 */ /* 0x000fe40000ffe4ff */
[----:B------:R-:W-:Y:S01]  /*4590*/  IADD3 R106, P2, PT, R185, R54, RZ ;  /* 0x00000036b96a7210 */ /* 0x000fe20007f5e0ff */
[----:B------:R-:W5:Y:S01]  /*45a0*/  LDG.E R52, desc[UR4][R58.64] ;  /* 0x000000043a347981 */ /* 0x000f62000c1e1900 */
[----:B------:R-:W-:Y:S02]  /*45b0*/  IADD3 R62, P1, PT, R63, R112, RZ ;  /* 0x000000703f3e7210 */ /* 0x000fe40007f3e0ff */
[----:B------:R-:W-:-:S02]  /*45c0*/  IADD3.X R107, PT, PT, RZ, R55, RZ, P2, !PT ;  /* 0x00000037ff6b7210 */ /* 0x000fc400017fe4ff */
[-C--:B------:R-:W-:Y:S01]  /*45d0*/  IADD3.X R63, PT, PT, RZ, R113.reuse, RZ, P1, !PT ;  /* 0x00000071ff3f7210 */ /* 0x080fe20000ffe4ff */
[----:B------:R-:W5:Y:S01]  /*45e0*/  LDG.E R55, desc[UR4][R60.64] ;  /* 0x000000043c377981 */ /* 0x000f62000c1e1900 */
[----:B------:R-:W-:Y:S02]  /*45f0*/  IADD3 R64, P2, PT, R65, R112, RZ ;  /* 0x0000007041407210 */ /* 0x000fe40007f5e0ff */
[----:B------:R-:W-:Y:S01]  /*4600*/  IADD3 R118, P1, PT, R185, R58, RZ ;  /* 0x0000003ab9767210 */ /* 0x000fe20007f3e0ff */
[----:B------:R1:W5:Y:S01]  /*4610*/  LDG.E R54, desc[UR4][R106.64] ;  /* 0x000000046a367981 */ /* 0x000362000c1e1900 */
[----:B------:R-:W-:Y:S02]  /*4620*/  IADD3.X R65, PT, PT, RZ, R113, RZ, P2, !PT ;  /* 0x00000071ff417210 */ /* 0x000fe400017fe4ff */
[----:B------:R-:W-:Y:S01]  /*4630*/  IADD3.X R119, PT, PT, RZ, R59, RZ, P1, !PT ;  /* 0x0000003bff777210 */ /* 0x000fe20000ffe4ff */
[----:B------:R-:W5:Y:S01]  /*4640*/  LDG.E R57, desc[UR4][R62.64] ;  /* 0x000000043e397981 */ /* 0x000f62000c1e1900 */
[----:B------:R-:W-:-:S02]  /*4650*/  IADD3 R104, P2, PT, R58, R179, RZ ;  /* 0x000000b33a687210 */ /* 0x000fc40007f5e0ff */
[----:B------:R-:W-:Y:S01]  /*4660*/  IADD3 R116, P1, PT, R60, R179, RZ ;  /* 0x000000b33c747210 */ /* 0x000fe20007f3e0ff */
[----:B------:R-:W5:Y:S01]  /*4670*/  LDG.E R56, desc[UR4][R64.64] ;  /* 0x0000000440387981 */ /* 0x000f62000c1e1900 */
[----:B------:R-:W-:Y:S02]  /*4680*/  IADD3.X R105, PT, PT, RZ, R59, RZ, P2, !PT ;  /* 0x0000003bff697210 */ /* 0x000fe400017fe4ff */
[----:B------:R-:W-:Y:S01]  /*4690*/  IADD3.X R117, PT, PT, RZ, R61, RZ, P1, !PT ;  /* 0x0000003dff757210 */ /* 0x000fe20000ffe4ff */
[----:B------:R-:W5:Y:S01]  /*46a0*/  LDG.E R59, desc[UR4][R118.64] ;  /* 0x00000004763b7981 */ /* 0x000f62000c1e1900 */
[----:B------:R-:W-:Y:S02]  /*46b0*/  IADD3 R114, P2, PT, R185, R60, RZ ;  /* 0x0000003cb9727210 */ /* 0x000fe40007f5e0ff */
[----:B------:R-:W-:Y:S01]  /*46c0*/  IADD3 R110, P1, PT, R64, R179, RZ ;  /* 0x000000b3406e7210 */ /* 0x000fe20007f3e0ff */
[----:B------:R2:W5:Y:S01]  /*46d0*/  LDG.E R58, desc[UR4][R104.64] ;  /* 0x00000004683a7981 */ /* 0x000562000c1e1900 */
[----:B------:R-:W-:-:S02]  /*46e0*/  IADD3.X R115, PT, PT, RZ, R61, RZ, P2, !PT ;  /* 0x0000003dff737210 */ /* 0x000fc400017fe4ff */
[----:B------:R-:W-:Y:S01]  /*46f0*/  IADD3.X R111, PT, PT, RZ, R65, RZ, P1, !PT ;  /* 0x00000041ff6f7210 */ /* 0x000fe20000ffe4ff */
[----:B------:R3:W5:Y:S01]  /*4700*/  LDG.E R60, desc[UR4][R116.64] ;  /* 0x00000004743c7981 */ /* 0x000762000c1e1900 */
[C---:B0-----:R-:W-:Y:S02]  /*4710*/  IADD3 R108, P2, PT, R185.reuse, R64, RZ ;  /* 0x00000040b96c7210 */ /* 0x041fe40007f5e0ff */
[----:B-1----:R-:W-:Y:S01]  /*4720*/  IADD3 R106, P3, PT, R62, R179, RZ ;  /* 0x000000b33e6a7210 */ /* 0x002fe20007f7e0ff */
[----:B------:R0:W5:Y:S01]  /*4730*/  LDG.E R61, desc[UR4][R114.64] ;  /* 0x00000004723d7981 */ /* 0x000162000c1e1900 */
[----:B--2---:R-:W-:Y:S02]  /*4740*/  IADD3 R104, P1, PT, R185, R62, RZ ;  /* 0x0000003eb9687210 */ /* 0x004fe40007f3e0ff */
[----:B------:R-:W-:Y:S01]  /*4750*/  IADD3.X R109, PT, PT, RZ, R65, RZ, P2, !PT ;  /* 0x00000041ff6d7210 */ /* 0x000fe200017fe4ff */
[----:B------:R0:W5:Y:S01]  /*4760*/  LDG.E R62, desc[UR4][R110.64] ;  /* 0x000000046e3e7981 */ /* 0x000162000c1e1900 */
[----:B------:R-:W-:-:S02]  /*4770*/  IADD3.X R107, PT, PT, RZ, R63, RZ, P3, !PT ;  /* 0x0000003fff6b7210 */ /* 0x000fc40001ffe4ff */
[----:B------:R-:W-:Y:S02]  /*4780*/  IADD3.X R105, PT, PT, RZ, R63, RZ, P1, !PT ;  /* 0x0000003fff697210 */ /* 0x000fe40000ffe4ff */
[----:B------:R0:W5:Y:S04]  /*4790*/  LDG.E R63, desc[UR4][R108.64] ;  /* 0x000000046c3f7981 */ /* 0x000168000c1e1900 */
[----:B------:R0:W5:Y:S04]  /*47a0*/  LDG.E R64, desc[UR4][R106.64] ;  /* 0x000000046a407981 */ /* 0x000168000c1e1900 */
[----:B------:R0:W5:Y:S01]  /*47b0*/  LDG.E R65, desc[UR4][R104.64] ;  /* 0x0000000468417981 */ /* 0x000162000c1e1900 */
[----:B---3--:R-:W-:-:S04]  /*47c0*/  IADD3 R116, PT, PT, R20, -0x1, RZ ;  /* 0xffffffff14747810 */ /* 0x008fc80007ffe0ff */
[----:B------:R-:W-:-:S13]  /*47d0*/  ISETP.GE.U32.AND P1, PT, R116, 0x3, PT ;  /* 0x000000037400780c */ /* 0x000fda0003f26070 */
[----:B0-----:R-:W-:Y:S05]  /*47e0*/  @!P1 BRA `(.L_x_81) ;  /* 0x0000000400189947 */ /* 0x001fea0003800000 */
[C---:B------:R-:W-:Y:S01]  /*47f0*/  IMAD R77, R121.reuse, 0xa, RZ ;  /* 0x0000000a794d7824 */ /* 0x040fe200078e02ff */
[CC--:B------:R-:W-:Y:S01]  /*4800*/  LEA R79, R121.reuse, R121.reuse, 0x3 ;  /* 0x00000079794f7211 */ /* 0x0c0fe200078e18ff */
[C---:B------:R-:W-:Y:S01]  /*4810*/  IMAD R75, R121.reuse, 0xb, RZ ;  /* 0x0000000b794b7824 */ /* 0x040fe200078e02ff */
[C---:B------:R-:W-:Y:S01]  /*4820*/  LEA R85, R121.reuse, -R121, 0x4 ;  /* 0x8000007979557211 */ /* 0x040fe200078e20ff */
[----:B------:R-:W-:Y:S01]  /*4830*/  IMAD R73, R121, 0xc, RZ ;  /* 0x0000000c79497824 */ /* 0x000fe200078e02ff */
[-C--:B------:R-:W-:Y:S01]  /*4840*/  IADD3 R76, P4, PT, R77, R112.reuse, RZ ;  /* 0x000000704d4c7210 */ /* 0x080fe20007f9e0ff */
[----:B------:R-:W-:Y:S01]  /*4850*/  IMAD R81, R121, 0xd, RZ ;  /* 0x0000000d79517824 */ /* 0x000fe200078e02ff */
[-C--:B------:R-:W-:Y:S01]  /*4860*/  IADD3 R74, P2, PT, R75, R112.reuse, RZ ;  /* 0x000000704b4a7210 */ /* 0x080fe20007f5e0ff */
[----:B------:R-:W-:Y:S01]  /*4870*/  IMAD R83, R121, 0xe, RZ ;  /* 0x0000000e79537824 */ /* 0x000fe200078e02ff */
[-C--:B------:R-:W-:Y:S02]  /*4880*/  IADD3 R72, P3, PT, R73, R112.reuse, RZ ;  /* 0x0000007049487210 */ /* 0x080fe40007f7e0ff */
[----:B------:R-:W-:-:S02]  /*4890*/  IADD3 R78, P1, PT, R79, R112, RZ ;  /* 0x000000704f4e7210 */ /* 0x000fc40007f3e0ff */
[-C--:B------:R-:W-:Y:S02]  /*48a0*/  IADD3.X R77, PT, PT, RZ, R113.reuse, RZ, P4, !PT ;  /* 0x00000071ff4d7210 */ /* 0x080fe400027fe4ff */
[-C--:B------:R-:W-:Y:S02]  /*48b0*/  IADD3.X R75, PT, PT, RZ, R113.reuse, RZ, P2, !PT ;  /* 0x00000071ff4b7210 */ /* 0x080fe400017fe4ff */
[-C--:B------:R-:W-:Y:S01]  /*48c0*/  IADD3.X R73, PT, PT, RZ, R113.reuse, RZ, P3, !PT ;  /* 0x00000071ff497210 */ /* 0x080fe20001ffe4ff */
[----:B------:R0:W5:Y:S01]  /*48d0*/  LDG.E R67, desc[UR4][R76.64] ;  /* 0x000000044c437981 */ /* 0x000162000c1e1900 */
[----:B------:R-:W-:Y:S02]  /*48e0*/  IADD3.X R79, PT, PT, RZ, R113, RZ, P1, !PT ;  /* 0x00000071ff4f7210 */ /* 0x000fe40000ffe4ff */
[-C--:B------:R-:W-:Y:S01]  /*48f0*/  IADD3 R80, P5, PT, R81, R112.reuse, RZ ;  /* 0x0000007051507210 */ /* 0x080fe20007fbe0ff */
[----:B------:R0:W5:Y:S01]  /*4900*/  LDG.E R69, desc[UR4][R72.64] ;  /* 0x0000000448457981 */ /* 0x000162000c1e1900 */
[----:B------:R-:W-:-:S02]  /*4910*/  IADD3 R82, P6, PT, R83, R112, RZ ;  /* 0x0000007053527210 */ /* 0x000fc40007fde0ff */
[-C--:B------:R-:W-:Y:S01]  /*4920*/  IADD3 R130, P4, PT, R78, R179.reuse, RZ ;  /* 0x000000b34e827210 */ /* 0x080fe20007f9e0ff */
[----:B------:R0:W5:Y:S01]  /*4930*/  LDG.E R66, desc[UR4][R78.64] ;  /* 0x000000044e427981 */ /* 0x000162000c1e1900 */
[----:B------:R-:W-:Y:S02]  /*4940*/  IADD3 R128, P3, PT, R185, R78, RZ ;  /* 0x0000004eb9807210 */ /* 0x000fe40007f7e0ff */
[----:B------:R-:W-:Y:S01]  /*4950*/  IADD3 R126, P2, PT, R76, R179, RZ ;  /* 0x000000b34c7e7210 */ /* 0x000fe20007f5e0ff */
[----:B------:R0:W5:Y:S01]  /*4960*/  LDG.E R68, desc[UR4][R74.64] ;  /* 0x000000044a447981 */ /* 0x000162000c1e1900 */
[-C--:B------:R-:W-:Y:S02]  /*4970*/  IADD3.X R81, PT, PT, RZ, R113.reuse, RZ, P5, !PT ;  /* 0x00000071ff517210 */ /* 0x080fe40002ffe4ff */
[----:B------:R-:W-:Y:S02]  /*4980*/  IADD3.X R83, PT, PT, RZ, R113, RZ, P6, !PT ;  /* 0x00000071ff537210 */ /* 0x000fe400037fe4ff */
[-C--:B------:R-:W-:Y:S01]  /*4990*/  IADD3.X R131, PT, PT, RZ, R79.reuse, RZ, P4, !PT ;  /* 0x0000004fff837210 */ /* 0x080fe200027fe4ff */
[----:B------:R0:W5:Y:S01]  /*49a0*/  LDG.E R70, desc[UR4][R80.64] ;  /* 0x0000000450467981 */ /* 0x000162000c1e1900 */
[----:B------:R-:W-:-:S02]  /*49b0*/  IADD3.X R129, PT, PT, RZ, R79, RZ, P3, !PT ;  /* 0x0000004fff817210 */ /* 0x000fc40001ffe4ff */
[----:B------:R-:W-:Y:S01]  /*49c0*/  IADD3.X R127, PT, PT, RZ, R77, RZ, P2, !PT ;  /* 0x0000004dff7f7210 */ /* 0x000fe200017fe4ff */
[----:B------:R0:W5:Y:S01]  /*49d0*/  LDG.E R71, desc[UR4][R82.64] ;  /* 0x0000000452477981 */ /* 0x000162000c1e1900 */
[----:B------:R-:W-:Y:S02]  /*49e0*/  IADD3 R84, P1, PT, R85, R112, RZ ;  /* 0x0000007055547210 */ /* 0x000fe40007f3e0ff */
[C---:B------:R-:W-:Y:S02]  /*49f0*/  IADD3 R124, P6, PT, R185.reuse, R76, RZ ;  /* 0x0000004cb97c7210 */ /* 0x040fe40007fde0ff */
[-C--:B------:R-:W-:Y:S02]  /*4a00*/  IADD3 R122, P5, PT, R74, R179.reuse, RZ ;  /* 0x000000b34a7a7210 */ /* 0x080fe40007fbe0ff */
[C---:B------:R-:W-:Y:S02]  /*4a10*/  IADD3 R120, P4, PT, R185.reuse, R74, RZ ;  /* 0x0000004ab9787210 */ /* 0x040fe40007f9e0ff */
[----:B------:R-:W-:Y:S01]  /*4a20*/  IADD3 R118, P3, PT, R72, R179, RZ ;  /* 0x000000b348767210 */ /* 0x000fe20007f7e0ff */
[----:B------:R0:W5:Y:S01]  /*4a30*/  LDG.E R74, desc[UR4][R128.64] ;  /* 0x00000004804a7981 */ /* 0x000162000c1e1900 */
[----:B------:R-:W-:-:S02]  /*4a40*/  IADD3 R116, P2, PT, R185, R72, RZ ;  /* 0x00000048b9747210 */ /* 0x000fc40007f5e0ff */
[----:B------:R-:W-:Y:S02]  /*4a50*/  IADD3.X R125, PT, PT, RZ, R77, RZ, P6, !PT ;  /* 0x0000004dff7d7210 */ /* 0x000fe400037fe4ff */
[----:B------:R-:W-:Y:S02]  /*4a60*/  IADD3.X R123, PT, PT, RZ, R75, RZ, P5, !PT ;  /* 0x0000004bff7b7210 */ /* 0x000fe40002ffe4ff */
[----:B------:R-:W-:Y:S01]  /*4a70*/  IADD3.X R85, PT, PT, RZ, R113, RZ, P1, !PT ;  /* 0x00000071ff557210 */ /* 0x000fe20000ffe4ff */
[----:B------:R0:W5:Y:S01]  /*4a80*/  LDG.E R76, desc[UR4][R124.64] ;  /* 0x000000047c4c7981 */ /* 0x000162000c1e1900 */
[----:B------:R-:W-:Y:S02]  /*4a90*/  IADD3.X R121, PT, PT, RZ, R75, RZ, P4, !PT ;  /* 0x0000004bff797210 */ /* 0x000fe400027fe4ff */
[-C--:B------:R-:W-:Y:S01]  /*4aa0*/  IADD3.X R119, PT, PT, RZ, R73.reuse, RZ, P3, !PT ;  /* 0x00000049ff777210 */ /* 0x080fe20001ffe4ff */
[----:B------:R0:W5:Y:S01]  /*4ab0*/  LDG.E R72, desc[UR4][R84.64] ;  /* 0x0000000454487981 */ /* 0x000162000c1e1900 */
[----:B------:R-:W-:-:S02]  /*4ac0*/  IADD3.X R117, PT, PT, RZ, R73, RZ, P2, !PT ;  /* 0x00000049ff757210 */ /* 0x000fc400017fe4ff */
[-C--:B------:R-:W-:Y:S01]  /*4ad0*/  IADD3 R114, P6, PT, R80, R179.reuse, RZ ;  /* 0x000000b350727210 */ /* 0x080fe20007fde0ff */
[----:B------:R0:W5:Y:S01]  /*4ae0*/  LDG.E R73, desc[UR4][R130.64] ;  /* 0x0000000482497981 */ /* 0x000162000c1e1900 */
[C---:B------:R-:W-:Y:S02]  /*4af0*/  IADD3 R112, P5, PT, R185.reuse, R80, RZ ;  /* 0x00000050b9707210 */ /* 0x040fe40007fbe0ff */
[-C--:B------:R-:W-:Y:S01]  /*4b00*/  IADD3 R110, P1, PT, R82, R179.reuse, RZ ;  /* 0x000000b3526e7210 */ /* 0x080fe20007f3e0ff */
[----:B------:R0:W5:Y:S01]  /*4b10*/  LDG.E R75, desc[UR4][R126.64] ;  /* 0x000000047e4b7981 */ /* 0x000162000c1e1900 */
[C---:B------:R-:W-:Y:S02]  /*4b20*/  IADD3 R108, P3, PT, R185.reuse, R82, RZ ;  /* 0x00000052b96c7210 */ /* 0x040fe40007f7e0ff */
[----:B------:R-:W-:Y:S01]  /*4b30*/  IADD3 R106, P2, PT, R84, R179, RZ ;  /* 0x000000b3546a7210 */ /* 0x000fe20007f5e0ff */
[----:B------:R0:W5:Y:S01]  /*4b40*/  LDG.E R77, desc[UR4][R122.64] ;  /* 0x000000047a4d7981 */ /* 0x000162000c1e1900 */
[----:B------:R-:W-:-:S02]  /*4b50*/  IADD3 R104, P4, PT, R185, R84, RZ ;  /* 0x00000054b9687210 */ /* 0x000fc40007f9e0ff */
[-C--:B------:R-:W-:Y:S01]  /*4b60*/  IADD3.X R115, PT, PT, RZ, R81.reuse, RZ, P6, !PT ;  /* 0x00000051ff737210 */ /* 0x080fe200037fe4ff */
[----:B------:R0:W5:Y:S01]  /*4b70*/  LDG.E R78, desc[UR4][R120.64] ;  /* 0x00000004784e7981 */ /* 0x000162000c1e1900 */
[----:B------:R-:W-:Y:S02]  /*4b80*/  IADD3.X R113, PT, PT, RZ, R81, RZ, P5, !PT ;  /* 0x00000051ff717210 */ /* 0x000fe40002ffe4ff */
[-C--:B------:R-:W-:Y:S01]  /*4b90*/  IADD3.X R111, PT, PT, RZ, R83.reuse, RZ, P1, !PT ;  /* 0x00000053ff6f7210 */ /* 0x080fe20000ffe4ff */
[----:B------:R0:W5:Y:S01]  /*4ba0*/  LDG.E R79, desc[UR4][R118.64] ;  /* 0x00000004764f7981 */ /* 0x000162000c1e1900 */
[----:B------:R-:W-:Y:S02]  /*4bb0*/  IADD3.X R109, PT, PT, RZ, R83, RZ, P3, !PT ;  /* 0x00000053ff6d7210 */ /* 0x000fe40001ffe4ff */
[-C--:B------:R-:W-:Y:S01]  /*4bc0*/  IADD3.X R107, PT, PT, RZ, R85.reuse, RZ, P2, !PT ;  /* 0x00000055ff6b7210 */ /* 0x080fe200017fe4ff */
[----:B------:R0:W5:Y:S01]  /*4bd0*/  LDG.E R80, desc[UR4][R116.64] ;  /* 0x0000000474507981 */ /* 0x000162000c1e1900 */
[----:B------:R-:W-:-:S03]  /*4be0*/  IADD3.X R105, PT, PT, RZ, R85, RZ, P4, !PT ;  /* 0x00000055ff697210 */ /* 0x000fc600027fe4ff */
[----:B------:R0:W5:Y:S04]  /*4bf0*/  LDG.E R81, desc[UR4][R114.64] ;  /* 0x0000000472517981 */ /* 0x000168000c1e1900 */
[----:B------:R0:W5:Y:S04]  /*4c00*/  LDG.E R82, desc[UR4][R112.64] ;  /* 0x0000000470527981 */ /* 0x000168000c1e1900 */
[----:B------:R0:W5:Y:S04]  /*4c10*/  LDG.E R83, desc[UR4][R110.64] ;  /* 0x000000046e537981 */ /* 0x000168000c1e1900 */
[----:B------:R0:W5:Y:S04]  /*4c20*/  LDG.E R84, desc[UR4][R108.64] ;  /* 0x000000046c547981 */ /* 0x000168000c1e1900 */
[----:B------:R0:W5:Y:S04]  /*4c30*/  LDG.E R85, desc[UR4][R106.64] ;  /* 0x000000046a557981 */ /* 0x000168000c1e1900 */
[----:B------:R0:W5:Y:S02]  /*4c40*/  LDG.E R86, desc[UR4][R104.64] ;  /* 0x0000000468567981 */ /* 0x000164000c1e1900 */
.L_x_81:
[----:B------:R-:W-:Y:S05]  /*4c50*/  BSYNC.RECONVERGENT B0 ;  /* 0x0000000000007941 */ /* 0x000fea0003800200 */
.L_x_80:
[----:B0-----:R-:W-:Y:S01]  /*4c60*/  MOV R105, 0x3e906ebb ;  /* 0x3e906ebb00697802 */ /* 0x001fe20000000f00 */
[----:B------:R-:W-:Y:S04]  /*4c70*/  BSSY.RECONVERGENT B0, `(.L_x_82) ;  /* 0x0000068000007945 */ /* 0x000fe80003800200 */
[-C--:B-----5:R-:W-:Y:S01]  /*4c80*/  FFMA R115, R184, R105.reuse, 0.5 ;  /* 0x3f000000b8737423 */ /* 0x0a0fe20000000069 */
[-C--:B------:R-:W-:Y:S01]  /*4c90*/  FFMA R113, R186, R105.reuse, 0.5 ;  /* 0x3f000000ba717423 */ /* 0x080fe20000000069 */
[----:B------:R-:W-:Y:S01]  /*4ca0*/  FFMA R187, R187, R105, 0.5 ;  /* 0x3f000000bbbb7423 */ /* 0x000fe20000000069 */
[----:B------:R-:W-:Y:S06]  /*4cb0*/  @!P0 BRA `(.L_x_83) ;  /* 0x00000004008c8947 */ /* 0x000fec0003800000 */
[----:B------:R-:W-:Y:S01]  /*4cc0*/  FMUL R104, R35, 0.48860251903533935547 ;  /* 0x3efa2a1c23687820 */ /* 0x000fe20000400000 */
[----:B------:R-:W-:Y:S01]  /*4cd0*/  ISETP.NE.AND P0, PT, R20, 0x2, PT ;  /* 0x000000021400780c */ /* 0x000fe20003f05270 */
[----:B------:R-:W-:Y:S01]  /*4ce0*/  FMUL R108, R36, -0.48860251903533935547 ;  /* 0xbefa2a1c246c7820 */ /* 0x000fe20000400000 */
[----:B------:R-:W-:Y:S01]  /*4cf0*/  FMUL R110, R37, 0.48860251903533935547 ;  /* 0x3efa2a1c256e7820 */ /* 0x000fe20000400000 */
[C---:B------:R-:W-:Y:S01]  /*4d00*/  FMUL R105, R104.reuse, R43 ;  /* 0x0000002b68697220 */ /* 0x040fe20000400000 */
[C---:B------:R-:W-:Y:S01]  /*4d10*/  FMUL R107, R104.reuse, R46 ;  /* 0x0000002e686b7220 */ /* 0x040fe20000400000 */
[----:B------:R-:W-:Y:S02]  /*4d20*/  FMUL R104, R104, R47 ;  /* 0x0000002f68687220 */ /* 0x000fe40000400000 */
[C---:B------:R-:W-:Y:S01]  /*4d30*/  FFMA R105, R108.reuse, R42, R105 ;  /* 0x0000002a6c697223 */ /* 0x040fe20000000069 */
[C---:B------:R-:W-:Y:S01]  /*4d40*/  FFMA R106, R108.reuse, R44, R107 ;  /* 0x0000002c6c6a7223 */ /* 0x040fe2000000006b */
[----:B------:R-:W-:-:S02]  /*4d50*/  FFMA R107, R108, R45, R104 ;  /* 0x0000002d6c6b7223 */ /* 0x000fc40000000068 */
[C---:B------:R-:W-:Y:S01]  /*4d60*/  FFMA R104, -R110.reuse, R48, R105 ;  /* 0x000000306e687223 */ /* 0x040fe20000000169 */
[C---:B------:R-:W-:Y:S01]  /*4d70*/  FFMA R106, -R110.reuse, R49, R106 ;  /* 0x000000316e6a7223 */ /* 0x040fe2000000016a */
[----:B------:R-:W-:Y:S02]  /*4d80*/  FFMA R108, -R110, R50, R107 ;  /* 0x000000326e6c7223 */ /* 0x000fe4000000016b */
[----:B------:R-:W-:Y:S01]  /*4d90*/  FADD R115, R115, R104 ;  /* 0x0000006873737221 */ /* 0x000fe20000000000 */
[----:B------:R-:W-:Y:S01]  /*4da0*/  FADD R113, R113, R106 ;  /* 0x0000006a71717221 */ /* 0x000fe20000000000 */
[----:B------:R-:W-:Y:S01]  /*4db0*/  FADD R187, R187, R108 ;  /* 0x0000006cbbbb7221 */ /* 0x000fe20000000000 */
[----:B------:R-:W-:Y:S06]  /*4dc0*/  @!P0 BRA `(.L_x_83) ;  /* 0x0000000400488947 */ /* 0x000fec0003800000 */
[-C--:B------:R-:W-:Y:S01]  /*4dd0*/  FMUL R114, R35, R35.reuse ;  /* 0x0000002323727220 */ /* 0x080fe20000400000 */
[CC--:B------:R-:W-:Y:S01]  /*4de0*/  FMUL R105, R36.reuse, R35.reuse ;  /* 0x0000002324697220 */ /* 0x0c0fe20000400000 */
[-C--:B------:R-:W-:Y:S01]  /*4df0*/  FMUL R110, R37, R36.reuse ;  /* 0x00000024256e7220 */ /* 0x080fe20000400000 */
[----:B------:R-:W-:Y:S01]  /*4e00*/  FMUL R116, R36, R36 ;  /* 0x0000002424747220 */ /* 0x000fe20000400000 */
[-C--:B------:R-:W-:Y:S01]  /*4e10*/  FFMA R104, R35, R35.reuse, R114 ;  /* 0x0000002323687223 */ /* 0x080fe20000000072 */
[----:B------:R-:W-:Y:S01]  /*4e20*/  FMUL R112, R105, -1.0925484895706176758 ;  /* 0xbf8bd8a169707820 */ /* 0x000fe20000400000 */
[----:B------:R-:W-:Y:S01]  /*4e30*/  FMUL R111, R110, 1.0925484895706176758 ;  /* 0x3f8bd8a16e6f7820 */ /* 0x000fe20000400000 */
[C---:B------:R-:W-:Y:S01]  /*4e40*/  FMUL R117, R37.reuse, R35 ;  /* 0x0000002325757220 */ /* 0x040fe20000400000 */
[----:B------:R-:W-:Y:S01]  /*4e50*/  FFMA R105, -R37, R37, R104 ;  /* 0x0000002525697223 */ /* 0x000fe20000000168 */
[C---:B------:R-:W-:Y:S01]  /*4e60*/  FMUL R104, R112.reuse, R55 ;  /* 0x0000003770687220 */ /* 0x040fe20000400000 */
[----:B------:R-:W-:Y:S01]  /*4e70*/  FMUL R106, R112, R60 ;  /* 0x0000003c706a7220 */ /* 0x000fe20000400000 */
[----:B------:R-:W-:Y:S01]  /*4e80*/  FMUL R117, R117, -1.0925484895706176758 ;  /* 0xbf8bd8a175757820 */ /* 0x000fe20000400000 */
[----:B------:R-:W-:Y:S01]  /*4e90*/  FFMA R108, -R36, R36, R105 ;  /* 0x00000024246c7223 */ /* 0x000fe20000000169 */
[----:B------:R-:W-:Y:S01]  /*4ea0*/  FMUL R105, R112, R61 ;  /* 0x0000003d70697220 */ /* 0x000fe20000400000 */
[C---:B------:R-:W-:Y:S01]  /*4eb0*/  FFMA R107, R111.reuse, R51, R104 ;  /* 0x000000336f6b7223 */ /* 0x040fe20000000068 */
[C---:B------:R-:W-:Y:S01]  /*4ec0*/  FFMA R109, R111.reuse, R53, R106 ;  /* 0x000000356f6d7223 */ /* 0x040fe2000000006a */
[----:B------:R-:W-:Y:S01]  /*4ed0*/  FMUL R108, R108, 0.3153915703296661377 ;  /* 0x3ea17b016c6c7820 */ /* 0x000fe20000400000 */
[----:B------:R-:W-:Y:S01]  /*4ee0*/  FFMA R104, R111, R54, R105 ;  /* 0x000000366f687223 */ /* 0x000fe20000000069 */
[----:B------:R-:W-:-:S02]  /*4ef0*/  FFMA R105, R37, R37, -R116 ;  /* 0x0000002525697223 */ /* 0x000fc40000000874 */
[-C--:B------:R-:W-:Y:S01]  /*4f00*/  FFMA R106, R56, R108.reuse, R107 ;  /* 0x0000006c386a7223 */ /* 0x080fe2000000006b */
[-C--:B------:R-:W-:Y:S01]  /*4f10*/  FFMA R109, R62, R108.reuse, R109 ;  /* 0x0000006c3e6d7223 */ /* 0x080fe2000000006d */
[----:B------:R-:W-:Y:S01]  /*4f20*/  FFMA R104, R63, R108, R104 ;  /* 0x0000006c3f687223 */ /* 0x000fe20000000068 */
[----:B------:R-:W-:Y:S01]  /*4f30*/  IADD3 R108, PT, PT, R20, -0x1, RZ ;  /* 0xffffffff146c7810 */ /* 0x000fe20007ffe0ff */
[----:B------:R-:W-:Y:S01]  /*4f40*/  FMUL R107, R105, 0.54627424478530883789 ;  /* 0x3f0bd8a1696b7820 */ /* 0x000fe20000400000 */
[C---:B------:R-:W-:Y:S01]  /*4f50*/  FFMA R105, R117.reuse, R57, R106 ;  /* 0x0000003975697223 */ /* 0x040fe2000000006a */
[C---:B------:R-:W-:Y:S01]  /*4f60*/  FFMA R109, R117.reuse, R64, R109 ;  /* 0x00000040756d7223 */ /* 0x040fe2000000006d */
[----:B------:R-:W-:Y:S01]  /*4f70*/  ISETP.GE.U32.AND P0, PT, R108, 0x3, PT ;  /* 0x000000036c00780c */ /* 0x000fe20003f06070 */
[----:B------:R-:W-:Y:S01]  /*4f80*/  FFMA R104, R117, R65, R104 ;  /* 0x0000004175687223 */ /* 0x000fe20000000068 */
[-C--:B------:R-:W-:Y:S01]  /*4f90*/  FFMA R106, R52, R107.reuse, R105 ;  /* 0x0000006b346a7223 */ /* 0x080fe20000000069 */
[----:B------:R-:W-:-:S02]  /*4fa0*/  FFMA R108, R58, R107, R109 ;  /* 0x0000006b3a6c7223 */ /* 0x000fc4000000006d */
[----:B------:R-:W-:Y:S01]  /*4fb0*/  FFMA R104, R59, R107, R104 ;  /* 0x0000006b3b687223 */ /* 0x000fe20000000068 */
[----:B------:R-:W-:Y:S01]  /*4fc0*/  FADD R115, R115, R106 ;  /* 0x0000006a73737221 */ /* 0x000fe20000000000 */
[----:B------:R-:W-:Y:S02]  /*4fd0*/  FADD R113, R113, R108 ;  /* 0x0000006c71717221 */ /* 0x000fe40000000000 */
[----:B------:R-:W-:-:S04]  /*4fe0*/  FADD R187, R187, R104 ;  /* 0x00000068bbbb7221 */ /* 0x000fc80000000000 */
[----:B------:R-:W-:Y:S05]  /*4ff0*/  @!P0 BRA `(.L_x_83) ;  /* 0x0000000000bc8947 */ /* 0x000fea0003800000 */
[----:B------:R-:W-:Y:S01]  /*5000*/  FMUL R105, R37, R37 ;  /* 0x0000002525697220 */ /* 0x000fe20000400000 */
[----:B------:R-:W-:Y:S01]  /*5010*/  FMUL R104, R36, -0.59004360437393188477 ;  /* 0xbf170d1924687820 */ /* 0x000fe20000400000 */
[----:B------:R-:W-:Y:S01]  /*5020*/  FMUL R110, R110, 2.8906114101409912109 ;  /* 0x4038ffc76e6e7820 */ /* 0x000fe20000400000 */
[----:B------:R-:W-:Y:S01]  /*5030*/  FADD R108, R114, R114 ;  /* 0x00000072726c7221 */ /* 0x000fe20000000000 */
[C-C-:B------:R-:W-:Y:S01]  /*5040*/  FFMA R107, R105.reuse, 3, -R116.reuse ;  /* 0x40400000696b7823 */ /* 0x140fe20000000874 */
[----:B------:R-:W-:Y:S01]  /*5050*/  FADD R117, R105, -R116 ;  /* 0x8000007469757221 */ /* 0x000fe20000000000 */
[----:B------:R-:W-:Y:S01]  /*5060*/  FMUL R110, R35, R110 ;  /* 0x0000006e236e7220 */ /* 0x000fe20000400000 */
[----:B------:R-:W-:Y:S01]  /*5070*/  FFMA R111, R105, -3, R108 ;  /* 0xc0400000696f7823 */ /* 0x000fe2000000006c */
[----:B------:R-:W-:Y:S01]  /*5080*/  FMUL R106, R104, R107 ;  /* 0x0000006b686a7220 */ /* 0x000fe20000400000 */
[----:B------:R-:W-:Y:S01]  /*5090*/  FMUL R104, R35, 1.4453057050704956055 ;  /* 0x3fb8ffc723687820 */ /* 0x000fe20000400000 */
[--C-:B------:R-:W-:Y:S01]  /*50a0*/  FFMA R107, R114, 4, -R105.reuse ;  /* 0x40800000726b7823 */ /* 0x100fe20000000869 */
[----:B------:R-:W-:Y:S01]  /*50b0*/  FFMA R119, R116, -3, R105 ;  /* 0xc040000074777823 */ /* 0x000fe20000000069 */
[----:B------:R-:W-:Y:S01]  /*50c0*/  FMUL R105, R110, R67 ;  /* 0x000000436e697220 */ /* 0x000fe20000400000 */
[----:B------:R-:W-:Y:S01]  /*50d0*/  FMUL R117, R117, R104 ;  /* 0x0000006875757220 */ /* 0x000fe20000400000 */
[----:B------:R-:W-:Y:S01]  /*50e0*/  FADD R109, -R116, R107 ;  /* 0x0000006b746d7221 */ /* 0x000fe20000000100 */
[----:B------:R-:W-:Y:S01]  /*50f0*/  FMUL R104, R110, R75 ;  /* 0x0000004b6e687220 */ /* 0x000fe20000400000 */
[----:B------:R-:W-:Y:S01]  /*5100*/  FMUL R108, R36, -0.45704579353332519531 ;  /* 0xbeea01e8246c7820 */ /* 0x000fe20000400000 */
[----:B------:R-:W-:Y:S01]  /*5110*/  FMUL R107, R110, R76 ;  /* 0x0000004c6e6b7220 */ /* 0x000fe20000400000 */
[----:B------:R-:W-:Y:S01]  /*5120*/  FFMA R116, R116, -3, R111 ;  /* 0xc040000074747823 */ /* 0x000fe2000000006f */
[----:B------:R-:W-:Y:S01]  /*5130*/  FMUL R111, R35, 0.37317633628845214844 ;  /* 0x3ebf10f8236f7820 */ /* 0x000fe20000400000 */
[C---:B------:R-:W-:Y:S01]  /*5140*/  FFMA R105, R106.reuse, R66, R105 ;  /* 0x000000426a697223 */ /* 0x040fe20000000069 */
[C---:B------:R-:W-:Y:S01]  /*5150*/  FFMA R104, R106.reuse, R73, R104 ;  /* 0x000000496a687223 */ /* 0x040fe20000000068 */
[----:B------:R-:W-:Y:S01]  /*5160*/  FMUL R108, R109, R108 ;  /* 0x0000006c6d6c7220 */ /* 0x000fe20000400000 */
[----:B------:R-:W-:Y:S01]  /*5170*/  FFMA R107, R106, R74, R107 ;  /* 0x0000004a6a6b7223 */ /* 0x000fe2000000006b */
[----:B------:R-:W-:Y:S01]  /*5180*/  FMUL R111, R111, R116 ;  /* 0x000000746f6f7220 */ /* 0x000fe20000400000 */
[----:B------:R-:W-:Y:S01]  /*5190*/  FMUL R110, R37, -0.45704579353332519531 ;  /* 0xbeea01e8256e7820 */ /* 0x000fe20000400000 */
[C---:B------:R-:W-:Y:S01]  /*51a0*/  FFMA R106, R108.reuse, R68, R105 ;  /* 0x000000446c6a7223 */ /* 0x040fe20000000069 */
[C---:B------:R-:W-:Y:S01]  /*51b0*/  FFMA R104, R108.reuse, R77, R104 ;  /* 0x0000004d6c687223 */ /* 0x040fe20000000068 */
[----:B------:R-:W-:Y:S01]  /*51c0*/  FFMA R107, R108, R78, R107 ;  /* 0x0000004e6c6b7223 */ /* 0x000fe2000000006b */
[----:B------:R-:W-:Y:S01]  /*51d0*/  FMUL R110, R109, R110 ;  /* 0x0000006e6d6e7220 */ /* 0x000fe20000400000 */
[C---:B------:R-:W-:Y:S01]  /*51e0*/  FFMA R105, R111.reuse, R69, R106 ;  /* 0x000000456f697223 */ /* 0x040fe2000000006a */
[C---:B------:R-:W-:Y:S01]  /*51f0*/  FFMA R104, R111.reuse, R79, R104 ;  /* 0x0000004f6f687223 */ /* 0x040fe20000000068 */
[----:B------:R-:W-:Y:S01]  /*5200*/  FFMA R107, R111, R80, R107 ;  /* 0x000000506f6b7223 */ /* 0x000fe2000000006b */
[----:B------:R-:W-:Y:S01]  /*5210*/  FMUL R108, R37, -0.59004360437393188477 ;  /* 0xbf170d19256c7820 */ /* 0x000fe20000400000 */
[C---:B------:R-:W-:Y:S01]  /*5220*/  FFMA R106, R110.reuse, R70, R105 ;  /* 0x000000466e6a7223 */ /* 0x040fe20000000069 */
[C---:B------:R-:W-:Y:S01]  /*5230*/  FFMA R104, R110.reuse, R81, R104 ;  /* 0x000000516e687223 */ /* 0x040fe20000000068 */
[----:B------:R-:W-:Y:S01]  /*5240*/  FFMA R107, R110, R82, R107 ;  /* 0x000000526e6b7223 */ /* 0x000fe2000000006b */
[----:B------:R-:W-:Y:S01]  /*5250*/  FMUL R108, R108, R119 ;  /* 0x000000776c6c7220 */ /* 0x000fe20000400000 */
[C---:B------:R-:W-:Y:S01]  /*5260*/  FFMA R105, R117.reuse, R71, R106 ;  /* 0x0000004775697223 */ /* 0x040fe2000000006a */
[C---:B------:R-:W-:Y:S01]  /*5270*/  FFMA R104, R117.reuse, R83, R104 ;  /* 0x0000005375687223 */ /* 0x040fe20000000068 */
[----:B------:R-:W-:-:S02]  /*5280*/  FFMA R107, R117, R84, R107 ;  /* 0x00000054756b7223 */ /* 0x000fc4000000006b */
[C---:B------:R-:W-:Y:S01]  /*5290*/  FFMA R106, R108.reuse, R72, R105 ;  /* 0x000000486c6a7223 */ /* 0x040fe20000000069 */
[C---:B------:R-:W-:Y:S01]  /*52a0*/  FFMA R104, R108.reuse, R85, R104 ;  /* 0x000000556c687223 */ /* 0x040fe20000000068 */
[----:B------:R-:W-:Y:S02]  /*52b0*/  FFMA R108, R108, R86, R107 ;  /* 0x000000566c6c7223 */ /* 0x000fe4000000006b */
[----:B------:R-:W-:Y:S01]  /*52c0*/  FADD R115, R115, R106 ;  /* 0x0000006a73737221 */ /* 0x000fe20000000000 */
[----:B------:R-:W-:Y:S01]  /*52d0*/  FADD R113, R113, R104 ;  /* 0x0000006871717221 */ /* 0x000fe20000000000 */
[----:B------:R-:W-:-:S07]  /*52e0*/  FADD R187, R187, R108 ;  /* 0x0000006cbbbb7221 */ /* 0x000fce0000000000 */
.L_x_83:
[----:B------:R-:W-:Y:S05]  /*52f0*/  BSYNC.RECONVERGENT B0 ;  /* 0x0000000000007941 */ /* 0x000fea0003800200 */
.L_x_82:
[C---:B------:R-:W-:Y:S01]  /*5300*/  FMUL R106, R36.reuse, R143 ;  /* 0x0000008f246a7220 */ /* 0x040fe20000400000 */
[-C--:B------:R-:W-:Y:S01]  /*5310*/  FMUL R105, R35, R174.reuse ;  /* 0x000000ae23697220 */ /* 0x080fe20000400000 */
[CC--:B------:R-:W-:Y:S01]  /*5320*/  FMUL R104, R37.reuse, R145.reuse ;  /* 0x0000009125687220 */ /* 0x0c0fe20000400000 */
[----:B------:R-:W-:Y:S01]  /*5330*/  BSSY.RECONVERGENT B0, `(.L_x_84) ;  /* 0x000003b000007945 */ /* 0x000fe20003800200 */
[----:B------:R-:W-:Y:S01]  /*5340*/  FFMA R106, R37, R174, -R106 ;  /* 0x000000ae256a7223 */ /* 0x000fe2000000086a */
[----:B------:R-:W-:Y:S01]  /*5350*/  FFMA R105, R36, R145, -R105 ;  /* 0x0000009124697223 */ /* 0x000fe20000000869 */
[----:B------:R-:W-:Y:S02]  /*5360*/  FFMA R104, R35, R143, -R104 ;  /* 0x0000008f23687223 */ /* 0x000fe40000000868 */
[----:B------:R-:W-:Y:S01]  /*5370*/  FADD R108, R106, R106 ;  /* 0x0000006a6a6c7221 */ /* 0x000fe20000000000 */
[----:B------:R-:W-:Y:S01]  /*5380*/  FADD R106, R105, R105 ;  /* 0x00000069696a7221 */ /* 0x000fe20000000000 */
[----:B------:R-:W-:-:S02]  /*5390*/  FADD R104, R104, R104 ;  /* 0x0000006868687221 */ /* 0x000fc40000000000 */
[C---:B------:R-:W-:Y:S01]  /*53a0*/  FMUL R110, R174.reuse, R108 ;  /* 0x0000006cae6e7220 */ /* 0x040fe20000400000 */
[-C--:B------:R-:W-:Y:S01]  /*53b0*/  FMUL R112, R145, R106.reuse ;  /* 0x0000006a91707220 */ /* 0x080fe20000400000 */
[----:B------:R-:W-:Y:S01]  /*53c0*/  FFMA R111, R141, R106, R37 ;  /* 0x0000006a8d6f7223 */ /* 0x000fe20000000025 */
[-C--:B------:R-:W-:Y:S01]  /*53d0*/  FMUL R107, R143, R104.reuse ;  /* 0x000000688f6b7220 */ /* 0x080fe20000400000 */
[-C--:B------:R-:W-:Y:S01]  /*53e0*/  FFMA R110, R145, R104.reuse, -R110 ;  /* 0x00000068916e7223 */ /* 0x080fe2000000086e */
[----:B------:R-:W-:Y:S01]  /*53f0*/  FFMA R104, R141, R104, R36 ;  /* 0x000000688d687223 */ /* 0x000fe20000000024 */
[----:B------:R-:W-:Y:S01]  /*5400*/  FFMA R105, R143, R108, -R112 ;  /* 0x0000006c8f697223 */ /* 0x000fe20000000870 */
[----:B------:R-:W-:Y:S01]  /*5410*/  FFMA R112, R174, R106, -R107 ;  /* 0x0000006aae707223 */ /* 0x000fe2000000086b */
[----:B------:R-:W-:Y:S01]  /*5420*/  FADD R111, R111, R110 ;  /* 0x0000006e6f6f7221 */ /* 0x000fe20000000000 */
[----:B------:R-:W-:Y:S01]  /*5430*/  FFMA R107, R141, R108, R35 ;  /* 0x0000006c8d6b7223 */ /* 0x000fe20000000023 */
[----:B------:R-:W-:Y:S01]  /*5440*/  FADD R106, R104, R105 ;  /* 0x00000069686a7221 */ /* 0x000fe20000000000 */
[----:B------:R-:W-:Y:S01]  /*5450*/  FADD R104, R34, -R177 ;  /* 0x800000b122687221 */ /* 0x000fe20000000000 */
[----:B------:R-:W-:Y:S01]  /*5460*/  FFMA R109, R111, R111, RZ ;  /* 0x0000006f6f6d7223 */ /* 0x000fe200000000ff */
[----:B------:R-:W-:Y:S01]  /*5470*/  FADD R107, R107, R112 ;  /* 0x000000706b6b7221 */ /* 0x000fe20000000000 */
[----:B------:R-:W-:Y:S01]  /*5480*/  FADD R110, R30, -R183 ;  /* 0x800000b71e6e7221 */ /* 0x000fe20000000000 */
[----:B------:R-:W-:Y:S01]  /*5490*/  FADD R108, R32, -R181 ;  /* 0x800000b5206c7221 */ /* 0x000fe20000000000 */
[----:B------:R-:W-:Y:S01]  /*54a0*/  FFMA R116, R106, R106, R109 ;  /* 0x0000006a6a747223 */ /* 0x000fe2000000006d */
[----:B------:R-:W-:Y:S01]  /*54b0*/  FMUL R114, R145, R104 ;  /* 0x0000006891727220 */ /* 0x000fe20000400000 */
[C---:B------:R-:W-:Y:S01]  /*54c0*/  FMUL R112, R174.reuse, R110 ;  /* 0x0000006eae707220 */ /* 0x040fe20000400000 */
[----:B------:R-:W-:Y:S01]  /*54d0*/  FMUL R105, R143, R108 ;  /* 0x0000006c8f697220 */ /* 0x000fe20000400000 */
[----:B------:R-:W-:Y:S01]  /*54e0*/  FFMA R116, R107, R107, R116 ;  /* 0x0000006b6b747223 */ /* 0x000fe20000000074 */
[----:B------:R-:W-:Y:S01]  /*54f0*/  FFMA R114, R143, R110, -R114 ;  /* 0x0000006e8f727223 */ /* 0x000fe20000000872 */
[----:B------:R-:W-:Y:S01]  /*5500*/  FFMA R112, R145, R108, -R112 ;  /* 0x0000006c91707223 */ /* 0x000fe20000000870 */
[----:B------:R-:W-:-:S02]  /*5510*/  FFMA R105, R174, R104, -R105 ;  /* 0x00000068ae697223 */ /* 0x000fc40000000869 */
[----:B------:R-:W-:Y:S01]  /*5520*/  FMNMX R118, R116, 1.0754944163277645694e-20, !PT ;  /* 0x1e4b27b874767809 */ /* 0x000fe20007800000 */
[----:B------:R-:W-:Y:S01]  /*5530*/  FADD R114, R114, R114 ;  /* 0x0000007272727221 */ /* 0x000fe20000000000 */
[----:B------:R-:W-:Y:S01]  /*5540*/  FADD R112, R112, R112 ;  /* 0x0000007070707221 */ /* 0x000fe20000000000 */
[----:B------:R-:W-:Y:S01]  /*5550*/  FADD R105, R105, R105 ;  /* 0x0000006969697221 */ /* 0x000fe20000000000 */
[----:B------:R-:W-:Y:S01]  /*5560*/  IADD3 R119, PT, PT, R118, -0xd000000, RZ ;  /* 0xf300000076777810 */ /* 0x000fe20007ffe0ff */
[----:B------:R0:W1:Y:S01]  /*5570*/  MUFU.RSQ R121, R118 ;  /* 0x0000007600797308 */ /* 0x0000620000001400 */
[----:B------:R-:W-:Y:S01]  /*5580*/  FFMA R109, R141, R114, R108 ;  /* 0x000000728d6d7223 */ /* 0x000fe2000000006c */
[CC--:B------:R-:W-:Y:S01]  /*5590*/  FMUL R108, R174.reuse, R105.reuse ;  /* 0x00000069ae6c7220 */ /* 0x0c0fe20000400000 */
[----:B------:R-:W-:Y:S01]  /*55a0*/  ISETP.GT.U32.AND P0, PT, R119, 0x727fffff, PT ;  /* 0x727fffff7700780c */ /* 0x000fe20003f04070 */
[----:B------:R-:W-:Y:S01]  /*55b0*/  FMUL R116, R145, R112 ;  /* 0x0000007091747220 */ /* 0x000fe20000400000 */
[----:B------:R-:W-:Y:S01]  /*55c0*/  FMUL R117, R143, R114 ;  /* 0x000000728f757220 */ /* 0x000fe20000400000 */
[C---:B------:R-:W-:Y:S01]  /*55d0*/  FFMA R104, R141.reuse, R112, R104 ;  /* 0x000000708d687223 */ /* 0x040fe20000000068 */
[-C--:B------:R-:W-:Y:S01]  /*55e0*/  FFMA R110, R141, R105.reuse, R110 ;  /* 0x000000698d6e7223 */ /* 0x080fe2000000006e */
[----:B------:R-:W-:Y:S01]  /*55f0*/  FFMA R145, R145, R114, -R108 ;  /* 0x0000007291917223 */ /* 0x000fe2000000086c */
[----:B------:R-:W-:Y:S01]  /*5600*/  FFMA R116, R143, R105, -R116 ;  /* 0x000000698f747223 */ /* 0x000fe20000000874 */
[----:B------:R-:W-:-:S02]  /*5610*/  FFMA R117, R174, R112, -R117 ;  /* 0x00000070ae757223 */ /* 0x000fc40000000875 */
[----:B------:R-:W-:Y:S01]  /*5620*/  FADD R108, R104, R145 ;  /* 0x00000091686c7221 */ /* 0x000fe20000000000 */
[----:B------:R-:W-:Y:S01]  /*5630*/  FADD R109, R109, R116 ;  /* 0x000000746d6d7221 */ /* 0x000fe20000000000 */
[----:B------:R-:W-:Y:S02]  /*5640*/  FADD R110, R110, R117 ;  /* 0x000000756e6e7221 */ /* 0x000fe40000000000 */
[----:B0-----:R-:W-:Y:S05]  /*5650*/  @!P0 BRA `(.L_x_85) ;  /* 0x0000000000108947 */ /* 0x001fea0003800000 */
[----:B------:R-:W-:Y:S02]  /*5660*/  MOV R104, R118 ;  /* 0x0000007600687202 */ /* 0x000fe40000000f00 */
[----:B------:R-:W-:-:S07]  /*5670*/  MOV R124, 0x5690 ;  /* 0x00005690007c7802 */ /* 0x000fce0000000f00 */
[----:B-1----:R-:W-:Y:S05]  /*5680*/  CALL.REL.NOINC `($__internal_3_$__cuda_sm20_sqrt_rn_f32_slowpath) ;  /* 0x000000c000287944 */ /* 0x002fea0003c00000 */
[----:B------:R-:W-:Y:S05]  /*5690*/  BRA `(.L_x_86) ;  /* 0x0000000000107947 */ /* 0x000fea0003800000 */
.L_x_85:
[----:B-1----:R-:W-:Y:S01]  /*56a0*/  FMUL.FTZ R119, R118, R121 ;  /* 0x0000007976777220 */ /* 0x002fe20000410000 */
[----:B------:R-:W-:-:S03]  /*56b0*/  FMUL.FTZ R105, R121, 0.5 ;  /* 0x3f00000079697820 */ /* 0x000fc60000410000 */
[----:B------:R-:W-:-:S04]  /*56c0*/  FFMA R104, -R119, R119, R118 ;  /* 0x0000007777687223 */ /* 0x000fc80000000176 */
[----:B------:R-:W-:-:S07]  /*56d0*/  FFMA R119, R104, R105, R119 ;  /* 0x0000006968777223 */ /* 0x000fce0000000077 */
.L_x_86:
[----:B------:R-:W-:Y:S05]  /*56e0*/  BSYNC.RECONVERGENT B0 ;  /* 0x0000000000007941 */ /* 0x000fea0003800200 */
.L_x_84:
        /* <DEDUP_REMOVED lines=15> */
.L_x_88:
[----:B------:R-:W-:Y:S05]  /*57e0*/  BSYNC.RECONVERGENT B4 ;  /* 0x0000000000047941 */ /* 0x000fea0003800200 */
.L_x_87:
        /* <DEDUP_REMOVED lines=15> */
.L_x_90:
[----:B------:R-:W-:Y:S05]  /*58e0*/  BSYNC.RECONVERGENT B4 ;  /* 0x0000000000047941 */ /* 0x000fea0003800200 */
.L_x_89:
        /* <DEDUP_REMOVED lines=15> */
.L_x_92:
[----:B------:R-:W-:Y:S05]  /*59e0*/  BSYNC.RECONVERGENT B4 ;  /* 0x0000000000047941 */ /* 0x000fea0003800200 */
.L_x_91:
        /* <DEDUP_REMOVED lines=17> */
.L_x_94:
[----:B------:R-:W-:Y:S05]  /*5b00*/  BSYNC.RECONVERGENT B4 ;  /* 0x0000000000047941 */ /* 0x000fea0003800200 */
.L_x_93:
        /* <DEDUP_REMOVED lines=17> */
.L_x_96:
[----:B------:R-:W-:Y:S05]  /*5c20*/  BSYNC.RECONVERGENT B4 ;  /* 0x0000000000047941 */ /* 0x000fea0003800200 */
.L_x_95:
        /* <DEDUP_REMOVED lines=17> */
.L_x_98:
[----:B------:R-:W-:Y:S05]  /*5d40*/  BSYNC.RECONVERGENT B4 ;  /* 0x0000000000047941 */ /* 0x000fea0003800200 */
.L_x_97:
        /* <DEDUP_REMOVED lines=15> */
.L_x_100:
[----:B------:R-:W-:Y:S05]  /*5e40*/  BSYNC.RECONVERGENT B4 ;  /* 0x0000000000047941 */ /* 0x000fea0003800200 */
.L_x_99:
        /* <DEDUP_REMOVED lines=15> */
.L_x_102:
[----:B------:R-:W-:Y:S05]  /*5f40*/  BSYNC.RECONVERGENT B4 ;  /* 0x0000000000047941 */ /* 0x000fea0003800200 */
.L_x_101:
        /* <DEDUP_REMOVED lines=15> */
.L_x_104:
[----:B------:R-:W-:Y:S05]  /*6040*/  BSYNC.RECONVERGENT B4 ;  /* 0x0000000000047941 */ /* 0x000fea0003800200 */
.L_x_103:
[----:B------:R-:W-:Y:S01]  /*6050*/  FMNMX R119, R119, 1.00000002004087734272e+20, PT ;  /* 0x60ad78ec77777809 */ /* 0x000fe20003800000 */
[-C--:B------:R-:W-:Y:S01]  /*6060*/  FFMA R104, R109, R109.reuse, RZ ;  /* 0x0000006d6d687223 */ /* 0x080fe200000000ff */
[----:B------:R-:W-:Y:S01]  /*6070*/  FFMA R105, R106, R109, RZ ;  /* 0x0000006d6a697223 */ /* 0x000fe200000000ff */
[----:B------:R-:W-:Y:S01]  /*6080*/  BSSY.RECONVERGENT B4, `(.L_x_105) ;  /* 0x0000014000047945 */ /* 0x000fe20003800200 */
[----:B------:R-:W-:Y:S01]  /*6090*/  FMNMX R117, R119, -1.00000002004087734272e+20, !PT ;  /* 0xe0ad78ec77757809 */ /* 0x000fe20007800000 */
[-C--:B------:R-:W-:Y:S01]  /*60a0*/  FFMA R104, R121, R121.reuse, R104 ;  /* 0x0000007979687223 */ /* 0x080fe20000000068 */
[----:B------:R-:W-:-:S03]  /*60b0*/  FFMA R105, R114, R121, R105 ;  /* 0x0000007972697223 */ /* 0x000fc60000000069 */
[-C--:B------:R-:W-:Y:S01]  /*60c0*/  FFMA R129, R117, R117.reuse, R104 ;  /* 0x0000007575817223 */ /* 0x080fe20000000068 */
[----:B------:R-:W-:-:S04]  /*60d0*/  FFMA R107, R110, R117, R105 ;  /* 0x000000756e6b7223 */ /* 0x000fc80000000069 */
[----:B------:R-:W-:-:S04]  /*60e0*/  FSETP.GEU.AND P0, PT, |R129|, 1.0754944163277645694e-20, PT ;  /* 0x1e4b27b88100780b */ /* 0x000fc80003f0e200 */
[----:B------:R-:W-:-:S04]  /*60f0*/  FSEL R108, R129, 1.0754944163277645694e-20, P0 ;  /* 0x1e4b27b8816c7808 */ /* 0x000fc80000000000 */
        /* <DEDUP_REMOVED lines=12> */
.L_x_106:
[----:B------:R-:W-:Y:S05]  /*61c0*/  BSYNC.RECONVERGENT B4 ;  /* 0x0000000000047941 */ /* 0x000fea0003800200 */
.L_x_105:
[----:B------:R-:W-:Y:S01]  /*61d0*/  FMNMX R119, R119, 1.00000002004087734272e+20, PT ;  /* 0x60ad78ec77777809 */ /* 0x000fe20003800000 */
[----:B------:R-:W-:Y:S03]  /*61e0*/  BSSY.RECONVERGENT B4, `(.L_x_107) ;  /* 0x000004d000047945 */ /* 0x000fe60003800200 */
[----:B------:R-:W-:-:S05]  /*61f0*/  FMNMX R119, R119, -1.00000002004087734272e+20, !PT ;  /* 0xe0ad78ec77777809 */ /* 0x000fca0007800000 */
[-C--:B------:R-:W-:Y:S01]  /*6200*/  FFMA R104, R109, R119.reuse, R106 ;  /* 0x000000776d687223 */ /* 0x080fe2000000006a */
[-C--:B------:R-:W-:Y:S01]  /*6210*/  FFMA R105, R121, R119.reuse, R114 ;  /* 0x0000007779697223 */ /* 0x080fe20000000072 */
[----:B------:R-:W-:Y:S01]  /*6220*/  FFMA R119, R117, R119, R110 ;  /* 0x0000007775777223 */ /* 0x000fe2000000006e */
[----:B------:R-:W-:Y:S02]  /*6230*/  HFMA2 R109, -RZ, RZ, -1.875, 0 ;  /* 0xbf800000ff6d7431 */ /* 0x000fe400000001ff */
[----:B------:R-:W-:-:S04]  /*6240*/  FFMA R104, R104, R104, RZ ;  /* 0x0000006868687223 */ /* 0x000fc800000000ff */
[----:B------:R-:W-:-:S04]  /*6250*/  FFMA R104, R105, R105, R104 ;  /* 0x0000006969687223 */ /* 0x000fc80000000068 */
[----:B------:R-:W-:-:S04]  /*6260*/  FFMA R104, R119, R119, R104 ;  /* 0x0000007777687223 */ /* 0x000fc80000000068 */
[----:B------:R-:W-:-:S04]  /*6270*/  FADD R104, -R104, 1 ;  /* 0x3f80000068687421 */ /* 0x000fc80000000100 */
[----:B------:R-:W-:Y:S01]  /*6280*/  FMUL R129, R129, R104 ;  /* 0x0000006881817220 */ /* 0x000fe20000400000 */
[----:B------:R-:W-:-:S04]  /*6290*/  MOV R104, 0xbf800000 ;  /* 0xbf80000000687802 */ /* 0x000fc80000000f00 */
        /* <DEDUP_REMOVED lines=14> */
[----:B------:R-:W-:Y:S02]  /*6380*/  MOV R104, R129 ;  /* 0x0000008100687202 */ /* 0x000fe40000000f00 */
[----:B------:R-:W-:-:S07]  /*6390*/  MOV R124, 0x63b0 ;  /* 0x000063b0007c7802 */ /* 0x000fce0000000f00 */
[----:B-1----:R-:W-:Y:S05]  /*63a0*/  CALL.REL.NOINC `($__internal_3_$__cuda_sm20_sqrt_rn_f32_slowpath) ;  /* 0x000000b000e07944 */ /* 0x002fea0003c00000 */
[----:B------:R-:W-:Y:S01]  /*63b0*/  MOV R104, R119 ;  /* 0x0000007700687202 */ /* 0x000fe20000000f00 */
[----:B------:R-:W-:Y:S06]  /*63c0*/  BRA `(.L_x_112) ;  /* 0x0000000000107947 */ /* 0x000fec0003800000 */
.L_x_111:
[----:B-1----:R-:W-:Y:S01]  /*63d0*/  FMUL.FTZ R104, R129, R106 ;  /* 0x0000006a81687220 */ /* 0x002fe20000410000 */
[----:B------:R-:W-:-:S03]  /*63e0*/  FMUL.FTZ R106, R106, 0.5 ;  /* 0x3f0000006a6a7820 */ /* 0x000fc60000410000 */
[----:B------:R-:W-:-:S04]  /*63f0*/  FFMA R105, -R104, R104, R129 ;  /* 0x0000006868697223 */ /* 0x000fc80000000181 */
[----:B------:R-:W-:-:S07]  /*6400*/  FFMA R104, R105, R106, R104 ;  /* 0x0000006a69687223 */ /* 0x000fce0000000068 */
.L_x_112:
[----:B------:R-:W-:Y:S05]  /*6410*/  BSYNC.RECONVERGENT B1 ;  /* 0x0000000000017941 */ /* 0x000fea0003800200 */
.L_x_110:
[----:B------:R-:W-:Y:S05]  /*6420*/  BSYNC.RECONVERGENT B0 ;  /* 0x0000000000007941 */ /* 0x000fea0003800200 */
.L_x_109:
[----:B------:R-:W-:Y:S01]  /*6430*/  HFMA2 R106, -RZ, RZ, 1.875, 0 ;  /* 0x3f800000ff6a7431 */ /* 0x000fe200000001ff */
[C---:B------:R-:W-:Y:S01]  /*6440*/  FSETP.GT.AND P0, PT, R107.reuse, RZ, PT ;  /* 0x000000ff6b00720b */ /* 0x040fe20003f04000 */
        /* <DEDUP_REMOVED lines=18> */
[----:B------:R-:W-:Y:S05]  /*6570*/  CALL.REL.NOINC `($__internal_4_$__cuda_sm3x_div_rn_noftz_f32_slowpath) ;  /* 0x000000b000c47944 */ /* 0x000fea0003c00000 */
.L_x_114:
[----:B------:R-:W-:Y:S05]  /*6580*/  BSYNC.RECONVERGENT B5 ;  /* 0x0000000000057941 */ /* 0x000fea0003800200 */
.L_x_113:
        /* <DEDUP_REMOVED lines=15> */
.L_x_116:
[----:B------:R-:W-:Y:S05]  /*6680*/  BSYNC.RECONVERGENT B5 ;  /* 0x0000000000057941 */ /* 0x000fea0003800200 */
.L_x_115:
[----:B------:R-:W-:-:S04]  /*6690*/  FMNMX R119, R119, 1.00000002004087734272e+20, PT ;  /* 0x60ad78ec77777809 */ /* 0x000fc80003800000 */
[----:B------:R-:W-:-:S07]  /*66a0*/  FMNMX R104, R119, -1.00000002004087734272e+20, !PT ;  /* 0xe0ad78ec77687809 */ /* 0x000fce0007800000 */
.L_x_108:
[----:B------:R-:W-:Y:S05]  /*66b0*/  BSYNC.RECONVERGENT B4 ;  /* 0x0000000000047941 */ /* 0x000fea0003800200 */
.L_x_107:
[----:B------:R-:W-:Y:S02]  /*66c0*/  LOP3.LUT R105, R18, 0x1, RZ, 0xc0, !PT ;  /* 0x0000000112697812 */ /* 0x000fe400078ec0ff */
[----:B------:R-:W-:Y:S02]  /*66d0*/  FMNMX R179, R104, R109, PT ;  /* 0x0000006d68b37209 */ /* 0x000fe40003800000 */
[----:B------:R-:W-:-:S04]  /*66e0*/  ISETP.NE.U32.AND P0, PT, R105, 0x1, PT ;  /* 0x000000016900780c */ /* 0x000fc80003f05070 */
[----:B------:R-:W-:-:S05]  /*66f0*/  FSEL R178, R182, -R182, !P0 ;  /* 0x800000b6b6b27208 */ /* 0x000fca0004000000 */
[C---:B------:R-:W-:Y:S01]  /*6700*/  FMUL R174, R178.reuse, R115 ;  /* 0x00000073b2ae7220 */ /* 0x040fe20000400000 */
[C---:B------:R-:W-:Y:S01]  /*6710*/  FMUL R176, R178.reuse, R113 ;  /* 0x00000071b2b07220 */ /* 0x040fe20000400000 */
[----:B------:R-:W-:Y:S02]  /*6720*/  FMUL R177, R178, R187 ;  /* 0x000000bbb2b17220 */ /* 0x000fe40000400000 */
[----:B------:R-:W-:-:S07]  /*6730*/  @P0 FMNMX R179, R104, R109, !PT ;  /* 0x0000006d68b30209 */ /* 0x000fce0007800000 */
.L_x_79:
[----:B0-----:R-:W-:Y:S05]  /*6740*/  BSYNC.RECONVERGENT B2 ;  /* 0x0000000000027941 */ /* 0x001fea0003800200 */
.L_x_78:
[----:B------:R-:W-:Y:S01]  /*6750*/  FADD R104, -R179, R140 ;  /* 0x0000008cb3687221 */ /* 0x000fe20000000100 */
[----:B------:R-:W-:Y:S01]  /*6760*/  FADD R29, -R144, R29 ;  /* 0x0000001d901d7221 */ /* 0x000fe20000000100 */
[----:B------:R-:W-:Y:S01]  /*6770*/  HFMA2 R107, -RZ, RZ, 0.96630859375, -0.0022525787353515625 ;  /* 0x3bbb989dff6b7431 */ /* 0x000fe200000001ff */
[----:B------:R-:W-:Y:S01]  /*6780*/  MOV R110, 0x437c0000 ;  /* 0x437c0000006e7802 */ /* 0x000fe20000000f00 */
[----:B------:R-:W-:Y:S01]  /*6790*/  HFMA2 R114, -RZ, RZ, 1.875, 0 ;  /* 0x3f800000ff727431 */ /* 0x000fe200000001ff */
[----:B------:R-:W-:Y:S01]  /*67a0*/  FMNMX R104, RZ, R104, !PT ;  /* 0x00000068ff687209 */ /* 0x000fe20007800000 */
[----:B------:R-:W-:Y:S01]  /*67b0*/  BSSY.RECONVERGENT B2, `(.L_x_117) ;  /* 0x0000032000027945 */ /* 0x000fe20003800200 */
[----:B------:R-:W-:Y:S01]  /*67c0*/  MOV R113, 0x3f68ba2e ;  /* 0x3f68ba2e00717802 */ /* 0x000fe20000000f00 */
[----:B------:R-:W-:Y:S01]  /*67d0*/  FADD R4, -R139, R4 ;  /* 0x000000048b047221 */ /* 0x000fe20000000100 */
[----:B------:R-:W-:Y:S01]  /*67e0*/  FADD R3, -R180, R3 ;  /* 0x00000003b4037221 */ /* 0x000fe20000000100 */
[----:B------:R-:W-:Y:S01]  /*67f0*/  FMUL R104, R104, R29 ;  /* 0x0000001d68687220 */ /* 0x000fe20000400000 */
[----:B------:R-:W-:-:S04]  /*6800*/  FADD R2, -R133, R2 ;  /* 0x0000000285027221 */ /* 0x000fc80000000100 */
[----:B------:R-:W-:-:S04]  /*6810*/  FMNMX R105, RZ, R104, !PT ;  /* 0x00000068ff697209 */ /* 0x000fc80007800000 */
[C---:B------:R-:W-:Y:S01]  /*6820*/  FMNMX R104, -R105.reuse, 46.051700592041015625, PT ;  /* 0x423834f169687809 */ /* 0x040fe20003800100 */
[----:B------:R-:W-:-:S03]  /*6830*/  FADD R28, -R105, R28 ;  /* 0x0000001c691c7221 */ /* 0x000fc60000000100 */
[----:B------:R-:W-:Y:S02]  /*6840*/  FMNMX R104, R104, -1.00000002004087734272e+20, !PT ;  /* 0xe0ad78ec68687809 */ /* 0x000fe40007800000 */
[----:B------:R-:W-:-:S03]  /*6850*/  FMNMX R28, RZ, R28, !PT ;  /* 0x0000001cff1c7209 */ /* 0x000fc60007800000 */
[----:B------:R-:W-:Y:S01]  /*6860*/  FFMA.SAT R105, R104, R107, 0.5 ;  /* 0x3f00000068697423 */ /* 0x000fe2000000206b */
[----:B------:R-:W-:-:S03]  /*6870*/  FMNMX R117, -R28, 46.051700592041015625, PT ;  /* 0x423834f11c757809 */ /* 0x000fc60003800100 */
[----:B------:R-:W-:Y:S01]  /*6880*/  FFMA.RM R106, R105, R110, 12582913 ;  /* 0x4b400001696a7423 */ /* 0x000fe2000000406e */
[----:B------:R-:W-:-:S03]  /*6890*/  FMNMX R108, R117, -1.00000002004087734272e+20, !PT ;  /* 0xe0ad78ec756c7809 */ /* 0x000fc60007800000 */
[C---:B------:R-:W-:Y:S01]  /*68a0*/  FADD R105, R106.reuse, -12583039 ;  /* 0xcb40007f6a697421 */ /* 0x040fe20000000000 */
[----:B------:R-:W-:Y:S01]  /*68b0*/  SHF.L.U32 R106, R106, 0x17, RZ ;  /* 0x000000176a6a7819 */ /* 0x000fe200000006ff */
[----:B------:R-:W-:Y:S02]  /*68c0*/  FFMA.SAT R107, R108, R107, 0.5 ;  /* 0x3f0000006c6b7423 */ /* 0x000fe4000000206b */
[C---:B------:R-:W-:Y:S02]  /*68d0*/  FFMA R105, R104.reuse, 1.4426950216293334961, -R105 ;  /* 0x3fb8aa3b68697823 */ /* 0x040fe40000000869 */
[----:B------:R-:W-:Y:S01]  /*68e0*/  FFMA.RM R109, R107, R110, 12582913 ;  /* 0x4b4000016b6d7423 */ /* 0x000fe2000000406e */
[----:B------:R-:W-:Y:S01]  /*68f0*/  FADD R110, R179, R140 ;  /* 0x0000008cb36e7221 */ /* 0x000fe20000000000 */
[----:B------:R-:W-:Y:S02]  /*6900*/  FFMA R104, R104, 1.925963033500011079e-08, R105 ;  /* 0x32a5706068687823 */ /* 0x000fe40000000069 */
[----:B------:R-:W-:-:S02]  /*6910*/  FADD R105, R109, -12583039 ;  /* 0xcb40007f6d697421 */ /* 0x000fc40000000000 */
[----:B------:R-:W0:Y:S02]  /*6920*/  MUFU.EX2 R107, R104 ;  /* 0x00000068006b7308 */ /* 0x000e240000000800 */
[----:B------:R-:W-:-:S04]  /*6930*/  FFMA R105, R108, 1.4426950216293334961, -R105 ;  /* 0x3fb8aa3b6c697823 */ /* 0x000fc80000000869 */
[----:B------:R-:W-:Y:S01]  /*6940*/  FFMA R108, R108, 1.925963033500011079e-08, R105 ;  /* 0x32a570606c6c7823 */ /* 0x000fe20000000069 */
[----:B------:R-:W-:Y:S01]  /*6950*/  FMUL R105, R110, 0.5 ;  /* 0x3f0000006e697820 */ /* 0x000fe20000400000 */
[----:B------:R-:W-:Y:S02]  /*6960*/  FFMA R110, R113, -1.1000000238418579102, R114 ;  /* 0xbf8ccccd716e7823 */ /* 0x000fe40000000072 */
[----:B------:R1:W2:Y:S01]  /*6970*/  MUFU.EX2 R111, R108 ;  /* 0x0000006c006f7308 */ /* 0x0002a20000000800 */
[----:B------:R-:W-:Y:S01]  /*6980*/  FMUL R105, R105, 1000 ;  /* 0x447a000069697820 */ /* 0x000fe20000400000 */
[----:B------:R-:W-:-:S04]  /*6990*/  FFMA R110, R110, R113, 0.90909087657928466797 ;  /* 0x3f68ba2e6e6e7423 */ /* 0x000fc80000000071 */
[C---:B------:R-:W-:Y:S01]  /*69a0*/  FSETP.GEU.AND P0, PT, R105.reuse, RZ, PT ;  /* 0x000000ff6900720b */ /* 0x040fe20003f0e000 */
[C---:B------:R-:W-:Y:S01]  /*69b0*/  FFMA R112, |R105|.reuse, R110, RZ ;  /* 0x0000006e69707223 */ /* 0x040fe200000002ff */
[----:B------:R-:W-:Y:S01]  /*69c0*/  FSETP.NEU.AND P1, PT, R105, RZ, PT ;  /* 0x000000ff6900720b */ /* 0x000fe20003f2d000 */
[----:B0-----:R-:W-:Y:S01]  /*69d0*/  FFMA R107, R106, -R107, 1 ;  /* 0x3f8000006a6b7423 */ /* 0x001fe2000000086b */
[----:B------:R-:W-:Y:S02]  /*69e0*/  FSEL R104, -R114, 1, !P0 ;  /* 0x3f80000072687808 */ /* 0x000fe40004000100 */
[----:B-1----:R-:W-:Y:S01]  /*69f0*/  SHF.L.U32 R108, R109, 0x17, RZ ;  /* 0x000000176d6c7819 */ /* 0x002fe200000006ff */
[----:B------:R-:W-:Y:S01]  /*6a00*/  FFMA R109, R112, -1.1000000238418579102, |R105| ;  /* 0xbf8ccccd706d7823 */ /* 0x000fe20000000469 */
[----:B------:R-:W-:-:S03]  /*6a10*/  FSEL R104, R105, R104, !P1 ;  /* 0x0000006869687208 */ /* 0x000fc60004800000 */
[----:B--2---:R-:W-:Y:S01]  /*6a20*/  FMUL R108, R108, R111 ;  /* 0x0000006f6c6c7220 */ /* 0x004fe20000400000 */
[----:B------:R-:W0:Y:S01]  /*6a30*/  FCHK P0, |R105|, 1.1000000238418579102 ;  /* 0x3f8ccccd69007902 */ /* 0x000e220000000200 */
[----:B------:R-:W-:Y:S01]  /*6a40*/  FFMA R119, R110, R109, R112 ;  /* 0x0000006d6e777223 */ /* 0x000fe20000000070 */
[----:B------:R-:W-:Y:S02]  /*6a50*/  HFMA2 R109, -RZ, RZ, 1.875, 0 ;  /* 0x3f800000ff6d7431 */ /* 0x000fe400000001ff */
[----:B------:R-:W-:Y:S01]  /*6a60*/  FMUL R106, R104, 1.1000000238418579102 ;  /* 0x3f8ccccd686a7820 */ /* 0x000fe20000400000 */
[----:B------:R-:W-:Y:S01]  /*6a70*/  FMUL.SAT R110, R107, R108 ;  /* 0x0000006c6b6e7220 */ /* 0x000fe20000402000 */
[----:B0-----:R-:W-:Y:S06]  /*6a80*/  @!P0 BRA `(.L_x_118) ;  /* 0x0000000000108947 */ /* 0x001fec0003800000 */
[----:B------:R-:W-:Y:S01]  /*6a90*/  FADD R105, |R105|, -RZ ;  /* 0x800000ff69697221 */ /* 0x000fe20000000200 */
[----:B------:R-:W-:Y:S02]  /*6aa0*/  MOV R104, 0x3f8ccccd ;  /* 0x3f8ccccd00687802 */ /* 0x000fe40000000f00 */
[----:B------:R-:W-:-:S07]  /*6ab0*/  MOV R118, 0x6ad0 ;  /* 0x00006ad000767802 */ /* 0x000fce0000000f00 */
[----:B------:R-:W-:Y:S05]  /*6ac0*/  CALL.REL.NOINC `($__internal_4_$__cuda_sm3x_div_rn_noftz_f32_slowpath) ;  /* 0x000000ac00707944 */ /* 0x000fea0003c00000 */
.L_x_118:
[----:B------:R-:W-:Y:S05]  /*6ad0*/  BSYNC.RECONVERGENT B2 ;  /* 0x0000000000027941 */ /* 0x000fea0003800200 */
.L_x_117:
[----:B------:R-:W-:Y:S01]  /*6ae0*/  FADD R105, R119, 1 ;  /* 0x3f80000077697421 */ /* 0x000fe20000000000 */
[----:B------:R-:W-:Y:S04]  /*6af0*/  BSSY.RECONVERGENT B0, `(.L_x_119) ;  /* 0x0000048000007945 */ /* 0x000fe80003800200 */
[----:B------:R-:W-:-:S13]  /*6b00*/  FSETP.NEU.AND P0, PT, R105, 1, PT ;  /* 0x3f8000006900780b */ /* 0x000fda0003f0d000 */
[----:B------:R-:W-:Y:S05]  /*6b10*/  @!P0 BRA `(.L_x_120) ;  /* 0x0000000400148947 */ /* 0x000fea0003800000 */
[----:B------:R-:W-:-:S13]  /*6b20*/  FSETP.NAN.AND P0, PT, |R105|, |R105|, PT ;  /* 0x400000696900720b */ /* 0x000fda0003f08200 */
[----:B------:R-:W-:Y:S01]  /*6b30*/  @P0 FADD R109, R105, -0.10000000149011611938 ;  /* 0xbdcccccd696d0421 */ /* 0x000fe20000000000 */
[----:B------:R-:W-:Y:S06]  /*6b40*/  @P0 BRA `(.L_x_120) ;  /* 0x0000000400080947 */ /* 0x000fec0003800000 */
[----:B------:R-:W-:-:S04]  /*6b50*/  FSETP.NEU.AND P0, PT, |R105|, +INF , PT ;  /* 0x7f8000006900780b */ /* 0x000fc80003f0d200 */
[----:B------:R-:W-:-:S13]  /*6b60*/  FSETP.NEU.AND P0, PT, R105, RZ, P0 ;  /* 0x000000ff6900720b */ /* 0x000fda000070d000 */
[----:B------:R-:W-:-:S05]  /*6b70*/  @!P0 FADD R104, R105, R105 ;  /* 0x0000006969688221 */ /* 0x000fca0000000000 */
[----:B------:R-:W-:-:S04]  /*6b80*/  @!P0 LOP3.LUT R104, R104, 0x7fffffff, RZ, 0xc0, !PT ;  /* 0x7fffffff68688812 */ /* 0x000fc800078ec0ff */
[----:B------:R-:W-:Y:S01]  /*6b90*/  @!P0 LOP3.LUT R109, R104, 0x7f800000, RZ, 0x3c, !PT ;  /* 0x7f800000686d8812 */ /* 0x000fe200078e3cff */
[----:B------:R-:W-:Y:S06]  /*6ba0*/  @!P0 BRA `(.L_x_120) ;  /* 0x0000000000f08947 */ /* 0x000fec0003800000 */
[C---:B------:R-:W-:Y:S01]  /*6bb0*/  FMUL R104, |R105|.reuse, 16777216 ;  /* 0x4b80000069687820 */ /* 0x040fe20000400200 */
[----:B------:R-:W-:Y:S02]  /*6bc0*/  FSETP.GEU.AND P0, PT, |R105|, 1.175494350822287508e-38, PT ;  /* 0x008000006900780b */ /* 0x000fe40003f0e200 */
[----:B------:R-:W-:Y:S02]  /*6bd0*/  MOV R114, 0x3a2c32e4 ;  /* 0x3a2c32e400727802 */ /* 0x000fe40000000f00 */
[----:B------:R-:W-:Y:S02]  /*6be0*/  FSEL R104, R104, |R105|, !P0 ;  /* 0x4000006968687208 */ /* 0x000fe40004000000 */
[----:B------:R-:W-:Y:S02]  /*6bf0*/  FSETP.GEU.AND P2, PT, R119, -1, PT ;  /* 0xbf8000007700780b */ /* 0x000fe40003f4e000 */
[----:B------:R-:W-:-:S04]  /*6c00*/  IADD3 R105, PT, PT, R104, -0x3f3504f3, RZ ;  /* 0xc0cafb0d68697810 */ /* 0x000fc80007ffe0ff */
[----:B------:R-:W-:-:S04]  /*6c10*/  LOP3.LUT R105, R105, 0xff800000, RZ, 0xc0, !PT ;  /* 0xff80000069697812 */ /* 0x000fc800078ec0ff */
[-C--:B------:R-:W-:Y:S02]  /*6c20*/  IADD3 R104, PT, PT, R104, -R105.reuse, RZ ;  /* 0x8000006968687210 */ /* 0x080fe40007ffe0ff */
[----:B------:R-:W-:-:S03]  /*6c30*/  I2FP.F32.S32 R105, R105 ;  /* 0x0000006900697245 */ /* 0x000fc60000201400 */
[C---:B------:R-:W-:Y:S01]  /*6c40*/  FADD R109, R104.reuse, 1 ;  /* 0x3f800000686d7421 */ /* 0x040fe20000000000 */
[----:B------:R-:W-:Y:S01]  /*6c50*/  FADD R107, R104, -1 ;  /* 0xbf800000686b7421 */ /* 0x000fe20000000000 */
[----:B------:R-:W-:-:S03]  /*6c60*/  FSEL R104, RZ, -24, P0 ;  /* 0xc1c00000ff687808 */ /* 0x000fc60000000000 */
[----:B------:R-:W-:Y:S01]  /*6c70*/  FADD R112, R107, R107 ;  /* 0x0000006b6b707221 */ /* 0x000fe20000000000 */
[----:B------:R-:W0:Y:S01]  /*6c80*/  MUFU.RCP R109, R109 ;  /* 0x0000006d006d7308 */ /* 0x000e220000001000 */
[----:B------:R-:W-:Y:S02]  /*6c90*/  FFMA R104, R105, 1.1920928955078125e-07, R104 ;  /* 0x3400000069687823 */ /* 0x000fe40000000068 */
[----:B0-----:R-:W-:-:S04]  /*6ca0*/  FMUL R111, R109, R112 ;  /* 0x000000706d6f7220 */ /* 0x001fc80000400000 */
[----:B------:R-:W-:Y:S01]  /*6cb0*/  FADD R112, R107, -R111 ;  /* 0x8000006f6b707221 */ /* 0x000fe20000000000 */
[CC--:B------:R-:W-:Y:S01]  /*6cc0*/  FMUL R105, R111.reuse, R111.reuse ;  /* 0x0000006f6f697220 */ /* 0x0c0fe20000400000 */
[----:B------:R-:W-:Y:S02]  /*6cd0*/  FFMA R113, R111, 1.4426950216293334961, R104 ;  /* 0x3fb8aa3b6f717823 */ /* 0x000fe40000000068 */
[----:B------:R-:W-:Y:S01]  /*6ce0*/  FADD R112, R112, R112 ;  /* 0x0000007070707221 */ /* 0x000fe20000000000 */
[----:B------:R-:W-:Y:S01]  /*6cf0*/  FFMA R114, R105, R114, 0.0032181653659790754318 ;  /* 0x3b52e7db69727423 */ /* 0x000fe20000000072 */
[----:B------:R-:W-:Y:S02]  /*6d00*/  FADD R104, R104, -R113 ;  /* 0x8000007168687221 */ /* 0x000fe40000000000 */
[----:B------:R-:W-:Y:S01]  /*6d10*/  FFMA R112, R107, -R111, R112 ;  /* 0x8000006f6b707223 */ /* 0x000fe20000000070 */
[----:B------:R-:W-:Y:S01]  /*6d20*/  FFMA R114, R105, R114, 0.018033718690276145935 ;  /* 0x3c93bb7369727423 */ /* 0x000fe20000000072 */
[----:B------:R-:W-:-:S02]  /*6d30*/  FFMA R107, R111, 1.4426950216293334961, R104 ;  /* 0x3fb8aa3b6f6b7823 */ /* 0x000fc40000000068 */
[----:B------:R-:W-:Y:S01]  /*6d40*/  FMUL R112, R109, R112 ;  /* 0x000000706d707220 */ /* 0x000fe20000400000 */
[----:B------:R-:W-:-:S03]  /*6d50*/  FFMA R114, R105, R114, 0.12022458761930465698 ;  /* 0x3df6384f69727423 */ /* 0x000fc60000000072 */
[----:B------:R-:W-:Y:S01]  /*6d60*/  FFMA R104, R112, 1.4426950216293334961, R107 ;  /* 0x3fb8aa3b70687823 */ /* 0x000fe2000000006b */
[----:B------:R-:W-:-:S03]  /*6d70*/  FMUL R114, R105, R114 ;  /* 0x0000007269727220 */ /* 0x000fc60000400000 */
[----:B------:R-:W-:Y:S01]  /*6d80*/  FFMA R107, R111, 1.9251366722983220825e-08, R104 ;  /* 0x32a55e346f6b7823 */ /* 0x000fe20000000068 */
[----:B------:R-:W-:-:S04]  /*6d90*/  FMUL R105, R114, 3 ;  /* 0x4040000072697820 */ /* 0x000fc80000400000 */
[----:B------:R-:W-:Y:S01]  /*6da0*/  FFMA R105, R112, R105, R107 ;  /* 0x0000006970697223 */ /* 0x000fe2000000006b */
[----:B------:R-:W-:-:S03]  /*6db0*/  HFMA2 R107, -RZ, RZ, 0.64013671875, -15.109375 ;  /* 0x391fcb8eff6b7431 */ /* 0x000fc600000001ff */
[----:B------:R-:W-:-:S04]  /*6dc0*/  FFMA R114, R111, R114, R105 ;  /* 0x000000726f727223 */ /* 0x000fc80000000069 */
[----:B------:R-:W-:-:S04]  /*6dd0*/  FADD R104, R113, R114 ;  /* 0x0000007271687221 */ /* 0x000fc80000000000 */
[----:B------:R-:W-:Y:S01]  /*6de0*/  FMUL R105, R104, -0.10000000149011611938 ;  /* 0xbdcccccd68697820 */ /* 0x000fe20000400000 */
[----:B------:R-:W-:-:S03]  /*6df0*/  FADD R113, -R113, R104 ;  /* 0x0000006871717221 */ /* 0x000fc60000000100 */
[----:B------:R-:W0:Y:S01]  /*6e00*/  FRND R112, R105 ;  /* 0x0000006900707307 */ /* 0x000e220000201000 */
[----:B------:R-:W-:Y:S01]  /*6e10*/  FADD R113, R114, -R113 ;  /* 0x8000007172717221 */ /* 0x000fe20000000000 */
[----:B------:R-:W-:Y:S01]  /*6e20*/  FFMA R104, R104, -0.10000000149011611938, -R105 ;  /* 0xbdcccccd68687823 */ /* 0x000fe20000000869 */
[----:B------:R-:W-:-:S03]  /*6e30*/  FSETP.GT.AND P1, PT, |R105|, 152, PT ;  /* 0x431800006900780b */ /* 0x000fc60003f24200 */
[----:B------:R-:W-:Y:S02]  /*6e40*/  FFMA R113, R113, -0.10000000149011611938, R104 ;  /* 0xbdcccccd71717823 */ /* 0x000fe40000000068 */
[----:B------:R-:W1:Y:S01]  /*6e50*/  F2I.NTZ R114, R105 ;  /* 0x0000006900727305 */ /* 0x000e620000203100 */
[----:B0-----:R-:W-:Y:S01]  /*6e60*/  FADD R104, R105, -R112 ;  /* 0x8000007069687221 */ /* 0x001fe20000000000 */
[----:B------:R-:W-:-:S03]  /*6e70*/  FSETP.GT.AND P0, PT, R112, RZ, PT ;  /* 0x000000ff7000720b */ /* 0x000fc60003f04000 */
[----:B------:R-:W-:-:S04]  /*6e80*/  FADD R104, R104, R113 ;  /* 0x0000007168687221 */ /* 0x000fc80000000000 */
[----:B------:R-:W-:-:S04]  /*6e90*/  FFMA R107, R104, R107, 0.0013391353422775864601 ;  /* 0x3aaf85ed686b7423 */ /* 0x000fc8000000006b */
[----:B------:R-:W-:-:S04]  /*6ea0*/  FFMA R107, R104, R107, 0.0096188392490148544312 ;  /* 0x3c1d9856686b7423 */ /* 0x000fc8000000006b */
[----:B------:R-:W-:-:S04]  /*6eb0*/  FFMA R107, R104, R107, 0.055503588169813156128 ;  /* 0x3d6357bb686b7423 */ /* 0x000fc8000000006b */
[C---:B------:R-:W-:Y:S01]  /*6ec0*/  FFMA R109, R104.reuse, R107, 0.24022644758224487305 ;  /* 0x3e75fdec686d7423 */ /* 0x040fe2000000006b */
[----:B------:R-:W-:Y:S02]  /*6ed0*/  SEL R107, RZ, 0x83000000, P0 ;  /* 0x83000000ff6b7807 */ /* 0x000fe40000000000 */
[----:B------:R-:W-:Y:S01]  /*6ee0*/  FSETP.GEU.AND P0, PT, R105, RZ, PT ;  /* 0x000000ff6900720b */ /* 0x000fe20003f0e000 */
[----:B------:R-:W-:Y:S01]  /*6ef0*/  FFMA R109, R104, R109, 0.69314718246459960938 ;  /* 0x3f317218686d7423 */ /* 0x000fe2000000006d */
[----:B------:R-:W-:Y:S02]  /*6f00*/  IADD3 R111, PT, PT, R107, 0x7f000000, RZ ;  /* 0x7f0000006b6f7810 */ /* 0x000fe40007ffe0ff */
[----:B-1----:R-:W-:Y:S01]  /*6f10*/  LEA R114, R114, -R107, 0x17 ;  /* 0x8000006b72727211 */ /* 0x002fe200078eb8ff */
[----:B------:R-:W-:Y:S01]  /*6f20*/  FFMA R104, R104, R109, 1 ;  /* 0x3f80000068687423 */ /* 0x000fe2000000006d */
[----:B------:R-:W-:-:S03]  /*6f30*/  FSEL R109, RZ, +INF , !P0 ;  /* 0x7f800000ff6d7808 */ /* 0x000fc60004000000 */
[----:B------:R-:W-:-:S04]  /*6f40*/  FMUL R111, R111, R104 ;  /* 0x000000686f6f7220 */ /* 0x000fc80000400000 */
[----:B------:R-:W-:Y:S01]  /*6f50*/  @!P1 FMUL R109, R114, R111 ;  /* 0x0000006f726d9220 */ /* 0x000fe20000400000 */
[----:B------:R-:W-:-:S07]  /*6f60*/  @!P2 MOV R109, 0x7fffffff ;  /* 0x7fffffff006da802 */ /* 0x000fce0000000f00 */
.L_x_120:
[----:B------:R-:W-:Y:S05]  /*6f70*/  BSYNC.RECONVERGENT B0 ;  /* 0x0000000000007941 */ /* 0x000fea0003800200 */
.L_x_119:
[----:B------:R-:W-:Y:S01]  /*6f80*/  HFMA2 R105, -RZ, RZ, 2.5625, 0 ;  /* 0x41200000ff697431 */ /* 0x000fe200000001ff */
[----:B------:R-:W-:Y:S01]  /*6f90*/  MOV R104, 0x3dcccccd ;  /* 0x3dcccccd00687802 */ /* 0x000fe20000000f00 */
[----:B------:R-:W0:Y:S01]  /*6fa0*/  FCHK P0, R106, 0.10000000149011611938 ;  /* 0x3dcccccd6a007902 */ /* 0x000e220000000000 */
[----:B------:R-:W-:Y:S01]  /*6fb0*/  BSSY.RECONVERGENT B2, `(.L_x_121) ;  /* 0x000000c000027945 */ /* 0x000fe20003800200 */
[----:B------:R-:W-:Y:S02]  /*6fc0*/  FADD R114, R109, -1 ;  /* 0xbf8000006d727421 */ /* 0x000fe40000000000 */
[----:B------:R-:W-:-:S04]  /*6fd0*/  FFMA R104, R105, -R104, 1 ;  /* 0x3f80000069687423 */ /* 0x000fc80000000868 */
[----:B------:R-:W-:-:S04]  /*6fe0*/  FFMA R105, R104, R105, 10 ;  /* 0x4120000068697423 */ /* 0x000fc80000000069 */
[----:B------:R-:W-:-:S04]  /*6ff0*/  FFMA R104, R106, R105, RZ ;  /* 0x000000696a687223 */ /* 0x000fc800000000ff */
[----:B------:R-:W-:-:S04]  /*7000*/  FFMA R107, R104, -0.10000000149011611938, R106 ;  /* 0xbdcccccd686b7823 */ /* 0x000fc8000000006a */
[----:B------:R-:W-:Y:S01]  /*7010*/  FFMA R119, R105, R107, R104 ;  /* 0x0000006b69777223 */ /* 0x000fe20000000068 */
[----:B0-----:R-:W-:Y:S06]  /*7020*/  @!P0 BRA `(.L_x_122) ;  /* 0x0000000000108947 */ /* 0x001fec0003800000 */
[----:B------:R-:W-:Y:S02]  /*7030*/  MOV R105, R106 ;  /* 0x0000006a00697202 */ /* 0x000fe40000000f00 */
[----:B------:R-:W-:Y:S02]  /*7040*/  MOV R104, 0x3dcccccd ;  /* 0x3dcccccd00687802 */ /* 0x000fe40000000f00 */
[----:B------:R-:W-:-:S07]  /*7050*/  MOV R118, 0x7070 ;  /* 0x0000707000767802 */ /* 0x000fce0000000f00 */
[----:B------:R-:W-:Y:S05]  /*7060*/  CALL.REL.NOINC `($__internal_4_$__cuda_sm3x_div_rn_noftz_f32_slowpath) ;  /* 0x000000a800087944 */ /* 0x000fea0003c00000 */
.L_x_122:
[----:B------:R-:W-:Y:S05]  /*7070*/  BSYNC.RECONVERGENT B2 ;  /* 0x0000000000027941 */ /* 0x000fea0003800200 */
.L_x_121:
[----:B------:R-:W-:Y:S01]  /*7080*/  FADD R193, -R179, R142 ;  /* 0x0000008eb3c17221 */ /* 0x000fe20000000100 */
[----:B------:R-:W-:Y:S01]  /*7090*/  HFMA2 R105, -RZ, RZ, 0.96630859375, -0.0022525787353515625 ;  /* 0x3bbb989dff697431 */ /* 0x000fe200000001ff */
[----:B------:R-:W-:Y:S01]  /*70a0*/  MOV R106, 0x437c0000 ;  /* 0x437c0000006a7802 */ /* 0x000fe20000000f00 */
[----:B------:R-:W-:Y:S01]  /*70b0*/  HFMA2 R116, -RZ, RZ, 1.8515625, -0.7724609375 ;  /* 0x3f68ba2eff747431 */ /* 0x000fe200000001ff */
[----:B------:R-:W-:Y:S01]  /*70c0*/  MOV R113, 0x3f8ccccd ;  /* 0x3f8ccccd00717802 */ /* 0x000fe20000000f00 */
[----:B------:R-:W-:Y:S01]  /*70d0*/  FMUL R119, R114, R119 ;  /* 0x0000007772777220 */ /* 0x000fe20000400000 */
[----:B------:R-:W-:Y:S01]  /*70e0*/  FMNMX R130, RZ, R193, !PT ;  /* 0x000000c1ff827209 */ /* 0x000fe20007800000 */
[----:B------:R-:W-:Y:S01]  /*70f0*/  BSSY.RECONVERGENT B2, `(.L_x_123) ;  /* 0x0000025000027945 */ /* 0x000fe20003800200 */
[C---:B------:R-:W-:Y:S01]  /*7100*/  FADD R33, -R110.reuse, R33 ;  /* 0x000000216e217221 */ /* 0x040fe20000000100 */
[----:B------:R-:W-:Y:S02]  /*7110*/  FFMA R31, R110, R119, R31 ;  /* 0x000000776e1f7223 */ /* 0x000fe4000000001f */
[----:B------:R-:W-:Y:S01]  /*7120*/  FMUL R109, R29, R130 ;  /* 0x000000821d6d7220 */ /* 0x000fe20000400000 */
[----:B------:R-:W-:-:S04]  /*7130*/  FFMA R113, R116, -R113, 1 ;  /* 0x3f80000074717423 */ /* 0x000fc80000000871 */
[----:B------:R-:W-:Y:S01]  /*7140*/  FMNMX R109, RZ, R109, !PT ;  /* 0x0000006dff6d7209 */ /* 0x000fe20007800000 */
[----:B------:R-:W-:-:S03]  /*7150*/  FFMA R115, R113, R116, 0.90909087657928466797 ;  /* 0x3f68ba2e71737423 */ /* 0x000fc60000000074 */
[----:B------:R-:W-:-:S04]  /*7160*/  FMNMX R121, -R109, 46.051700592041015625, PT ;  /* 0x423834f16d797809 */ /* 0x000fc80003800100 */
[----:B------:R-:W-:-:S05]  /*7170*/  FMNMX R104, R121, -1.00000002004087734272e+20, !PT ;  /* 0xe0ad78ec79687809 */ /* 0x000fca0007800000 */
[----:B------:R-:W-:-:S04]  /*7180*/  FFMA.SAT R105, R104, R105, 0.5 ;  /* 0x3f00000068697423 */ /* 0x000fc80000002069 */
[----:B------:R-:W-:Y:S01]  /*7190*/  FFMA.RM R105, R105, R106, 12582913 ;  /* 0x4b40000169697423 */ /* 0x000fe2000000406a */
[----:B------:R-:W-:-:S03]  /*71a0*/  FADD R106, R179, R142 ;  /* 0x0000008eb36a7221 */ /* 0x000fc60000000000 */
[C---:B------:R-:W-:Y:S01]  /*71b0*/  FADD R107, R105.reuse, -12583039 ;  /* 0xcb40007f696b7421 */ /* 0x040fe20000000000 */
[----:B------:R-:W-:Y:S01]  /*71c0*/  FMUL R106, R106, 0.5 ;  /* 0x3f0000006a6a7820 */ /* 0x000fe20000400000 */
[----:B------:R-:W-:Y:S02]  /*71d0*/  SHF.L.U32 R111, R105, 0x17, RZ ;  /* 0x00000017696f7819 */ /* 0x000fe400000006ff */
[----:B------:R-:W-:Y:S01]  /*71e0*/  FFMA R107, R104, 1.4426950216293334961, -R107 ;  /* 0x3fb8aa3b686b7823 */ /* 0x000fe2000000086b */
[----:B------:R-:W-:-:S03]  /*71f0*/  FMUL R106, R106, 1000 ;  /* 0x447a00006a6a7820 */ /* 0x000fc60000400000 */
[----:B------:R-:W-:Y:S01]  /*7200*/  FFMA R107, R104, 1.925963033500011079e-08, R107 ;  /* 0x32a57060686b7823 */ /* 0x000fe2000000006b */
[----:B------:R-:W-:Y:S01]  /*7210*/  SHF.R.U32.HI R104, RZ, 0x1, R138 ;  /* 0x00000001ff687819 */ /* 0x000fe2000001168a */
[----:B------:R-:W-:Y:S03]  /*7220*/  FCHK P0, |R106|, 1.1000000238418579102 ;  /* 0x3f8ccccd6a007902 */ /* 0x000fe60000000200 */
[----:B------:R-:W-:-:S05]  /*7230*/  I2FP.F32.U32 R104, R104 ;  /* 0x0000006800687245 */ /* 0x000fca0000201000 */
[----:B------:R0:W1:Y:S08]  /*7240*/  MUFU.EX2 R112, R107 ;  /* 0x0000006b00707308 */ /* 0x0000700000000800 */
[----:B------:R2:W3:Y:S01]  /*7250*/  F2I.U32.TRUNC.NTZ R175, R104 ;  /* 0x0000006800af7305 */ /* 0x0004e2000020f000 */
[----:B0-----:R-:W-:Y:S01]  /*7260*/  FFMA R107, |R106|, R115, RZ ;  /* 0x000000736a6b7223 */ /* 0x001fe200000002ff */
[----:B-1----:R-:W-:-:S03]  /*7270*/  FMUL R111, R111, R112 ;  /* 0x000000706f6f7220 */ /* 0x002fc60000400000 */
[----:B------:R-:W-:Y:S01]  /*7280*/  FFMA R112, R107, -1.1000000238418579102, |R106| ;  /* 0xbf8ccccd6b707823 */ /* 0x000fe2000000046a */
[----:B------:R-:W-:-:S03]  /*7290*/  FADD R105, -R111, 1 ;  /* 0x3f8000006f697421 */ /* 0x000fc60000000100 */
[----:B------:R-:W-:Y:S01]  /*72a0*/  FFMA R119, R115, R112, R107 ;  /* 0x0000007073777223 */ /* 0x000fe2000000006b */
[----:B------:R-:W-:Y:S02]  /*72b0*/  HFMA2 R107, -RZ, RZ, 1.875, 0 ;  /* 0x3f800000ff6b7431 */ /* 0x000fe400000001ff */
[CC--:B------:R-:W-:Y:S01]  /*72c0*/  FMUL R113, R108.reuse, R105.reuse ;  /* 0x000000696c717220 */ /* 0x0c0fe20000400000 */
[----:B------:R-:W-:-:S04]  /*72d0*/  FMUL.SAT R112, R108, R105 ;  /* 0x000000696c707220 */ /* 0x000fc80000402000 */
[----:B------:R-:W-:Y:S01]  /*72e0*/  FMNMX R110, R113, 1, PT ;  /* 0x3f800000716e7809 */ /* 0x000fe20003800000 */
[----:B--23--:R-:W-:Y:S06]  /*72f0*/  @!P0 BRA `(.L_x_124) ;  /* 0x0000000000108947 */ /* 0x00cfec0003800000 */
[----:B------:R-:W-:Y:S01]  /*7300*/  FADD R105, |R106|, -RZ ;  /* 0x800000ff6a697221 */ /* 0x000fe20000000200 */
[----:B------:R-:W-:Y:S02]  /*7310*/  MOV R104, 0x3f8ccccd ;  /* 0x3f8ccccd00687802 */ /* 0x000fe40000000f00 */
[----:B------:R-:W-:-:S07]  /*7320*/  MOV R118, 0x7340 ;  /* 0x0000734000767802 */ /* 0x000fce0000000f00 */
[----:B------:R-:W-:Y:S05]  /*7330*/  CALL.REL.NOINC `($__internal_4_$__cuda_sm3x_div_rn_noftz_f32_slowpath) ;  /* 0x000000a400547944 */ /* 0x000fea0003c00000 */
.L_x_124:
[----:B------:R-:W-:Y:S05]  /*7340*/  BSYNC.RECONVERGENT B2 ;  /* 0x0000000000027941 */ /* 0x000fea0003800200 */
.L_x_123:
[----:B------:R-:W-:Y:S01]  /*7350*/  FADD R114, R119, 1 ;  /* 0x3f80000077727421 */ /* 0x000fe20000000000 */
[----:B------:R-:W-:Y:S03]  /*7360*/  BSSY.RECONVERGENT B0, `(.L_x_125) ;  /* 0x0000049000007945 */ /* 0x000fe60003800200 */
[C---:B------:R-:W-:Y:S01]  /*7370*/  FMUL R105, |R114|.reuse, 16777216 ;  /* 0x4b80000072697820 */ /* 0x040fe20000400200 */
[----:B------:R-:W-:-:S04]  /*7380*/  FSETP.GEU.AND P0, PT, |R114|, 1.175494350822287508e-38, PT ;  /* 0x008000007200780b */ /* 0x000fc80003f0e200 */
[----:B------:R-:W-:-:S04]  /*7390*/  FSEL R105, R105, |R114|, !P0 ;  /* 0x4000007269697208 */ /* 0x000fc80004000000 */
[----:B------:R-:W-:-:S04]  /*73a0*/  IADD3 R104, PT, PT, R105, -0x3f3504f3, RZ ;  /* 0xc0cafb0d69687810 */ /* 0x000fc80007ffe0ff */
[----:B------:R-:W-:Y:S02]  /*73b0*/  LOP3.LUT R116, R104, 0xff800000, RZ, 0xc0, !PT ;  /* 0xff80000068747812 */ /* 0x000fe400078ec0ff */
[----:B------:R-:W-:Y:S02]  /*73c0*/  FSEL R104, RZ, -24, P0 ;  /* 0xc1c00000ff687808 */ /* 0x000fe40000000000 */
[----:B------:R-:W-:-:S05]  /*73d0*/  IADD3 R105, PT, PT, R105, -R116, RZ ;  /* 0x8000007469697210 */ /* 0x000fca0007ffe0ff */
[C---:B------:R-:W-:Y:S01]  /*73e0*/  FADD R115, R105.reuse, 1 ;  /* 0x3f80000069737421 */ /* 0x040fe20000000000 */
[----:B------:R-:W-:Y:S01]  /*73f0*/  FADD R113, R105, -1 ;  /* 0xbf80000069717421 */ /* 0x000fe20000000000 */
[----:B------:R-:W-:-:S03]  /*7400*/  I2FP.F32.S32 R105, R116 ;  /* 0x0000007400697245 */ /* 0x000fc60000201400 */
[----:B------:R-:W-:Y:S01]  /*7410*/  FADD R118, R113, R113 ;  /* 0x0000007171767221 */ /* 0x000fe20000000000 */
[----:B------:R-:W0:Y:S01]  /*7420*/  MUFU.RCP R115, R115 ;  /* 0x0000007300737308 */ /* 0x000e220000001000 */
[----:B------:R-:W-:Y:S02]  /*7430*/  FFMA R104, R105, 1.1920928955078125e-07, R104 ;  /* 0x3400000069687823 */ /* 0x000fe40000000068 */
[----:B0-----:R-:W-:Y:S01]  /*7440*/  FMUL R123, R115, R118 ;  /* 0x00000076737b7220 */ /* 0x001fe20000400000 */
[----:B------:R-:W-:-:S03]  /*7450*/  MOV R118, 0x3a2c32e4 ;  /* 0x3a2c32e400767802 */ /* 0x000fc60000000f00 */
        /* <DEDUP_REMOVED lines=10> */
[C---:B------:R-:W-:Y:S01]  /*7500*/  FFMA R118, R105.reuse, R118, 0.12022458761930465698 ;  /* 0x3df6384f69767423 */ /* 0x040fe20000000076 */
[----:B------:R-:W-:Y:S02]  /*7510*/  HFMA2 R115, -RZ, RZ, 0.64013671875, -15.109375 ;  /* 0x391fcb8eff737431 */ /* 0x000fe400000001ff */
[----:B------:R-:W-:Y:S01]  /*7520*/  FFMA R104, R116, 1.4426950216293334961, R113 ;  /* 0x3fb8aa3b74687823 */ /* 0x000fe20000000071 */
[----:B------:R-:W-:-:S03]  /*7530*/  FMUL R118, R105, R118 ;  /* 0x0000007669767220 */ /* 0x000fc60000400000 */
[----:B------:R-:W-:Y:S01]  /*7540*/  FFMA R105, R123, 1.9251366722983220825e-08, R104 ;  /* 0x32a55e347b697823 */ /* 0x000fe20000000068 */
[----:B------:R-:W-:-:S04]  /*7550*/  FMUL R104, R118, 3 ;  /* 0x4040000076687820 */ /* 0x000fc80000400000 */
[----:B------:R-:W-:-:S04]  /*7560*/  FFMA R105, R116, R104, R105 ;  /* 0x0000006874697223 */ /* 0x000fc80000000069 */
[----:B------:R-:W-:-:S04]  /*7570*/  FFMA R118, R123, R118, R105 ;  /* 0x000000767b767223 */ /* 0x000fc80000000069 */
[----:B------:R-:W-:-:S04]  /*7580*/  FADD R104, R125, R118 ;  /* 0x000000767d687221 */ /* 0x000fc80000000000 */
[----:B------:R-:W-:Y:S01]  /*7590*/  FMUL R105, R104, -0.10000000149011611938 ;  /* 0xbdcccccd68697820 */ /* 0x000fe20000400000 */
[----:B------:R-:W-:-:S03]  /*75a0*/  FADD R125, -R125, R104 ;  /* 0x000000687d7d7221 */ /* 0x000fc60000000100 */
[----:B------:R-:W0:Y:S01]  /*75b0*/  FRND R116, R105 ;  /* 0x0000006900747307 */ /* 0x000e220000201000 */
[----:B------:R-:W-:Y:S01]  /*75c0*/  FADD R125, R118, -R125 ;  /* 0x8000007d767d7221 */ /* 0x000fe20000000000 */
[----:B------:R-:W-:Y:S01]  /*75d0*/  FFMA R104, R104, -0.10000000149011611938, -R105 ;  /* 0xbdcccccd68687823 */ /* 0x000fe20000000869 */
[C---:B------:R-:W-:Y:S02]  /*75e0*/  FSETP.GT.AND P1, PT, |R105|.reuse, 152, PT ;  /* 0x431800006900780b */ /* 0x040fe40003f24200 */
[----:B------:R-:W-:Y:S01]  /*75f0*/  FSETP.GEU.AND P2, PT, R105, RZ, PT ;  /* 0x000000ff6900720b */ /* 0x000fe20003f4e000 */
[----:B------:R-:W-:Y:S01]  /*7600*/  FFMA R104, R125, -0.10000000149011611938, R104 ;  /* 0xbdcccccd7d687823 */ /* 0x000fe20000000068 */
[----:B0-----:R-:W-:Y:S01]  /*7610*/  FADD R113, R105, -R116 ;  /* 0x8000007469717221 */ /* 0x001fe20000000000 */
[----:B------:R-:W-:-:S03]  /*7620*/  FSETP.GT.AND P0, PT, R116, RZ, PT ;  /* 0x000000ff7400720b */ /* 0x000fc60003f04000 */
[----:B------:R-:W-:Y:S01]  /*7630*/  FADD R104, R104, R113 ;  /* 0x0000007168687221 */ /* 0x000fe20000000000 */
[----:B------:R-:W-:Y:S02]  /*7640*/  SEL R116, RZ, 0x83000000, P0 ;  /* 0x83000000ff747807 */ /* 0x000fe40000000000 */
[----:B------:R-:W-:Y:S01]  /*7650*/  FSETP.NEU.AND P0, PT, R114, 1, PT ;  /* 0x3f8000007200780b */ /* 0x000fe20003f0d000 */
[----:B------:R-:W-:Y:S01]  /*7660*/  FFMA R113, R104, R115, 0.0013391353422775864601 ;  /* 0x3aaf85ed68717423 */ /* 0x000fe20000000073 */
[----:B------:R-:W-:Y:S01]  /*7670*/  IADD3 R118, PT, PT, R116, 0x7f000000, RZ ;  /* 0x7f00000074767810 */ /* 0x000fe20007ffe0ff */
[----:B------:R-:W0:Y:S02]  /*7680*/  F2I.NTZ R115, R105 ;  /* 0x0000006900737305 */ /* 0x000e240000203100 */
[----:B------:R-:W-:-:S04]  /*7690*/  FFMA R113, R104, R113, 0.0096188392490148544312 ;  /* 0x3c1d985668717423 */ /* 0x000fc80000000071 */
[----:B------:R-:W-:-:S04]  /*76a0*/  FFMA R113, R104, R113, 0.055503588169813156128 ;  /* 0x3d6357bb68717423 */ /* 0x000fc80000000071 */
[----:B------:R-:W-:-:S04]  /*76b0*/  FFMA R113, R104, R113, 0.24022644758224487305 ;  /* 0x3e75fdec68717423 */ /* 0x000fc80000000071 */
[----:B------:R-:W-:Y:S01]  /*76c0*/  FFMA R113, R104, R113, 0.69314718246459960938 ;  /* 0x3f31721868717423 */ /* 0x000fe20000000071 */
[----:B0-----:R-:W-:-:S03]  /*76d0*/  LEA R116, R115, -R116, 0x17 ;  /* 0x8000007473747211 */ /* 0x001fc600078eb8ff */
[----:B------:R-:W-:-:S04]  /*76e0*/  FFMA R113, R104, R113, 1 ;  /* 0x3f80000068717423 */ /* 0x000fc80000000071 */
[----:B------:R-:W-:-:S04]  /*76f0*/  FMUL R113, R113, R118 ;  /* 0x0000007671717220 */ /* 0x000fc80000400000 */
[----:B------:R-:W-:Y:S01]  /*7700*/  FMUL R126, R113, R116 ;  /* 0x00000074717e7220 */ /* 0x000fe20000400000 */
[----:B------:R-:W-:Y:S01]  /*7710*/  @P1 FSEL R126, RZ, +INF , !P2 ;  /* 0x7f800000ff7e1808 */ /* 0x000fe20005000000 */
[----:B------:R-:W-:Y:S06]  /*7720*/  @!P0 BRA `(.L_x_126) ;  /* 0x0000000000308947 */ /* 0x000fec0003800000 */
        /* <DEDUP_REMOVED lines=9> */
[----:B------:R-:W-:Y:S02]  /*77c0*/  FSETP.GEU.AND P1, PT, R119, -1, PT ;  /* 0xbf8000007700780b */ /* 0x000fe40003f2e000 */
[----:B------:R-:W-:-:S11]  /*77d0*/  MOV R107, R126 ;  /* 0x0000007e006b7202 */ /* 0x000fd60000000f00 */
[----:B------:R-:W-:-:S07]  /*77e0*/  @!P1 MOV R107, 0x7fffffff ;  /* 0x7fffffff006b9802 */ /* 0x000fce0000000f00 */
.L_x_126:
[----:B------:R-:W-:Y:S05]  /*77f0*/  BSYNC.RECONVERGENT B0 ;  /* 0x0000000000007941 */ /* 0x000fea0003800200 */
.L_x_125:
[----:B------:R-:W-:Y:S01]  /*7800*/  HFMA2 R104, -RZ, RZ, 1.875, 0 ;  /* 0x3f800000ff687431 */ /* 0x000fe200000001ff */
[C---:B------:R-:W-:Y:S01]  /*7810*/  FSETP.GEU.AND P1, PT, R106.reuse, RZ, PT ;  /* 0x000000ff6a00720b */ /* 0x040fe20003f2e000 */
[----:B------:R-:W-:Y:S01]  /*7820*/  BSSY.RECONVERGENT B2, `(.L_x_127) ;  /* 0x0000010000027945 */ /* 0x000fe20003800200 */
[----:B------:R-:W-:Y:S02]  /*7830*/  FSETP.NEU.AND P2, PT, R106, RZ, PT ;  /* 0x000000ff6a00720b */ /* 0x000fe40003f4d000 */
[----:B------:R-:W-:Y:S02]  /*7840*/  MOV R113, 0x41200000 ;  /* 0x4120000000717802 */ /* 0x000fe40000000f00 */
[----:B------:R-:W-:-:S03]  /*7850*/  FSEL R105, R104, -1, P1 ;  /* 0xbf80000068697808 */ /* 0x000fc60000800000 */
[----:B------:R-:W-:Y:S01]  /*7860*/  FFMA R104, -R113, 0.10000000149011611938, R104 ;  /* 0x3dcccccd71687823 */ /* 0x000fe20000000168 */
[----:B------:R-:W-:-:S03]  /*7870*/  FSEL R105, R106, R105, !P2 ;  /* 0x000000696a697208 */ /* 0x000fc60005000000 */
[----:B------:R-:W-:Y:S02]  /*7880*/  FFMA R104, R104, -R113, -10 ;  /* 0xc120000068687423 */ /* 0x000fe40000000871 */
[----:B------:R-:W-:-:S04]  /*7890*/  FMUL R105, R105, 1.1000000238418579102 ;  /* 0x3f8ccccd69697820 */ /* 0x000fc80000400000 */
[----:B------:R-:W0:Y:S01]  /*78a0*/  FCHK P1, R105, -0.10000000149011611938 ;  /* 0xbdcccccd69007902 */ /* 0x000e220000020000 */
[----:B------:R-:W-:-:S04]  /*78b0*/  FFMA R113, R105, R104, RZ ;  /* 0x0000006869717223 */ /* 0x000fc800000000ff */
[----:B------:R-:W-:-:S04]  /*78c0*/  FFMA R115, R113, 0.10000000149011611938, R105 ;  /* 0x3dcccccd71737823 */ /* 0x000fc80000000069 */
[----:B------:R-:W-:Y:S01]  /*78d0*/  FFMA R119, R104, R115, R113 ;  /* 0x0000007368777223 */ /* 0x000fe20000000071 */
[----:B0-----:R-:W-:Y:S06]  /*78e0*/  @!P1 BRA `(.L_x_128) ;  /* 0x00000000000c9947 */ /* 0x001fec0003800000 */
[----:B------:R-:W-:Y:S02]  /*78f0*/  MOV R104, 0xbdcccccd ;  /* 0xbdcccccd00687802 */ /* 0x000fe40000000f00 */
[----:B------:R-:W-:-:S07]  /*7900*/  MOV R118, 0x7920 ;  /* 0x0000792000767802 */ /* 0x000fce0000000f00 */
[----:B------:R-:W-:Y:S05]  /*7910*/  CALL.REL.NOINC `($__internal_4_$__cuda_sm3x_div_rn_noftz_f32_slowpath) ;  /* 0x0000009c00dc7944 */ /* 0x000fea0003c00000 */
.L_x_128:
[----:B------:R-:W-:Y:S05]  /*7920*/  BSYNC.RECONVERGENT B2 ;  /* 0x0000000000027941 */ /* 0x000fea0003800200 */
.L_x_127:
[----:B------:R-:W-:Y:S01]  /*7930*/  FADD R104, R107, -1 ;  /* 0xbf8000006b687421 */ /* 0x000fe20000000000 */
[----:B------:R-:W-:Y:S01]  /*7940*/  FADD R105, R112, R112 ;  /* 0x0000007070697221 */ /* 0x000fe20000000000 */
[-C--:B------:R-:W-:Y:S01]  /*7950*/  FMUL R107, R33, R24.reuse ;  /* 0x00000018216b7220 */ /* 0x080fe20000400000 */
[----:B------:R-:W-:Y:S01]  /*7960*/  FSETP.GEU.AND P1, PT, R114, 9.9999999747524270788e-07, PT ;  /* 0x358637bd7200780b */ /* 0x000fe20003f2e000 */
[----:B------:R-:W-:Y:S01]  /*7970*/  FMUL R104, R104, R119 ;  /* 0x0000007768687220 */ /* 0x000fe20000400000 */
[----:B------:R-:W-:Y:S01]  /*7980*/  FMUL R113, R31, R24 ;  /* 0x000000181f717220 */ /* 0x000fe20000400000 */
[----:B------:R-:W-:Y:S01]  /*7990*/  FMUL R115, R105, R107 ;  /* 0x0000006b69737220 */ /* 0x000fe20000400000 */
[----:B------:R-:W-:Y:S01]  /*79a0*/  BSSY.RECONVERGENT B2, `(.L_x_129) ;  /* 0x0000027000027945 */ /* 0x000fe20003800200 */
[-C--:B------:R-:W-:Y:S01]  /*79b0*/  FMUL R116, R104, R105.reuse ;  /* 0x0000006968747220 */ /* 0x080fe20000400000 */
[----:B------:R-:W-:Y:S01]  /*79c0*/  FFMA R105, -R24, R105, R41 ;  /* 0x0000006918697223 */ /* 0x000fe20000000129 */
[----:B------:R-:W-:Y:S01]  /*79d0*/  FFMA R118, R112, R41, R115 ;  /* 0x0000002970767223 */ /* 0x000fe20000000073 */
[C---:B------:R-:W-:Y:S01]  /*79e0*/  FFMA R107, R104.reuse, R107, -R113 ;  /* 0x0000006b686b7223 */ /* 0x040fe20000000871 */
[----:B------:R-:W-:Y:S01]  /*79f0*/  FMUL R113, R104, R41 ;  /* 0x0000002968717220 */ /* 0x000fe20000400000 */
[----:B------:R-:W-:Y:S01]  /*7a00*/  FFMA R39, R24, R116, R39 ;  /* 0x0000007418277223 */ /* 0x000fe20000000027 */
[----:B------:R-:W-:Y:S01]  /*7a10*/  FMUL R128, R118, R119 ;  /* 0x0000007776807220 */ /* 0x000fe20000400000 */
[----:B------:R-:W-:-:S02]  /*7a20*/  HFMA2 R119, -RZ, RZ, 0, 0 ;  /* 0x00000000ff777431 */ /* 0x000fc400000001ff */
[----:B------:R-:W-:Y:S01]  /*7a30*/  FADD R116, R107, R107 ;  /* 0x0000006b6b747221 */ /* 0x000fe20000000000 */
[----:B------:R-:W-:Y:S01]  /*7a40*/  MOV R41, R105 ;  /* 0x0000006900297202 */ /* 0x000fe20000000f00 */
[----:B------:R-:W-:Y:S06]  /*7a50*/  @!P1 BRA `(.L_x_130) ;  /* 0x00000000006c9947 */ /* 0x000fec0003800000 */
[----:B------:R-:W0:Y:S01]  /*7a60*/  MUFU.RCP R107, R114 ;  /* 0x00000072006b7308 */ /* 0x000e220000001000 */
[----:B------:R-:W-:Y:S01]  /*7a70*/  BSSY.RECONVERGENT B0, `(.L_x_131) ;  /* 0x000000c000007945 */ /* 0x000fe20003800200 */
[----:B------:R-:W-:Y:S01]  /*7a80*/  MOV R105, 0x3f800000 ;  /* 0x3f80000000697802 */ /* 0x000fe20000000f00 */
[----:B0-----:R-:W-:Y:S02]  /*7a90*/  FFMA R104, -R114, R107, 1 ;  /* 0x3f80000072687423 */ /* 0x001fe4000000016b */
[----:B------:R-:W-:Y:S05]  /*7aa0*/  @!P0 BRA `(.L_x_132) ;  /* 0x0000000000208947 */ /* 0x000fea0003800000 */
[----:B------:R-:W-:-:S13]  /*7ab0*/  FSETP.NAN.AND P0, PT, |R114|, |R114|, PT ;  /* 0x400000727200720b */ /* 0x000fda0003f08200 */
[----:B------:R-:W-:Y:S01]  /*7ac0*/  @P0 FADD R105, R114, -0.10000000149011611938 ;  /* 0xbdcccccd72690421 */ /* 0x000fe20000000000 */
[----:B------:R-:W-:Y:S06]  /*7ad0*/  @P0 BRA `(.L_x_132) ;  /* 0x0000000000140947 */ /* 0x000fec0003800000 */
[----:B------:R-:W-:Y:S02]  /*7ae0*/  FSETP.NEU.AND P0, PT, |R114|, +INF , PT ;  /* 0x7f8000007200780b */ /* 0x000fe40003f0d200 */
[----:B------:R-:W-:-:S11]  /*7af0*/  MOV R105, R126 ;  /* 0x0000007e00697202 */ /* 0x000fd60000000f00 */
[----:B------:R-:W-:-:S05]  /*7b00*/  @!P0 FADD R115, R114, R114 ;  /* 0x0000007272738221 */ /* 0x000fca0000000000 */
[----:B------:R-:W-:-:S04]  /*7b10*/  @!P0 LOP3.LUT R115, R115, 0x7fffffff, RZ, 0xc0, !PT ;  /* 0x7fffffff73738812 */ /* 0x000fc800078ec0ff */
[----:B------:R-:W-:-:S07]  /*7b20*/  @!P0 LOP3.LUT R105, R115, 0x7f800000, RZ, 0x3c, !PT ;  /* 0x7f80000073698812 */ /* 0x000fce00078e3cff */
.L_x_132:
[----:B------:R-:W-:Y:S05]  /*7b30*/  BSYNC.RECONVERGENT B0 ;  /* 0x0000000000007941 */ /* 0x000fea0003800200 */
.L_x_131:
[----:B------:R-:W-:Y:S01]  /*7b40*/  FMUL R105, R105, -0.10000000149011611938 ;  /* 0xbdcccccd69697820 */ /* 0x000fe20000400000 */
[----:B------:R-:W-:Y:S01]  /*7b50*/  FFMA R104, R107, R104, R107 ;  /* 0x000000686b687223 */ /* 0x000fe2000000006b */
[----:B------:R-:W-:Y:S02]  /*7b60*/  BSSY.RECONVERGENT B4, `(.L_x_133) ;  /* 0x0000009000047945 */ /* 0x000fe40003800200 */
[----:B------:R-:W0:Y:S01]  /*7b70*/  FCHK P0, R105, R114 ;  /* 0x0000007269007302 */ /* 0x000e220000000000 */
[----:B------:R-:W-:-:S04]  /*7b80*/  FFMA R107, R105, R104, RZ ;  /* 0x00000068696b7223 */ /* 0x000fc800000000ff */
[----:B------:R-:W-:-:S04]  /*7b90*/  FFMA R115, -R114, R107, R105 ;  /* 0x0000006b72737223 */ /* 0x000fc80000000169 */
[----:B------:R-:W-:Y:S01]  /*7ba0*/  FFMA R119, R104, R115, R107 ;  /* 0x0000007368777223 */ /* 0x000fe2000000006b */
[----:B0-----:R-:W-:Y:S06]  /*7bb0*/  @!P0 BRA `(.L_x_134) ;  /* 0x00000000000c8947 */ /* 0x001fec0003800000 */
[----:B------:R-:W-:Y:S02]  /*7bc0*/  MOV R104, R114 ;  /* 0x0000007200687202 */ /* 0x000fe40000000f00 */
[----:B------:R-:W-:-:S07]  /*7bd0*/  MOV R118, 0x7bf0 ;  /* 0x00007bf000767802 */ /* 0x000fce0000000f00 */
[----:B------:R-:W-:Y:S05]  /*7be0*/  CALL.REL.NOINC `($__internal_4_$__cuda_sm3x_div_rn_noftz_f32_slowpath) ;  /* 0x0000009c00287944 */ /* 0x000fea0003c00000 */
.L_x_134:
[----:B------:R-:W-:Y:S05]  /*7bf0*/  BSYNC.RECONVERGENT B4 ;  /* 0x0000000000047941 */ /* 0x000fea0003800200 */
.L_x_133:
[----:B------:R-:W-:-:S07]  /*7c00*/  FMUL R119, R128, R119 ;  /* 0x0000007780777220 */ /* 0x000fce0000400000 */
.L_x_130:
[----:B------:R-:W-:Y:S05]  /*7c10*/  BSYNC.RECONVERGENT B2 ;  /* 0x0000000000027941 */ /* 0x000fea0003800200 */
.L_x_129:
[----:B------:R-:W-:Y:S01]  /*7c20*/  HFMA2 R105, -RZ, RZ, 1.8310546875, -0.000730037689208984375 ;  /* 0x3f5391fbff697431 */ /* 0x000fe200000001ff */
[----:B------:R-:W-:Y:S01]  /*7c30*/  MOV R104, 0x3f800000 ;  /* 0x3f80000000687802 */ /* 0x000fe20000000f00 */
[----:B------:R-:W0:Y:S01]  /*7c40*/  FCHK P1, R119, 1.2100000381469726562 ;  /* 0x3f9ae14877007902 */ /* 0x000e220000020000 */
[C---:B------:R-:W-:Y:S01]  /*7c50*/  FSETP.GEU.AND P2, PT, |R29|.reuse, 1.0754944163277645694e-20, PT ;  /* 0x1e4b27b81d00780b */ /* 0x040fe20003f4e200 */
[----:B------:R-:W-:Y:S01]  /*7c60*/  BSSY.RECONVERGENT B2, `(.L_x_135) ;  /* 0x000000e000027945 */ /* 0x000fe20003800200 */
[----:B------:R-:W-:Y:S02]  /*7c70*/  ISETP.NE.AND P0, PT, R20, 0x1, PT ;  /* 0x000000011400780c */ /* 0x000fe40003f05270 */
[----:B------:R-:W-:Y:S01]  /*7c80*/  FSEL R115, R29, 1.0754944163277645694e-20, P2 ;  /* 0x1e4b27b81d737808 */ /* 0x000fe20001000000 */
[----:B------:R-:W-:-:S04]  /*7c90*/  FFMA R104, R105, -1.2100000381469726562, R104 ;  /* 0xbf9ae14869687823 */ /* 0x000fc80000000068 */
[----:B------:R-:W-:-:S04]  /*7ca0*/  FFMA R104, R104, R105, 0.82644623517990112305 ;  /* 0x3f5391fb68687423 */ /* 0x000fc80000000069 */
[----:B------:R-:W-:-:S04]  /*7cb0*/  FFMA R105, R104, R119, RZ ;  /* 0x0000007768697223 */ /* 0x000fc800000000ff */
[----:B------:R-:W-:-:S04]  /*7cc0*/  FFMA R107, R105, -1.2100000381469726562, R119 ;  /* 0xbf9ae148696b7823 */ /* 0x000fc80000000077 */
[----:B------:R-:W-:Y:S01]  /*7cd0*/  FFMA R104, R104, R107, R105 ;  /* 0x0000006b68687223 */ /* 0x000fe20000000069 */
[----:B0-----:R-:W-:Y:S06]  /*7ce0*/  @!P1 BRA `(.L_x_136) ;  /* 0x0000000000149947 */ /* 0x001fec0003800000 */
[----:B------:R-:W-:Y:S02]  /*7cf0*/  MOV R105, R119 ;  /* 0x0000007700697202 */ /* 0x000fe40000000f00 */
[----:B------:R-:W-:Y:S02]  /*7d00*/  MOV R104, 0x3f9ae148 ;  /* 0x3f9ae14800687802 */ /* 0x000fe40000000f00 */
[----:B------:R-:W-:-:S07]  /*7d10*/  MOV R118, 0x7d30 ;  /* 0x00007d3000767802 */ /* 0x000fce0000000f00 */
[----:B------:R-:W-:Y:S05]  /*7d20*/  CALL.REL.NOINC `($__internal_4_$__cuda_sm3x_div_rn_noftz_f32_slowpath) ;  /* 0x0000009800d87944 */ /* 0x000fea0003c00000 */
[----:B------:R-:W-:-:S07]  /*7d30*/  MOV R104, R119 ;  /* 0x0000007700687202 */ /* 0x000fce0000000f00 */
.L_x_136:
[----:B------:R-:W-:Y:S05]  /*7d40*/  BSYNC.RECONVERGENT B2 ;  /* 0x0000000000027941 */ /* 0x000fea0003800200 */
.L_x_135:
[----:B------:R-:W0:Y:S01]  /*7d50*/  MUFU.RCP R114, R115 ;  /* 0x0000007300727308 */ /* 0x000e220000001000 */
[----:B------:R-:W-:Y:S01]  /*7d60*/  FSETP.NEU.AND P1, PT, R106, RZ, PT ;  /* 0x000000ff6a00720b */ /* 0x000fe20003f2d000 */
[----:B------:R-:W-:Y:S01]  /*7d70*/  FMUL R104, R104, 1.1000000238418579102 ;  /* 0x3f8ccccd68687820 */ /* 0x000fe20000400000 */
[----:B------:R-:W-:Y:S01]  /*7d80*/  BSSY.RECONVERGENT B2, `(.L_x_137) ;  /* 0x0000015000027945 */ /* 0x000fe20003800200 */
[----:B------:R-:W-:Y:S01]  /*7d90*/  FMUL R128, R27, R112 ;  /* 0x000000701b807220 */ /* 0x000fe20000400000 */
[----:B------:R-:W-:Y:S02]  /*7da0*/  SEL R118, RZ, 0xffffffff, !P1 ;  /* 0xffffffffff767807 */ /* 0x000fe40004800000 */
[----:B------:R-:W-:Y:S01]  /*7db0*/  FSETP.GT.AND P1, PT, R106, RZ, PT ;  /* 0x000000ff6a00720b */ /* 0x000fe20003f24000 */
[----:B0-----:R-:W-:-:S04]  /*7dc0*/  FFMA R105, -R115, R114, 1 ;  /* 0x3f80000073697423 */ /* 0x001fc80000000172 */
[----:B------:R-:W-:Y:S01]  /*7dd0*/  FFMA R107, R114, R105, R114 ;  /* 0x00000069726b7223 */ /* 0x000fe20000000072 */
[----:B------:R-:W-:-:S03]  /*7de0*/  I2FP.F32.S32 R105, R118 ;  /* 0x0000007600697245 */ /* 0x000fc60000201400 */
[----:B------:R-:W-:Y:S01]  /*7df0*/  FFMA R106, R4, R107, RZ ;  /* 0x0000006b046a7223 */ /* 0x000fe200000000ff */
[----:B------:R-:W-:Y:S02]  /*7e00*/  FSEL R105, R105, 1, !P1 ;  /* 0x3f80000069697808 */ /* 0x000fe40004800000 */
[----:B------:R-:W0:Y:S01]  /*7e10*/  FCHK P1, R4, R115 ;  /* 0x0000007304007302 */ /* 0x000e220000020000 */
[----:B------:R-:W-:Y:S02]  /*7e20*/  FFMA R114, -R115, R106, R4 ;  /* 0x0000006a73727223 */ /* 0x000fe40000000104 */
[----:B------:R-:W-:Y:S02]  /*7e30*/  FMUL R104, R104, R105 ;  /* 0x0000006968687220 */ /* 0x000fe40000400000 */
[----:B------:R-:W-:Y:S01]  /*7e40*/  FFMA R119, R107, R114, R106 ;  /* 0x000000726b777223 */ /* 0x000fe2000000006a */
[-C--:B------:R-:W-:Y:S01]  /*7e50*/  FMUL R106, R26, R112.reuse ;  /* 0x000000701a6a7220 */ /* 0x080fe20000400000 */
[----:B------:R-:W-:Y:S01]  /*7e60*/  FMUL R107, R25, R112 ;  /* 0x00000070196b7220 */ /* 0x000fe20000400000 */
[----:B------:R-:W-:Y:S01]  /*7e70*/  FMUL R129, R104, 1000 ;  /* 0x447a000068817820 */ /* 0x000fe20000400000 */
[----:B0-----:R-:W-:Y:S06]  /*7e80*/  @!P1 BRA `(.L_x_138) ;  /* 0x0000000000109947 */ /* 0x001fec0003800000 */
[----:B------:R-:W-:Y:S02]  /*7e90*/  MOV R105, R4 ;  /* 0x0000000400697202 */ /* 0x000fe40000000f00 */
[----:B------:R-:W-:Y:S02]  /*7ea0*/  MOV R104, R115 ;  /* 0x0000007300687202 */ /* 0x000fe40000000f00 */
[----:B------:R-:W-:-:S07]  /*7eb0*/  MOV R118, 0x7ed0 ;  /* 0x00007ed000767802 */ /* 0x000fce0000000f00 */
[----:B------:R-:W-:Y:S05]  /*7ec0*/  CALL.REL.NOINC `($__internal_4_$__cuda_sm3x_div_rn_noftz_f32_slowpath) ;  /* 0x0000009800707944 */ /* 0x000fea0003c00000 */
.L_x_138:
[----:B------:R-:W-:Y:S05]  /*7ed0*/  BSYNC.RECONVERGENT B2 ;  /* 0x0000000000027941 */ /* 0x000fea0003800200 */
.L_x_137:
        /* <DEDUP_REMOVED lines=15> */
.L_x_140:
[----:B------:R-:W-:Y:S05]  /*7fd0*/  BSYNC.RECONVERGENT B2 ;  /* 0x0000000000027941 */ /* 0x000fea0003800200 */
.L_x_139:
        /* <DEDUP_REMOVED lines=15> */
.L_x_142:
[----:B------:R-:W-:Y:S05]  /*80d0*/  BSYNC.RECONVERGENT B2 ;  /* 0x0000000000027941 */ /* 0x000fea0003800200 */
.L_x_141:
[----:B------:R-:W-:Y:S01]  /*80e0*/  FADD R113, R113, R132 ;  /* 0x0000008471717221 */ /* 0x000fe20000000000 */
[----:B------:R-:W-:Y:S01]  /*80f0*/  FMNMX R119, R119, 1.00000002004087734272e+20, PT ;  /* 0x60ad78ec77777809 */ /* 0x000fe20003800000 */
[----:B------:R-:W-:Y:S01]  /*8100*/  FCHK P4, R107, R115 ;  /* 0x000000736b007302 */ /* 0x000fe20000080000 */
[----:B------:R-:W-:Y:S01]  /*8110*/  FSETP.GT.AND P1, PT, R110, RZ, PT ;  /* 0x000000ff6e00720b */ /* 0x000fe20003f24000 */
[----:B------:R-:W-:Y:S01]  /*8120*/  FADD R116, R116, R113 ;  /* 0x0000007174747221 */ /* 0x000fe20000000000 */
[----:B------:R-:W-:Y:S01]  /*8130*/  FMNMX R104, R119, -1.00000002004087734272e+20, !PT ;  /* 0xe0ad78ec77687809 */ /* 0x000fe20007800000 */
[----:B------:R-:W-:Y:S01]  /*8140*/  FADD R113, -R111, 1 ;  /* 0x3f8000006f717421 */ /* 0x000fe20000000100 */
[----:B------:R-:W-:Y:S01]  /*8150*/  FSETP.GT.AND P3, PT, R109, -R28, PT ;  /* 0x8000001c6d00720b */ /* 0x000fe20003f64000 */
[----:B------:R-:W-:Y:S01]  /*8160*/  FFMA R105, R27, R112, R116 ;  /* 0x000000701b697223 */ /* 0x000fe20000000074 */
[----:B------:R-:W-:Y:S01]  /*8170*/  BSSY.RECONVERGENT B2, `(.L_x_143) ;  /* 0x000001d000027945 */ /* 0x000fe20003800200 */
[----:B------:R-:W0:Y:S01]  /*8180*/  MUFU.RCP R116, R115 ;  /* 0x0000007300747308 */ /* 0x000e220000001000 */
[----:B------:R-:W-:Y:S01]  /*8190*/  FSEL R131, R5, RZ, P3 ;  /* 0x000000ff05837208 */ /* 0x000fe20001800000 */
[----:B------:R-:W-:Y:S01]  /*81a0*/  FFMA R112, R26, R114, R105 ;  /* 0x000000721a707223 */ /* 0x000fe20000000069 */
[----:B------:R-:W-:-:S03]  /*81b0*/  FMUL R105, R108, R113 ;  /* 0x000000716c697220 */ /* 0x000fc60000400000 */
[----:B------:R-:W-:Y:S02]  /*81c0*/  FFMA R104, R25, R104, R112 ;  /* 0x0000006819687223 */ /* 0x000fe40000000070 */
[----:B------:R-:W-:-:S03]  /*81d0*/  FSETP.GEU.AND P2, PT, R105, 1, PT ;  /* 0x3f8000006900780b */ /* 0x000fc60003f4e000 */
[----:B------:R-:W-:Y:S02]  /*81e0*/  FSEL R104, R104, RZ, P1 ;  /* 0x000000ff68687208 */ /* 0x000fe40000800000 */
[----:B------:R-:W-:Y:S02]  /*81f0*/  FSETP.GT.AND P1, PT, R117, -1.00000002004087734272e+20, PT ;  /* 0xe0ad78ec7500780b */ /* 0x000fe40003f24000 */
[----:B------:R-:W-:Y:S01]  /*8200*/  FSEL R105, R104, RZ, !P2 ;  /* 0x000000ff68697208 */ /* 0x000fe20005000000 */
[----:B0-----:R-:W-:Y:S01]  /*8210*/  FFMA R119, -R115, R116, 1 ;  /* 0x3f80000073777423 */ /* 0x001fe20000000174 */
[----:B------:R-:W-:-:S03]  /*8220*/  FSETP.GT.AND P2, PT, R121, -1.00000002004087734272e+20, PT ;  /* 0xe0ad78ec7900780b */ /* 0x000fc60003f44000 */
[----:B------:R-:W-:Y:S01]  /*8230*/  FMUL R113, R113, R105 ;  /* 0x0000006971717220 */ /* 0x000fe20000400000 */
[----:B------:R-:W-:Y:S01]  /*8240*/  FFMA R119, R116, R119, R116 ;  /* 0x0000007774777223 */ /* 0x000fe20000000074 */
[C---:B------:R-:W-:Y:S02]  /*8250*/  FMUL R104, R108.reuse, -R105 ;  /* 0x800000696c687220 */ /* 0x040fe40000400000 */
[----:B------:R-:W-:Y:S01]  /*8260*/  FMUL R113, R108, R113 ;  /* 0x000000716c717220 */ /* 0x000fe20000400000 */
[----:B------:R-:W-:Y:S01]  /*8270*/  FFMA R132, R107, R119, RZ ;  /* 0x000000776b847223 */ /* 0x000fe200000000ff */
[----:B------:R-:W-:-:S03]  /*8280*/  FMUL R186, R111, R104 ;  /* 0x000000686fba7220 */ /* 0x000fc60000400000 */
[----:B------:R-:W-:Y:S01]  /*8290*/  FFMA R5, -R115, R132, R107 ;  /* 0x0000008473057223 */ /* 0x000fe2000000016b */
[----:B------:R-:W-:Y:S02]  /*82a0*/  FSEL R104, R113, RZ, P1 ;  /* 0x000000ff71687208 */ /* 0x000fe40000800000 */
[----:B------:R-:W-:Y:S01]  /*82b0*/  FSEL R186, R186, RZ, P2 ;  /* 0x000000ffbaba7208 */ /* 0x000fe20001000000 */
[----:B------:R-:W-:Y:S02]  /*82c0*/  FFMA R132, R119, R5, R132 ;  /* 0x0000000577847223 */ /* 0x000fe40000000084 */
[----:B------:R-:W-:Y:S01]  /*82d0*/  FADD R5, -R104, R131 ;  /* 0x0000008368057221 */ /* 0x000fe20000000100 */
[----:B------:R-:W-:Y:S06]  /*82e0*/  @!P4 BRA `(.L_x_144) ;  /* 0x000000000014c947 */ /* 0x000fec0003800000 */
[----:B------:R-:W-:Y:S02]  /*82f0*/  MOV R105, R107 ;  /* 0x0000006b00697202 */ /* 0x000fe40000000f00 */
[----:B------:R-:W-:Y:S02]  /*8300*/  MOV R104, R115 ;  /* 0x0000007300687202 */ /* 0x000fe40000000f00 */
[----:B------:R-:W-:-:S07]  /*8310*/  MOV R118, 0x8330 ;  /* 0x0000833000767802 */ /* 0x000fce0000000f00 */
[----:B------:R-:W-:Y:S05]  /*8320*/  CALL.REL.NOINC `($__internal_4_$__cuda_sm3x_div_rn_noftz_f32_slowpath) ;  /* 0x0000009400587944 */ /* 0x000fea0003c00000 */
[----:B------:R-:W-:-:S07]  /*8330*/  MOV R132, R119 ;  /* 0x0000007700847202 */ /* 0x000fce0000000f00 */
.L_x_144:
[----:B------:R-:W-:Y:S05]  /*8340*/  BSYNC.RECONVERGENT B2 ;  /* 0x0000000000027941 */ /* 0x000fea0003800200 */
.L_x_143:
[----:B------:R-:W-:Y:S01]  /*8350*/  FMUL R104, R29, R29 ;  /* 0x0000001d1d687220 */ /* 0x000fe20000400000 */
[----:B------:R-:W-:Y:S04]  /*8360*/  BSSY.RECONVERGENT B2, `(.L_x_145) ;  /* 0x000000f000027945 */ /* 0x000fe80003800200 */
[----:B------:R-:W-:-:S04]  /*8370*/  FSETP.GEU.AND P4, PT, R104, 1.0754944163277645694e-20, PT ;  /* 0x1e4b27b86800780b */ /* 0x000fc80003f8e000 */
[----:B------:R-:W-:Y:S02]  /*8380*/  FSEL R110, R104, -1.0754944163277645694e-20, P4 ;  /* 0x9e4b27b8686e7808 */ /* 0x000fe40002000000 */
[----:B------:R-:W-:Y:S02]  /*8390*/  FSEL R105, R2, -R2, !P4 ;  /* 0x8000000202697208 */ /* 0x000fe40006000000 */
        /* <DEDUP_REMOVED lines=11> */
.L_x_146:
[----:B------:R-:W-:Y:S05]  /*8450*/  BSYNC.RECONVERGENT B2 ;  /* 0x0000000000027941 */ /* 0x000fea0003800200 */
.L_x_145:
[----:B------:R-:W0:Y:S01]  /*8460*/  MUFU.RCP R104, R115 ;  /* 0x0000007300687308 */ /* 0x000e220000001000 */
[----:B------:R-:W-:Y:S01]  /*8470*/  FMUL R119, R107, R119 ;  /* 0x000000776b777220 */ /* 0x000fe20000400000 */
[----:B------:R-:W-:Y:S04]  /*8480*/  BSSY.RECONVERGENT B2, `(.L_x_147) ;  /* 0x000000f000027945 */ /* 0x000fe80003800200 */
[----:B------:R-:W-:Y:S02]  /*8490*/  FMNMX R119, R119, 1.00000002004087734272e+20, PT ;  /* 0x60ad78ec77777809 */ /* 0x000fe40003800000 */
[----:B------:R-:W1:Y:S02]  /*84a0*/  FCHK P1, R106, R115 ;  /* 0x000000736a007302 */ /* 0x000e640000020000 */
[----:B------:R-:W-:Y:S01]  /*84b0*/  FMNMX R133, R119, -1.00000002004087734272e+20, !PT ;  /* 0xe0ad78ec77857809 */ /* 0x000fe20007800000 */
        /* <DEDUP_REMOVED lines=10> */
[----:B------:R-:W-:-:S07]  /*8560*/  MOV R190, R119 ;  /* 0x0000007700be7202 */ /* 0x000fce0000000f00 */
.L_x_148:
[----:B------:R-:W-:Y:S05]  /*8570*/  BSYNC.RECONVERGENT B2 ;  /* 0x0000000000027941 */ /* 0x000fea0003800200 */
.L_x_147:
[----:B------:R-:W0:Y:S01]  /*8580*/  MUFU.RCP R105, R110 ;  /* 0x0000006e00697308 */ /* 0x000e220000001000 */
[----:B------:R-:W-:Y:S01]  /*8590*/  FSEL R107, R3, -R3, !P4 ;  /* 0x80000003036b7208 */ /* 0x000fe20006000000 */
[----:B------:R-:W-:Y:S06]  /*85a0*/  BSSY.RECONVERGENT B2, `(.L_x_149) ;  /* 0x000000c000027945 */ /* 0x000fec0003800200 */
        /* <DEDUP_REMOVED lines=11> */
.L_x_150:
[----:B------:R-:W-:Y:S05]  /*8660*/  BSYNC.RECONVERGENT B2 ;  /* 0x0000000000027941 */ /* 0x000fea0003800200 */
.L_x_149:
        /* <DEDUP_REMOVED lines=17> */
.L_x_152:
[----:B------:R-:W-:Y:S05]  /*8780*/  BSYNC.RECONVERGENT B2 ;  /* 0x0000000000027941 */ /* 0x000fea0003800200 */
.L_x_151:
        /* <DEDUP_REMOVED lines=15> */
.L_x_154:
[----:B------:R-:W-:Y:S05]  /*8880*/  BSYNC.RECONVERGENT B2 ;  /* 0x0000000000027941 */ /* 0x000fea0003800200 */
.L_x_153:
[----:B------:R-:W0:Y:S08]  /*8890*/  LDC.64 R110, c[0x0][0x548] ;  /* 0x00015200ff6e7b82 */ /* 0x000e300000000a00 */
[----:B------:R-:W1:Y:S08]  /*88a0*/  LDC.64 R108, c[0x0][0x540] ;  /* 0x00015000ff6c7b82 */ /* 0x000e700000000a00 */
[----:B------:R-:W2:Y:S01]  /*88b0*/  LDC.64 R104, c[0x0][0x4d8] ;  /* 0x00013600ff687b82 */ /* 0x000ea20000000a00 */
[----:B0-----:R-:W-:-:S07]  /*88c0*/  IMAD R115, R175, R110, RZ ;  /* 0x0000006eaf737224 */ /* 0x001fce00078e02ff */
[----:B------:R-:W0:Y:S01]  /*88d0*/  LDC.64 R106, c[0x0][0x4d0] ;  /* 0x00013400ff6a7b82 */ /* 0x000e220000000a00 */
[----:B------:R-:W-:Y:S02]  /*88e0*/  LEA R123, R111, R111, 0x1 ;  /* 0x0000006f6f7b7211 */ /* 0x000fe400078e08ff */
[----:B-1----:R-:W-:-:S05]  /*88f0*/  IADD3 R114, P1, PT, R115, R108, RZ ;  /* 0x0000006c73727210 */ /* 0x002fca0007f3e0ff */
[----:B------:R-:W1:Y:S01]  /*8900*/  LDC.64 R112, c[0x0][0x5b0] ;  /* 0x00016c00ff707b82 */ /* 0x000e620000000a00 */
[----:B------:R-:W-:Y:S02]  /*8910*/  IADD3.X R115, PT, PT, RZ, R109, RZ, P1, !PT ;  /* 0x0000006dff737210 */ /* 0x000fe40000ffe4ff */
[----:B------:R-:W-:Y:S02]  /*8920*/  IADD3 R124, P1, PT, R114, R111, RZ ;  /* 0x0000006f727c7210 */ /* 0x000fe40007f3e0ff */
[----:B------:R-:W-:-:S03]  /*8930*/  LEA R126, P2, R111, R114, 0x1 ;  /* 0x000000726f7e7211 */ /* 0x000fc600078408ff */
[----:B------:R-:W3:Y:S01]  /*8940*/  LDC.64 R108, c[0x0][0x510] ;  /* 0x00014400ff6c7b82 */ /* 0x000ee20000000a00 */
[----:B--2---:R-:W-:Y:S01]  /*8950*/  IMAD R121, R175, R104, RZ ;  /* 0x00000068af797224 */ /* 0x004fe200078e02ff */
[----:B------:R-:W-:Y:S01]  /*8960*/  IADD3.X R125, PT, PT, RZ, R115, RZ, P1, !PT ;  /* 0x00000073ff7d7210 */ /* 0x000fe20000ffe4ff */
[----:B------:R2:W5:Y:S01]  /*8970*/  LDG.E R142, desc[UR4][R114.64] ;  /* 0x00000004728e7981 */ /* 0x000562000c1e1900 */
[----:B------:R-:W-:-:S04]  /*8980*/  IADD3 R122, P3, PT, R123, R114, RZ ;  /* 0x000000727b7a7210 */ /* 0x000fc80007f7e0ff */
[----:B------:R-:W4:Y:S01]  /*8990*/  LDC.64 R110, c[0x0][0x578] ;  /* 0x00015e00ff6e7b82 */ /* 0x000f220000000a00 */
[----:B0-----:R-:W-:Y:S01]  /*89a0*/  IADD3 R120, P1, PT, R121, R106, RZ ;  /* 0x0000006a79787210 */ /* 0x001fe20007f3e0ff */
[----:B------:R-:W5:Y:S06]  /*89b0*/  LDG.E R139, desc[UR4][R124.64] ;  /* 0x000000047c8b7981 */ /* 0x000f6c000c1e1900 */
[----:B------:R-:W0:Y:S01]  /*89c0*/  LDC R145, c[0x0][0x5c0] ;  /* 0x00017000ff917b82 */ /* 0x000e220000000800 */
[----:B------:R-:W-:Y:S02]  /*89d0*/  IADD3.X R121, PT, PT, RZ, R107, RZ, P1, !PT ;  /* 0x0000006bff797210 */ /* 0x000fe40000ffe4ff */
[----:B------:R-:W-:Y:S01]  /*89e0*/  IADD3 R118, P1, PT, R120, R105, RZ ;  /* 0x0000006978767210 */ /* 0x000fe20007f3e0ff */
[----:B---3--:R-:W-:Y:S01]  /*89f0*/  IMAD R108, R175, R108, RZ ;  /* 0x0000006caf6c7224 */ /* 0x008fe200078e02ff */
[----:B------:R-:W-:-:S02]  /*8a00*/  IADD3.X R127, PT, PT, RZ, R115, RZ, P2, !PT ;  /* 0x00000073ff7f7210 */ /* 0x000fc400017fe4ff */
[----:B------:R-:W-:Y:S01]  /*8a10*/  IADD3.X R123, PT, PT, RZ, R115, RZ, P3, !PT ;  /* 0x00000073ff7b7210 */ /* 0x000fe20001ffe4ff */
[----:B------:R-:W-:Y:S01]  /*8a20*/  IMAD R107, R175, UR40, RZ ;  /* 0x00000028af6b7c24 */ /* 0x000fe2000f8e02ff */
[-C--:B------:R-:W-:Y:S01]  /*8a30*/  IADD3.X R119, PT, PT, RZ, R121.reuse, RZ, P1, !PT ;  /* 0x00000079ff777210 */ /* 0x080fe20000ffe4ff */
[----:B------:R-:W5:Y:S01]  /*8a40*/  LDG.E R140, desc[UR4][R126.64] ;  /* 0x000000047e8c7981 */ /* 0x000f62000c1e1900 */
[----:B------:R-:W-:Y:S02]  /*8a50*/  LEA R116, P2, R105, R120, 0x1 ;  /* 0x0000007869747211 */ /* 0x000fe400078408ff */
[----:B--2---:R-:W-:Y:S01]  /*8a60*/  IADD3 R114, P1, PT, R108, UR38, RZ ;  /* 0x000000266c727c10 */ /* 0x004fe2000ff3e0ff */
[----:B------:R-:W5:Y:S01]  /*8a70*/  LDG.E R141, desc[UR4][R122.64] ;  /* 0x000000047a8d7981 */ /* 0x000f62000c1e1900 */
[----:B------:R-:W-:Y:S02]  /*8a80*/  IADD3.X R117, PT, PT, RZ, R121, RZ, P2, !PT ;  /* 0x00000079ff757210 */ /* 0x000fe400017fe4ff */
[----:B------:R-:W-:Y:S01]  /*8a90*/  IADD3.X R115, PT, PT, RZ, UR39, RZ, P1, !PT ;  /* 0x00000027ff737c10 */ /* 0x000fe20008ffe4ff */
[----:B------:R-:W5:Y:S01]  /*8aa0*/  LDG.E R185, desc[UR4][R120.64] ;  /* 0x0000000478b97981 */ /* 0x000f62000c1e1900 */
[----:B------:R-:W-:-:S02]  /*8ab0*/  IADD3 R104, P1, PT, R114, R109, RZ ;  /* 0x0000006d72687210 */ /* 0x000fc40007f3e0ff */
[----:B------:R-:W-:Y:S01]  /*8ac0*/  LEA R106, P2, R109, R114, 0x1 ;  /* 0x000000726d6a7211 */ /* 0x000fe200078408ff */
[----:B------:R-:W-:Y:S01]  /*8ad0*/  IMAD R109, R175, UR35, RZ ;  /* 0x00000023af6d7c24 */ /* 0x000fe2000f8e02ff */
[-C--:B------:R-:W-:Y:S01]  /*8ae0*/  IADD3.X R105, PT, PT, RZ, R115.reuse, RZ, P1, !PT ;  /* 0x00000073ff697210 */ /* 0x080fe20000ffe4ff */
[----:B------:R2:W5:Y:S01]  /*8af0*/  LDG.E R181, desc[UR4][R116.64] ;  /* 0x0000000474b57981 */ /* 0x000562000c1e1900 */
[----:B----4-:R-:W-:Y:S02]  /*8b00*/  IADD3 R110, P1, PT, R107, R110, RZ ;  /* 0x0000006e6b6e7210 */ /* 0x010fe40007f3e0ff */
[----:B-1----:R-:W-:Y:S01]  /*8b10*/  IADD3 R112, P3, PT, R109, R112, RZ ;  /* 0x000000706d707210 */ /* 0x002fe20007f7e0ff */
[----:B------:R-:W5:Y:S01]  /*8b20*/  LDG.E R183, desc[UR4][R118.64] ;  /* 0x0000000476b77981 */ /* 0x000f62000c1e1900 */
[----:B0-----:R-:W-:Y:S02]  /*8b30*/  SHF.L.U32 R187, R145, 0x1, RZ ;  /* 0x0000000191bb7819 */ /* 0x001fe400000006ff */
[----:B------:R-:W-:Y:S01]  /*8b40*/  IADD3.X R107, PT, PT, RZ, R115, RZ, P2, !PT ;  /* 0x00000073ff6b7210 */ /* 0x000fe200017fe4ff */
[----:B------:R-:W5:Y:S01]  /*8b50*/  LDG.E R143, desc[UR4][R114.64] ;  /* 0x00000004728f7981 */ /* 0x000f62000c1e1900 */
[----:B------:R-:W-:-:S02]  /*8b60*/  IADD3.X R111, PT, PT, RZ, R111, RZ, P1, !PT ;  /* 0x0000006fff6f7210 */ /* 0x000fc40000ffe4ff */
[----:B------:R-:W-:Y:S01]  /*8b70*/  IADD3.X R113, PT, PT, RZ, R113, RZ, P3, !PT ;  /* 0x00000071ff717210 */ /* 0x000fe20001ffe4ff */
[----:B------:R0:W5:Y:S01]  /*8b80*/  LDG.E R144, desc[UR4][R104.64] ;  /* 0x0000000468907981 */ /* 0x000162000c1e1900 */
[----:B------:R-:W-:Y:S02]  /*8b90*/  IADD3 R108, P1, PT, R112, R145, RZ ;  /* 0x00000091706c7210 */ /* 0x000fe40007f3e0ff */
[----:B--2---:R-:W-:Y:S01]  /*8ba0*/  IADD3 R116, P2, PT, R187, R112, RZ ;  /* 0x00000070bb747210 */ /* 0x004fe20007f5e0ff */
[----:B------:R-:W5:Y:S01]  /*8bb0*/  LDG.E R184, desc[UR4][R110.64] ;  /* 0x000000046eb87981 */ /* 0x000f62000c1e1900 */
[-C--:B------:R-:W-:Y:S02]  /*8bc0*/  IADD3.X R109, PT, PT, RZ, R113.reuse, RZ, P1, !PT ;  /* 0x00000071ff6d7210 */ /* 0x080fe40000ffe4ff */
[----:B------:R-:W-:Y:S01]  /*8bd0*/  IADD3.X R117, PT, PT, RZ, R113, RZ, P2, !PT ;  /* 0x00000071ff757210 */ /* 0x000fe200017fe4ff */
[----:B------:R-:W5:Y:S04]  /*8be0*/  LDG.E R182, desc[UR4][R112.64] ;  /* 0x0000000470b67981 */ /* 0x000f68000c1e1900 */
[----:B------:R-:W5:Y:S04]  /*8bf0*/  LDG.E R188, desc[UR4][R108.64] ;  /* 0x000000046cbc7981 */ /* 0x000f68000c1e1900 */
[----:B------:R-:W5:Y:S01]  /*8c00*/  LDG.E R189, desc[UR4][R116.64] ;  /* 0x0000000474bd7981 */ /* 0x000f62000c1e1900 */
[----:B0-----:R-:W-:Y:S01]  /*8c10*/  FMUL R104, R29, R130 ;  /* 0x000000821d687220 */ /* 0x001fe20000400000 */
[----:B------:R-:W-:Y:S01]  /*8c20*/  FMUL R195, R128, R195 ;  /* 0x000000c380c37220 */ /* 0x000fe20000400000 */
[----:B------:R-:W-:Y:S01]  /*8c30*/  FADD R186, -R186, R131 ;  /* 0x00000083baba7221 */ /* 0x000fe20000000100 */
[----:B------:R-:W-:Y:S01]  /*8c40*/  FADD R192, R133, R192 ;  /* 0x000000c085c07221 */ /* 0x000fe20000000000 */
[----:B------:R-:W-:Y:S01]  /*8c50*/  FMNMX R191, R191, 1.00000002004087734272e+20, PT ;  /* 0x60ad78ecbfbf7809 */ /* 0x000fe20003800000 */
[----:B------:R0:W5:Y:S01]  /*8c60*/  LDG.E R180, desc[UR4][R106.64] ;  /* 0x000000046ab47981 */ /* 0x000162000c1e1900 */
[----:B------:R-:W-:-:S02]  /*8c70*/  FSETP.GT.AND P1, PT, R104, RZ, PT ;  /* 0x000000ff6800720b */ /* 0x000fc40003f24000 */
[----:B------:R-:W-:Y:S02]  /*8c80*/  FMNMX R195, R195, 1.00000002004087734272e+20, PT ;  /* 0x60ad78ecc3c37809 */ /* 0x000fe40003800000 */
[----:B------:R-:W-:Y:S02]  /*8c90*/  FSEL R186, R186, RZ, P1 ;  /* 0x000000ffbaba7208 */ /* 0x000fe40000800000 */
[----:B------:R-:W-:Y:S02]  /*8ca0*/  FMNMX R195, R195, -1.00000002004087734272e+20, !PT ;  /* 0xe0ad78ecc3c37809 */ /* 0x000fe40007800000 */
[----:B------:R-:W-:Y:S01]  /*8cb0*/  FSETP.GT.AND P1, PT, R193, RZ, PT ;  /* 0x000000ffc100720b */ /* 0x000fe20003f24000 */
[-C--:B------:R-:W-:Y:S01]  /*8cc0*/  FMUL R104, R29, R186.reuse ;  /* 0x000000ba1d687220 */ /* 0x080fe20000400000 */
[----:B------:R-:W-:Y:S01]  /*8cd0*/  FMNMX R190, R190, 1.00000002004087734272e+20, PT ;  /* 0x60ad78ecbebe7809 */ /* 0x000fe20003800000 */
[----:B------:R-:W-:Y:S01]  /*8ce0*/  FADD R195, R195, R192 ;  /* 0x000000c0c3c37221 */ /* 0x000fe20000000000 */
[----:B------:R-:W-:Y:S01]  /*8cf0*/  FMNMX R132, R132, 1.00000002004087734272e+20, PT ;  /* 0x60ad78ec84847809 */ /* 0x000fe20003800000 */
[----:B0-----:R-:W-:Y:S01]  /*8d00*/  FFMA R107, R129, 0.5, R38 ;  /* 0x3f000000816b7823 */ /* 0x001fe20000000026 */
[----:B------:R-:W-:Y:S01]  /*8d10*/  FMNMX R106, R191, -1.00000002004087734272e+20, !PT ;  /* 0xe0ad78ecbf6a7809 */ /* 0x000fe20007800000 */
[----:B------:R-:W-:Y:S01]  /*8d20*/  FFMA R195, R130, R186, R195 ;  /* 0x000000ba82c37223 */ /* 0x000fe200000000c3 */
[----:B------:R-:W-:-:S02]  /*8d30*/  FSEL R104, R104, RZ, P1 ;  /* 0x000000ff68687208 */ /* 0x000fc40000800000 */
[----:B------:R-:W-:Y:S02]  /*8d40*/  FMNMX R105, R190, -1.00000002004087734272e+20, !PT ;  /* 0xe0ad78ecbe697809 */ /* 0x000fe40007800000 */
[----:B------:R-:W-:Y:S01]  /*8d50*/  FMNMX R132, R132, -1.00000002004087734272e+20, !PT ;  /* 0xe0ad78ec84847809 */ /* 0x000fe20007800000 */
[----:B------:R-:W-:Y:S01]  /*8d60*/  BSSY.RECONVERGENT B0, `(.L_x_155) ;  /* 0x00000a0000007945 */ /* 0x000fe20003800200 */
[----:B------:R-:W-:Y:S01]  /*8d70*/  FADD R7, R106, R7 ;  /* 0x000000076a077221 */ /* 0x000fe20000000000 */
[----:B------:R-:W-:Y:S01]  /*8d80*/  FFMA R38, R129, 0.5, -R104 ;  /* 0x3f00000081267823 */ /* 0x000fe20000000868 */
[----:B------:R-:W-:Y:S01]  /*8d90*/  FADD R8, R105, R8 ;  /* 0x0000000869087221 */ /* 0x000fe20000000000 */
[----:B------:R-:W-:Y:S01]  /*8da0*/  FADD R9, R132, R9 ;  /* 0x0000000984097221 */ /* 0x000fe20000000000 */
[----:B------:R-:W-:Y:S01]  /*8db0*/  FADD R6, R195, R6 ;  /* 0x00000006c3067221 */ /* 0x000fe20000000000 */
[----:B------:R-:W-:Y:S01]  /*8dc0*/  FADD R186, R104, R107 ;  /* 0x0000006b68ba7221 */ /* 0x000fe20000000000 */
[----:B------:R-:W-:Y:S06]  /*8dd0*/  @!P0 BRA `(.L_x_156) ;  /* 0x0000000800608947 */ /* 0x000fec0003800000 */
        /* <DEDUP_REMOVED lines=22> */
[----:B------:R-:W-:Y:S01]  /*8f40*/  IADD3 R104, P2, PT, R187, R108, RZ ;  /* 0x0000006cbb687210 */ /* 0x000fe20007f5e0ff */
[----:B------:R0:W5:Y:S01]  /*8f50*/  LDG.E R92, desc[UR4][R110.64] ;  /* 0x000000046e5c7981 */ /* 0x000162000c1e1900 */
[-C--:B------:R-:W-:Y:S02]  /*8f60*/  IADD3.X R107, PT, PT, RZ, R109.reuse, RZ, P1, !PT ;  /* 0x0000006dff6b7210 */ /* 0x080fe40000ffe4ff */
[----:B------:R-:W-:Y:S01]  /*8f70*/  IADD3.X R105, PT, PT, RZ, R109, RZ, P2, !PT ;  /* 0x0000006dff697210 */ /* 0x000fe200017fe4ff */
[----:B------:R0:W5:Y:S04]  /*8f80*/  LDG.E R93, desc[UR4][R108.64] ;  /* 0x000000046c5d7981 */ /* 0x000168000c1e1900 */
[----:B------:R0:W5:Y:S04]  /*8f90*/  LDG.E R94, desc[UR4][R106.64] ;  /* 0x000000046a5e7981 */ /* 0x000168000c1e1900 */
[----:B------:R0:W5:Y:S01]  /*8fa0*/  LDG.E R95, desc[UR4][R104.64] ;  /* 0x00000004685f7981 */ /* 0x000162000c1e1900 */
[----:B------:R-:W-:-:S13]  /*8fb0*/  ISETP.NE.AND P1, PT, R20, 0x2, PT ;  /* 0x000000021400780c */ /* 0x000fda0003f25270 */
[----:B0-----:R-:W-:Y:S05]  /*8fc0*/  @!P1 BRA `(.L_x_156) ;  /* 0x0000000400e49947 */ /* 0x001fea0003800000 */
        /* <DEDUP_REMOVED lines=12> */
[----:B------:R-:W-:Y:S02]  /*9090*/  IADD3 R110, P2, PT, R187, R100, RZ ;  /* 0x00000064bb6e7210 */ /* 0x000fe40007f5e0ff */
[----:B------:R-:W-:Y:S01]  /*90a0*/  IADD3.X R109, PT, PT, RZ, R113, RZ, P1, !PT ;  /* 0x00000071ff6d7210 */ /* 0x000fe20000ffe4ff */
[----:B------:R-:W5:Y:S01]  /*90b0*/  LDG.E R97, desc[UR4][R102.64] ;  /* 0x0000000466617981 */ /* 0x000f62000c1e1900 */
[-C--:B------:R-:W-:Y:S02]  /*90c0*/  IADD3 R104, P1, PT, R105, R112.reuse, RZ ;  /* 0x0000007069687210 */ /* 0x080fe40007f3e0ff */
[----:B------:R-:W-:Y:S01]  /*90d0*/  IADD3.X R111, PT, PT, RZ, R101, RZ, P2, !PT ;  /* 0x00000065ff6f7210 */ /* 0x000fe200017fe4ff */
[----:B------:R-:W5:Y:S01]  /*90e0*/  LDG.E R100, desc[UR4][R108.64] ;  /* 0x000000046c647981 */ /* 0x000f62000c1e1900 */
[----:B------:R-:W-:-:S02]  /*90f0*/  IADD3 R106, P2, PT, R107, R112, RZ ;  /* 0x000000706b6a7210 */ /* 0x000fc40007f5e0ff */
[-C--:B------:R-:W-:Y:S01]  /*9100*/  IADD3.X R105, PT, PT, RZ, R113.reuse, RZ, P1, !PT ;  /* 0x00000071ff697210 */ /* 0x080fe20000ffe4ff */
[----:B------:R1:W5:Y:S01]  /*9110*/  LDG.E R99, desc[UR4][R110.64] ;  /* 0x000000046e637981 */ /* 0x000362000c1e1900 */
[----:B------:R-:W-:Y:S02]  /*9120*/  IADD3 R118, P1, PT, R187, R102, RZ ;  /* 0x00000066bb767210 */ /* 0x000fe40007f3e0ff */
[----:B------:R-:W-:Y:S02]  /*9130*/  IADD3.X R107, PT, PT, RZ, R113, RZ, P2, !PT ;  /* 0x00000071ff6b7210 */ /* 0x000fe400017fe4ff */
[----:B------:R-:W-:Y:S02]  /*9140*/  IADD3 R120, P2, PT, R102, R145, RZ ;  /* 0x0000009166787210 */ /* 0x000fe40007f5e0ff */
[----:B------:R-:W-:Y:S01]  /*9150*/  IADD3.X R119, PT, PT, RZ, R103, RZ, P1, !PT ;  /* 0x00000067ff777210 */ /* 0x000fe20000ffe4ff */
[----:B------:R2:W5:Y:S01]  /*9160*/  LDG.E R101, desc[UR4][R106.64] ;  /* 0x000000046a657981 */ /* 0x000562000c1e1900 */
[----:B------:R-:W-:-:S02]  /*9170*/  IADD3 R116, P1, PT, R108, R145, RZ ;  /* 0x000000916c747210 */ /* 0x000fc40007f3e0ff */
[----:B------:R-:W-:Y:S01]  /*9180*/  IADD3.X R121, PT, PT, RZ, R103, RZ, P2, !PT ;  /* 0x00000067ff797210 */ /* 0x000fe200017fe4ff */
[----:B------:R3:W5:Y:S01]  /*9190*/  LDG.E R102, desc[UR4][R104.64] ;  /* 0x0000000468667981 */ /* 0x000762000c1e1900 */
[C---:B0-----:R-:W-:Y:S02]  /*91a0*/  IADD3 R114, P2, PT, R187.reuse, R108, RZ ;  /* 0x0000006cbb727210 */ /* 0x041fe40007f5e0ff */
[----:B------:R-:W-:Y:S01]  /*91b0*/  IADD3.X R117, PT, PT, RZ, R109, RZ, P1, !PT ;  /* 0x0000006dff757210 */ /* 0x000fe20000ffe4ff */
[----:B------:R-:W5:Y:S01]  /*91c0*/  LDG.E R103, desc[UR4][R120.64] ;  /* 0x0000000478677981 */ /* 0x000f62000c1e1900 */
[----:B-1----:R-:W-:Y:S02]  /*91d0*/  IADD3 R110, P1, PT, R106, R145, RZ ;  /* 0x000000916a6e7210 */ /* 0x002fe40007f3e0ff */
[----:B------:R-:W-:Y:S01]  /*91e0*/  IADD3.X R115, PT, PT, RZ, R109, RZ, P2, !PT ;  /* 0x0000006dff737210 */ /* 0x000fe200017fe4ff */
[----:B------:R-:W5:Y:S01]  /*91f0*/  LDG.E R146, desc[UR4][R118.64] ;  /* 0x0000000476927981 */ /* 0x000f62000c1e1900 */
[----:B------:R-:W-:-:S02]  /*9200*/  IADD3 R108, P2, PT, R187, R106, RZ ;  /* 0x0000006abb6c7210 */ /* 0x000fc40007f5e0ff */
[----:B--2---:R-:W-:Y:S01]  /*9210*/  IADD3 R106, P3, PT, R104, R145, RZ ;  /* 0x00000091686a7210 */ /* 0x004fe20007f7e0ff */
[----:B------:R-:W5:Y:S01]  /*9220*/  LDG.E R148, desc[UR4][R114.64] ;  /* 0x0000000472947981 */ /* 0x000f62000c1e1900 */
[-C--:B------:R-:W-:Y:S02]  /*9230*/  IADD3.X R111, PT, PT, RZ, R107.reuse, RZ, P1, !PT ;  /* 0x0000006bff6f7210 */ /* 0x080fe40000ffe4ff */
[----:B---3--:R-:W-:Y:S01]  /*9240*/  IADD3 R104, P1, PT, R187, R104, RZ ;  /* 0x00000068bb687210 */ /* 0x008fe20007f3e0ff */
[----:B------:R0:W5:Y:S01]  /*9250*/  LDG.E R147, desc[UR4][R116.64] ;  /* 0x0000000474937981 */ /* 0x000162000c1e1900 */
[----:B------:R-:W-:Y:S02]  /*9260*/  IADD3.X R109, PT, PT, RZ, R107, RZ, P2, !PT ;  /* 0x0000006bff6d7210 */ /* 0x000fe400017fe4ff */
[-C--:B------:R-:W-:Y:S01]  /*9270*/  IADD3.X R107, PT, PT, RZ, R105.reuse, RZ, P3, !PT ;  /* 0x00000069ff6b7210 */ /* 0x080fe20001ffe4ff */
[----:B------:R1:W5:Y:S01]  /*9280*/  LDG.E R149, desc[UR4][R110.64] ;  /* 0x000000046e957981 */ /* 0x000362000c1e1900 */
[----:B------:R-:W-:-:S03]  /*9290*/  IADD3.X R105, PT, PT, RZ, R105, RZ, P1, !PT ;  /* 0x00000069ff697210 */ /* 0x000fc60000ffe4ff */
[----:B------:R1:W5:Y:S04]  /*92a0*/  LDG.E R150, desc[UR4][R108.64] ;  /* 0x000000046c967981 */ /* 0x000368000c1e1900 */
[----:B------:R1:W5:Y:S04]  /*92b0*/  LDG.E R151, desc[UR4][R106.64] ;  /* 0x000000046a977981 */ /* 0x000368000c1e1900 */
[----:B------:R1:W5:Y:S01]  /*92c0*/  LDG.E R152, desc[UR4][R104.64] ;  /* 0x0000000468987981 */ /* 0x000362000c1e1900 */
[----:B0-----:R-:W-:-:S04]  /*92d0*/  IADD3 R116, PT, PT, R20, -0x1, RZ ;  /* 0xffffffff14747810 */ /* 0x001fc80007ffe0ff */
[----:B------:R-:W-:-:S13]  /*92e0*/  ISETP.GE.U32.AND P1, PT, R116, 0x3, PT ;  /* 0x000000037400780c */ /* 0x000fda0003f26070 */
[----:B-1----:R-:W-:Y:S05]  /*92f0*/  @!P1 BRA `(.L_x_156) ;  /* 0x0000000400189947 */ /* 0x002fea0003800000 */
        /* <DEDUP_REMOVED lines=13> */
[-C--:B------:R-:W-:Y:S01]  /*93d0*/  IADD3 R106, P5, PT, R107, R112.reuse, RZ ;  /* 0x000000706b6a7210 */ /* 0x080fe20007fbe0ff */
[----:B------:R-:W5:Y:S01]  /*93e0*/  LDG.E R156, desc[UR4][R110.64] ;  /* 0x000000046e9c7981 */ /* 0x000f62000c1e1900 */
[----:B------:R-:W-:Y:S02]  /*93f0*/  IADD3 R104, P6, PT, R105, R112, RZ ;  /* 0x0000007069687210 */ /* 0x000fe40007fde0ff */
[-C--:B------:R-:W-:Y:S01]  /*9400*/  IADD3.X R117, PT, PT, RZ, R113.reuse, RZ, P4, !PT ;  /* 0x00000071ff757210 */ /* 0x080fe200027fe4ff */
[----:B------:R0:W5:Y:S01]  /*9410*/  LDG.E R153, desc[UR4][R118.64] ;  /* 0x0000000476997981 */ /* 0x000162000c1e1900 */
[----:B------:R-:W-:-:S02]  /*9420*/  IADD3.X R115, PT, PT, RZ, R113, RZ, P2, !PT ;  /* 0x00000071ff737210 */ /* 0x000fc400017fe4ff */
[----:B------:R-:W-:Y:S01]  /*9430*/  IADD3 R130, P3, PT, R187, R118, RZ ;  /* 0x00000076bb827210 */ /* 0x000fe20007f7e0ff */
[----:B------:R1:W5:Y:S01]  /*9440*/  LDG.E R154, desc[UR4][R116.64] ;  /* 0x00000004749a7981 */ /* 0x000362000c1e1900 */
[-C--:B------:R-:W-:Y:S02]  /*9450*/  IADD3 R132, P4, PT, R118, R145.reuse, RZ ;  /* 0x0000009176847210 */ /* 0x080fe40007f9e0ff */
[----:B------:R-:W-:Y:S01]  /*9460*/  IADD3 R128, P2, PT, R116, R145, RZ ;  /* 0x0000009174807210 */ /* 0x000fe20007f5e0ff */
[----:B------:R2:W5:Y:S01]  /*9470*/  LDG.E R155, desc[UR4][R114.64] ;  /* 0x00000004729b7981 */ /* 0x000562000c1e1900 */
[-C--:B------:R-:W-:Y:S02]  /*9480*/  IADD3.X R107, PT, PT, RZ, R113.reuse, RZ, P5, !PT ;  /* 0x00000071ff6b7210 */ /* 0x080fe40002ffe4ff */
[----:B------:R-:W-:Y:S02]  /*9490*/  IADD3.X R105, PT, PT, RZ, R113, RZ, P6, !PT ;  /* 0x00000071ff697210 */ /* 0x000fe400037fe4ff */
[----:B------:R-:W-:Y:S01]  /*94a0*/  IADD3.X R131, PT, PT, RZ, R119, RZ, P3, !PT ;  /* 0x00000077ff837210 */ /* 0x000fe20001ffe4ff */
[----:B------:R3:W5:Y:S01]  /*94b0*/  LDG.E R157, desc[UR4][R106.64] ;  /* 0x000000046a9d7981 */ /* 0x000762000c1e1900 */
[----:B------:R-:W-:-:S02]  /*94c0*/  IADD3 R108, P1, PT, R109, R112, RZ ;  /* 0x000000706d6c7210 */ /* 0x000fc40007f3e0ff */
[C---:B------:R-:W-:Y:S01]  /*94d0*/  IADD3 R126, P6, PT, R187.reuse, R116, RZ ;  /* 0x00000074bb7e7210 */ /* 0x040fe20007fde0ff */
[----:B------:R4:W5:Y:S01]  /*94e0*/  LDG.E R158, desc[UR4][R104.64] ;  /* 0x00000004689e7981 */ /* 0x000962000c1e1900 */
[----:B------:R-:W-:Y:S02]  /*94f0*/  IADD3 R124, P5, PT, R114, R145, RZ ;  /* 0x00000091727c7210 */ /* 0x000fe40007fbe0ff */
[----:B------:R-:W-:Y:S01]  /*9500*/  IADD3.X R133, PT, PT, RZ, R119, RZ, P4, !PT ;  /* 0x00000077ff857210 */ /* 0x000fe200027fe4ff */
[----:B------:R1:W5:Y:S01]  /*9510*/  LDG.E R161, desc[UR4][R130.64] ;  /* 0x0000000482a17981 */ /* 0x000362000c1e1900 */
[----:B------:R-:W-:Y:S02]  /*9520*/  IADD3 R120, P3, PT, R110, R145, RZ ;  /* 0x000000916e787210 */ /* 0x000fe40007f7e0ff */
[----:B------:R-:W-:Y:S01]  /*9530*/  IADD3.X R129, PT, PT, RZ, R117, RZ, P2, !PT ;  /* 0x00000075ff817210 */ /* 0x000fe200017fe4ff */
[----:B------:R1:W5:Y:S01]  /*9540*/  LDG.E R160, desc[UR4][R132.64] ;  /* 0x0000000484a07981 */ /* 0x000362000c1e1900 */
[----:B------:R-:W-:-:S02]  /*9550*/  IADD3 R122, P4, PT, R187, R114, RZ ;  /* 0x00000072bb7a7210 */ /* 0x000fc40007f9e0ff */
[C---:B0-----:R-:W-:Y:S01]  /*9560*/  IADD3 R118, P2, PT, R187.reuse, R110, RZ ;  /* 0x0000006ebb767210 */ /* 0x041fe20007f5e0ff */
[----:B------:R0:W5:Y:S01]  /*9570*/  LDG.E R162, desc[UR4][R128.64] ;  /* 0x0000000480a27981 */ /* 0x000162000c1e1900 */
[----:B------:R-:W-:Y:S02]  /*9580*/  IADD3.X R127, PT, PT, RZ, R117, RZ, P6, !PT ;  /* 0x00000075ff7f7210 */ /* 0x000fe400037fe4ff */
[----:B------:R-:W-:Y:S02]  /*9590*/  IADD3.X R125, PT, PT, RZ, R115, RZ, P5, !PT ;  /* 0x00000073ff7d7210 */ /* 0x000fe40002ffe4ff */
[----:B------:R-:W-:Y:S01]  /*95a0*/  IADD3.X R109, PT, PT, RZ, R113, RZ, P1, !PT ;  /* 0x00000071ff6d7210 */ /* 0x000fe20000ffe4ff */
[----:B------:R0:W5:Y:S01]  /*95b0*/  LDG.E R163, desc[UR4][R126.64] ;  /* 0x000000047ea37981 */ /* 0x000162000c1e1900 */
[----:B------:R-:W-:Y:S02]  /*95c0*/  IADD3.X R121, PT, PT, RZ, R111, RZ, P3, !PT ;  /* 0x0000006fff797210 */ /* 0x000fe40001ffe4ff */
[----:B-1----:R-:W-:Y:S01]  /*95d0*/  IADD3 R116, P6, PT, R106, R145, RZ ;  /* 0x000000916a747210 */ /* 0x002fe20007fde0ff */
[----:B------:R0:W5:Y:S01]  /*95e0*/  LDG.E R159, desc[UR4][R108.64] ;  /* 0x000000046c9f7981 */ /* 0x000162000c1e1900 */
[----:B--2---:R-:W-:-:S02]  /*95f0*/  IADD3 R114, P5, PT, R187, R106, RZ ;  /* 0x0000006abb727210 */ /* 0x004fc40007fbe0ff */
[----:B------:R-:W-:Y:S01]  /*9600*/  IADD3.X R123, PT, PT, RZ, R115, RZ, P4, !PT ;  /* 0x00000073ff7b7210 */ /* 0x000fe200027fe4ff */
[----:B------:R0:W5:Y:S01]  /*9610*/  LDG.E R164, desc[UR4][R124.64] ;  /* 0x000000047ca47981 */ /* 0x000162000c1e1900 */
[----:B------:R-:W-:Y:S02]  /*9620*/  IADD3 R112, P1, PT, R104, R145, RZ ;  /* 0x0000009168707210 */ /* 0x000fe40007f3e0ff */
[C---:B------:R-:W-:Y:S01]  /*9630*/  IADD3 R110, P3, PT, R187.reuse, R104, RZ ;  /* 0x00000068bb6e7210 */ /* 0x040fe20007f7e0ff */
[----:B------:R0:W5:Y:S01]  /*9640*/  LDG.E R165, desc[UR4][R122.64] ;  /* 0x000000047aa57981 */ /* 0x000162000c1e1900 */
[----:B------:R-:W-:Y:S02]  /*9650*/  IADD3.X R119, PT, PT, RZ, R111, RZ, P2, !PT ;  /* 0x0000006fff777210 */ /* 0x000fe400017fe4ff */
[----:B---3--:R-:W-:Y:S01]  /*9660*/  IADD3 R106, P2, PT, R108, R145, RZ ;  /* 0x000000916c6a7210 */ /* 0x008fe20007f5e0ff */
[----:B------:R0:W5:Y:S01]  /*9670*/  LDG.E R166, desc[UR4][R120.64] ;  /* 0x0000000478a67981 */ /* 0x000162000c1e1900 */
[----:B----4-:R-:W-:-:S02]  /*9680*/  IADD3 R104, P4, PT, R187, R108, RZ ;  /* 0x0000006cbb687210 */ /* 0x010fc40007f9e0ff */
        /* <DEDUP_REMOVED lines=12> */
[----:B------:R0:W5:Y:S02]  /*9750*/  LDG.E R173, desc[UR4][R104.64] ;  /* 0x0000000468ad7981 */ /* 0x000164000c1e1900 */
.L_x_156:
[----:B------:R-:W-:Y:S05]  /*9760*/  BSYNC.RECONVERGENT B0 ;  /* 0x0000000000007941 */ /* 0x000fea0003800200 */
.L_x_155:
[----:B0-----:R-:W-:Y:S01]  /*9770*/  HFMA2 R107, -RZ, RZ, 1.640625, 6892 ;  /* 0x3e906ebbff6b7431 */ /* 0x001fe200000001ff */
        /* <DEDUP_REMOVED lines=32> */
[C---:B------:R-:W-:Y:S01]  /*9980*/  FMUL R109, R113.reuse, R147 ;  /* 0x00000093716d7220 */ /* 0x040fe20000400000 */
[----:B------:R-:W-:Y:S01]  /*9990*/  FMUL R106, R113, R148 ;  /* 0x00000094716a7220 */ /* 0x000fe20000400000 */
[----:B------:R-:W-:Y:S01]  /*99a0*/  FFMA R115, -R36, R36, R115 ;  /* 0x0000002424737223 */ /* 0x000fe20000000173 */
[C---:B------:R-:W-:Y:S01]  /*99b0*/  FFMA R108, R112.reuse, R96, R107 ;  /* 0x00000060706c7223 */ /* 0x040fe2000000006b */
[C---:B------:R-:W-:Y:S01]  /*99c0*/  FFMA R110, R112.reuse, R98, R109 ;  /* 0x00000062706e7223 */ /* 0x040fe2000000006d */
[----:B------:R-:W-:Y:S01]  /*99d0*/  FFMA R107, R112, R99, R106 ;  /* 0x00000063706b7223 */ /* 0x000fe2000000006a */
[----:B------:R-:W-:Y:S01]  /*99e0*/  FMUL R115, R115, 0.3153915703296661377 ;  /* 0x3ea17b0173737820 */ /* 0x000fe20000400000 */
[----:B------:R-:W-:Y:S01]  /*99f0*/  FFMA R106, R37, R37, -R116 ;  /* 0x00000025256a7223 */ /* 0x000fe20000000874 */
[----:B------:R-:W-:-:S02]  /*9a00*/  FMUL R112, R117, -1.0925484895706176758 ;  /* 0xbf8bd8a175707820 */ /* 0x000fc40000400000 */
[C---:B------:R-:W-:Y:S01]  /*9a10*/  FFMA R109, R115.reuse, R101, R108 ;  /* 0x00000065736d7223 */ /* 0x040fe2000000006c */
[----:B------:R-:W-:Y:S01]  /*9a20*/  IADD3 R108, PT, PT, R20, -0x1, RZ ;  /* 0xffffffff146c7810 */ /* 0x000fe20007ffe0ff */
[C---:B------:R-:W-:Y:S01]  /*9a30*/  FFMA R110, R115.reuse, R149, R110 ;  /* 0x00000095736e7223 */ /* 0x040fe2000000006e */
[----:B------:R-:W-:Y:S01]  /*9a40*/  FFMA R107, R115, R150, R107 ;  /* 0x00000096736b7223 */ /* 0x000fe2000000006b */
[----:B------:R-:W-:Y:S01]  /*9a50*/  FMUL R113, R106, 0.54627424478530883789 ;  /* 0x3f0bd8a16a717820 */ /* 0x000fe20000400000 */
[----:B------:R-:W-:Y:S01]  /*9a60*/  ISETP.GE.U32.AND P1, PT, R108, 0x3, PT ;  /* 0x000000036c00780c */ /* 0x000fe20003f26070 */
[C---:B------:R-:W-:Y:S01]  /*9a70*/  FFMA R106, R112.reuse, R102, R109 ;  /* 0x00000066706a7223 */ /* 0x040fe2000000006d */
[C---:B------:R-:W-:Y:S01]  /*9a80*/  FFMA R110, R112.reuse, R151, R110 ;  /* 0x00000097706e7223 */ /* 0x040fe2000000006e */
[----:B------:R-:W-:Y:S02]  /*9a90*/  FFMA R107, R112, R152, R107 ;  /* 0x00000098706b7223 */ /* 0x000fe4000000006b */
[C---:B------:R-:W-:Y:S01]  /*9aa0*/  FFMA R106, R113.reuse, R97, R106 ;  /* 0x00000061716a7223 */ /* 0x040fe2000000006a */
[C---:B------:R-:W-:Y:S01]  /*9ab0*/  FFMA R109, R113.reuse, R103, R110 ;  /* 0x00000067716d7223 */ /* 0x040fe2000000006e */
[----:B------:R-:W-:-:S02]  /*9ac0*/  FFMA R107, R113, R146, R107 ;  /* 0x00000092716b7223 */ /* 0x000fc4000000006b */
[----:B------:R-:W-:Y:S01]  /*9ad0*/  FADD R105, R105, R106 ;  /* 0x0000006a69697221 */ /* 0x000fe20000000000 */
[----:B------:R-:W-:Y:S01]  /*9ae0*/  FADD R188, R188, R109 ;  /* 0x0000006dbcbc7221 */ /* 0x000fe20000000000 */
[----:B------:R-:W-:Y:S02]  /*9af0*/  FADD R104, R104, R107 ;  /* 0x0000006b68687221 */ /* 0x000fe40000000000 */
[----:B------:R-:W-:Y:S05]  /*9b00*/  @!P1 BRA `(.L_x_158) ;  /* 0x0000000000bc9947 */ /* 0x000fea0003800000 */
[----:B------:R-:W-:Y:S01]  /*9b10*/  FMUL R107, R37, R37 ;  /* 0x00000025256b7220 */ /* 0x000fe20000400000 */
[----:B------:R-:W-:Y:S01]  /*9b20*/  FMUL R106, R36, -0.59004360437393188477 ;  /* 0xbf170d19246a7820 */ /* 0x000fe20000400000 */
[----:B------:R-:W-:Y:S01]  /*9b30*/  FMUL R108, R111, 2.8906114101409912109 ;  /* 0x4038ffc76f6c7820 */ /* 0x000fe20000400000 */
[C---:B------:R-:W-:Y:S01]  /*9b40*/  FADD R110, R114.reuse, R114 ;  /* 0x00000072726e7221 */ /* 0x040fe20000000000 */
[C-C-:B------:R-:W-:Y:S01]  /*9b50*/  FFMA R109, R107.reuse, 3, -R116.reuse ;  /* 0x404000006b6d7823 */ /* 0x140fe20000000874 */
[----:B------:R-:W-:Y:S01]  /*9b60*/  FADD R117, R107, -R116 ;  /* 0x800000746b757221 */ /* 0x000fe20000000000 */
[C---:B------:R-:W-:Y:S01]  /*9b70*/  FMUL R111, R35.reuse, R108 ;  /* 0x0000006c236f7220 */ /* 0x040fe20000400000 */
[--C-:B------:R-:W-:Y:S01]  /*9b80*/  FFMA R113, R114, 4, -R107.reuse ;  /* 0x4080000072717823 */ /* 0x100fe2000000086b */
[----:B------:R-:W-:Y:S01]  /*9b90*/  FMUL R109, R106, R109 ;  /* 0x0000006d6a6d7220 */ /* 0x000fe20000400000 */
[----:B------:R-:W-:Y:S01]  /*9ba0*/  FMUL R106, R35, 1.4453057050704956055 ;  /* 0x3fb8ffc7236a7820 */ /* 0x000fe20000400000 */
[----:B------:R-:W-:Y:S01]  /*9bb0*/  FFMA R115, R107, -3, R110 ;  /* 0xc04000006b737823 */ /* 0x000fe2000000006e */
[C---:B------:R-:W-:Y:S01]  /*9bc0*/  FFMA R119, R116.reuse, -3, R107 ;  /* 0xc040000074777823 */ /* 0x040fe2000000006b */
[----:B------:R-:W-:Y:S01]  /*9bd0*/  FADD R113, -R116, R113 ;  /* 0x0000007174717221 */ /* 0x000fe20000000100 */
[----:B------:R-:W-:Y:S01]  /*9be0*/  FMUL R114, R117, R106 ;  /* 0x0000006a75727220 */ /* 0x000fe20000400000 */
[C---:B------:R-:W-:Y:S01]  /*9bf0*/  FMUL R106, R111.reuse, R154 ;  /* 0x0000009a6f6a7220 */ /* 0x040fe20000400000 */
[C---:B------:R-:W-:Y:S01]  /*9c00*/  FMUL R107, R111.reuse, R162 ;  /* 0x000000a26f6b7220 */ /* 0x040fe20000400000 */
[----:B------:R-:W-:Y:S01]  /*9c10*/  FMUL R110, R36, -0.45704579353332519531 ;  /* 0xbeea01e8246e7820 */ /* 0x000fe20000400000 */
[----:B------:R-:W-:Y:S01]  /*9c20*/  FMUL R108, R111, R163 ;  /* 0x000000a36f6c7220 */ /* 0x000fe20000400000 */
[----:B------:R-:W-:Y:S01]  /*9c30*/  FFMA R115, R116, -3, R115 ;  /* 0xc040000074737823 */ /* 0x000fe20000000073 */
[----:B------:R-:W-:Y:S01]  /*9c40*/  FMUL R112, R35, 0.37317633628845214844 ;  /* 0x3ebf10f823707820 */ /* 0x000fe20000400000 */
[C---:B------:R-:W-:Y:S01]  /*9c50*/  FFMA R106, R109.reuse, R153, R106 ;  /* 0x000000996d6a7223 */ /* 0x040fe2000000006a */
[----:B------:R-:W-:Y:S01]  /*9c60*/  FFMA R107, R109, R160, R107 ;  /* 0x000000a06d6b7223 */ /* 0x000fe2000000006b */
        /* <DEDUP_REMOVED lines=25> */
.L_x_158:
[----:B------:R-:W-:Y:S05]  /*9e00*/  BSYNC.RECONVERGENT B0 ;  /* 0x0000000000007941 */ /* 0x000fea0003800200 */
.L_x_157:
[C---:B------:R-:W-:Y:S01]  /*9e10*/  FMUL R108, R36.reuse, R139 ;  /* 0x0000008b246c7220 */ /* 0x040fe20000400000 */
[-C--:B------:R-:W-:Y:S01]  /*9e20*/  FMUL R107, R35, R140.reuse ;  /* 0x0000008c236b7220 */ /* 0x080fe20000400000 */
[CC--:B------:R-:W-:Y:S01]  /*9e30*/  FMUL R106, R37.reuse, R141.reuse ;  /* 0x0000008d256a7220 */ /* 0x0c0fe20000400000 */
[----:B------:R-:W-:Y:S01]  /*9e40*/  BSSY.RECONVERGENT B0, `(.L_x_159) ;  /* 0x0000032000007945 */ /* 0x000fe20003800200 */
[----:B------:R-:W-:Y:S01]  /*9e50*/  FFMA R108, R37, R140, -R108 ;  /* 0x0000008c256c7223 */ /* 0x000fe2000000086c */
[----:B------:R-:W-:Y:S01]  /*9e60*/  FFMA R107, R36, R141, -R107 ;  /* 0x0000008d246b7223 */ /* 0x000fe2000000086b */
[----:B------:R-:W-:Y:S01]  /*9e70*/  FFMA R106, R35, R139, -R106 ;  /* 0x0000008b236a7223 */ /* 0x000fe2000000086a */
[----:B------:R-:W-:Y:S01]  /*9e80*/  FADD R129, R34, -R185 ;  /* 0x800000b922817221 */ /* 0x000fe20000000000 */
[----:B------:R-:W-:Y:S01]  /*9e90*/  FADD R109, R108, R108 ;  /* 0x0000006c6c6d7221 */ /* 0x000fe20000000000 */
[----:B------:R-:W-:Y:S01]  /*9ea0*/  FADD R108, R107, R107 ;  /* 0x0000006b6b6c7221 */ /* 0x000fe20000000000 */
[----:B------:R-:W-:-:S02]  /*9eb0*/  FADD R107, R106, R106 ;  /* 0x0000006a6a6b7221 */ /* 0x000fc40000000000 */
[----:B------:R-:W-:Y:S01]  /*9ec0*/  FMUL R112, R140, R109 ;  /* 0x0000006d8c707220 */ /* 0x000fe20000400000 */
[CC--:B------:R-:W-:Y:S01]  /*9ed0*/  FFMA R106, R142.reuse, R108.reuse, R37 ;  /* 0x0000006c8e6a7223 */ /* 0x0c0fe20000000025 */
[CC--:B------:R-:W-:Y:S01]  /*9ee0*/  FMUL R114, R141.reuse, R108.reuse ;  /* 0x0000006c8d727220 */ /* 0x0c0fe20000400000 */
[CC--:B------:R-:W-:Y:S01]  /*9ef0*/  FFMA R110, R142.reuse, R107.reuse, R36 ;  /* 0x0000006b8e6e7223 */ /* 0x0c0fe20000000024 */
[-C--:B------:R-:W-:Y:S01]  /*9f00*/  FFMA R111, R141, R107.reuse, -R112 ;  /* 0x0000006b8d6f7223 */ /* 0x080fe20000000870 */
[C---:B------:R-:W-:Y:S01]  /*9f10*/  FMUL R115, R139.reuse, R107 ;  /* 0x0000006b8b737220 */ /* 0x040fe20000400000 */
[-C--:B------:R-:W-:Y:S01]  /*9f20*/  FFMA R113, R139, R109.reuse, -R114 ;  /* 0x0000006d8b717223 */ /* 0x080fe20000000872 */
[----:B------:R-:W-:Y:S01]  /*9f30*/  FFMA R109, R142, R109, R35 ;  /* 0x0000006d8e6d7223 */ /* 0x000fe20000000023 */
[----:B------:R-:W-:Y:S01]  /*9f40*/  FADD R107, R106, R111 ;  /* 0x0000006f6a6b7221 */ /* 0x000fe20000000000 */
[----:B------:R-:W-:Y:S01]  /*9f50*/  FFMA R108, R140, R108, -R115 ;  /* 0x0000006c8c6c7223 */ /* 0x000fe20000000873 */
[----:B------:R-:W-:Y:S01]  /*9f60*/  FADD R106, R110, R113 ;  /* 0x000000716e6a7221 */ /* 0x000fe20000000000 */
[----:B------:R-:W-:Y:S01]  /*9f70*/  LOP3.LUT R110, R138, 0x1, RZ, 0xc0, !PT ;  /* 0x000000018a6e7812 */ /* 0x000fe200078ec0ff */
[----:B------:R-:W-:Y:S01]  /*9f80*/  FFMA R111, R107, R107, RZ ;  /* 0x0000006b6b6f7223 */ /* 0x000fe200000000ff */
[----:B------:R-:W-:-:S02]  /*9f90*/  FADD R109, R109, R108 ;  /* 0x0000006c6d6d7221 */ /* 0x000fc40000000000 */
[----:B------:R-:W-:Y:S01]  /*9fa0*/  ISETP.NE.U32.AND P1, PT, R110, 0x1, PT ;  /* 0x000000016e00780c */ /* 0x000fe20003f25070 */
[----:B------:R-:W-:Y:S01]  /*9fb0*/  FFMA R108, R106, R106, R111 ;  /* 0x0000006a6a6c7223 */ /* 0x000fe2000000006f */
[----:B------:R-:W-:Y:S01]  /*9fc0*/  FFMA R111, R104, R134, R137 ;  /* 0x00000086686f7223 */ /* 0x000fe20000000089 */
[----:B------:R-:W-:Y:S01]  /*9fd0*/  FADD R110, R32, -R183 ;  /* 0x800000b7206e7221 */ /* 0x000fe20000000000 */
[----:B------:R-:W-:Y:S01]  /*9fe0*/  FSEL R113, R186, RZ, P1 ;  /* 0x000000ffba717208 */ /* 0x000fe20000800000 */
[----:B------:R-:W-:Y:S01]  /*9ff0*/  FFMA R108, R109, R109, R108 ;  /* 0x0000006d6d6c7223 */ /* 0x000fe2000000006c */
[-C--:B------:R-:W-:Y:S01]  /*a000*/  FFMA R188, R188, R135.reuse, R111 ;  /* 0x00000087bcbc7223 */ /* 0x080fe2000000006f */
[----:B------:R-:W-:Y:S02]  /*a010*/  FSEL R111, R184, -R184, !P1 ;  /* 0x800000b8b86f7208 */ /* 0x000fe40004800000 */
[----:B------:R-:W-:Y:S01]  /*a020*/  FSEL R186, R186, RZ, !P1 ;  /* 0x000000ffbaba7208 */ /* 0x000fe20004800000 */
[-C--:B------:R-:W-:Y:S01]  /*a030*/  FFMA R188, R105, R136.reuse, R188 ;  /* 0x0000008869bc7223 */ /* 0x080fe200000000bc */
[----:B------:R-:W-:Y:S01]  /*a040*/  FMNMX R104, R108, 1.0754944163277645694e-20, !PT ;  /* 0x1e4b27b86c687809 */ /* 0x000fe20007800000 */
[C---:B------:R-:W-:Y:S01]  /*a050*/  FMUL R116, R111.reuse, R136 ;  /* 0x000000886f747220 */ /* 0x040fe20000400000 */
[C---:B------:R-:W-:Y:S01]  /*a060*/  FMUL R115, R111.reuse, R135 ;  /* 0x000000876f737220 */ /* 0x040fe20000400000 */
[----:B------:R-:W-:Y:S01]  /*a070*/  FMUL R114, R111, R134 ;  /* 0x000000866f727220 */ /* 0x000fe20000400000 */
[----:B------:R-:W-:Y:S01]  /*a080*/  IADD3 R108, PT, PT, R104, -0xd000000, RZ ;  /* 0xf3000000686c7810 */ /* 0x000fe20007ffe0ff */
[----:B------:R0:W1:Y:S01]  /*a090*/  MUFU.RSQ R105, R104 ;  /* 0x0000006800697308 */ /* 0x0000620000001400 */
[----:B------:R-:W-:Y:S01]  /*a0a0*/  FADD R111, R30, -R181 ;  /* 0x800000b51e6f7221 */ /* 0x000fe20000000000 */
[----:B------:R-:W-:-:S02]  /*a0b0*/  FSEL R117, R188, -R188, !P1 ;  /* 0x800000bcbc757208 */ /* 0x000fc40004800000 */
[----:B------:R-:W-:-:S13]  /*a0c0*/  ISETP.GT.U32.AND P2, PT, R108, 0x727fffff, PT ;  /* 0x727fffff6c00780c */ /* 0x000fda0003f44070 */
[----:B01----:R-:W-:Y:S05]  /*a0d0*/  @!P2 BRA `(.L_x_160) ;  /* 0x000000000010a947 */ /* 0x003fea0003800000 */
[----:B------:R-:W-:-:S07]  /*a0e0*/  MOV R124, 0xa100 ;  /* 0x0000a100007c7802 */ /* 0x000fce0000000f00 */
[----:B------:R-:W-:Y:S05]  /*a0f0*/  CALL.REL.NOINC `($__internal_3_$__cuda_sm20_sqrt_rn_f32_slowpath) ;  /* 0x00000074008c7944 */ /* 0x000fea0003c00000 */
[----:B------:R-:W-:Y:S01]  /*a100*/  MOV R121, R119 ;  /* 0x0000007700797202 */ /* 0x000fe20000000f00 */
[----:B------:R-:W-:Y:S06]  /*a110*/  BRA `(.L_x_161) ;  /* 0x0000000000107947 */ /* 0x000fec0003800000 */
.L_x_160:
[----:B------:R-:W-:Y:S01]  /*a120*/  FMUL.FTZ R121, R104, R105 ;  /* 0x0000006968797220 */ /* 0x000fe20000410000 */
[----:B------:R-:W-:-:S03]  /*a130*/  FMUL.FTZ R105, R105, 0.5 ;  /* 0x3f00000069697820 */ /* 0x000fc60000410000 */
[----:B------:R-:W-:-:S04]  /*a140*/  FFMA R104, -R121, R121, R104 ;  /* 0x0000007979687223 */ /* 0x000fc80000000168 */
[----:B------:R-:W-:-:S07]  /*a150*/  FFMA R121, R104, R105, R121 ;  /* 0x0000006968797223 */ /* 0x000fce0000000079 */
.L_x_161:
[----:B------:R-:W-:Y:S05]  /*a160*/  BSYNC.RECONVERGENT B0 ;  /* 0x0000000000007941 */ /* 0x000fea0003800200 */
.L_x_159:
        /* <DEDUP_REMOVED lines=15> */
.L_x_163:
[----:B------:R-:W-:Y:S05]  /*a260*/  BSYNC.RECONVERGENT B2 ;  /* 0x0000000000027941 */ /* 0x000fea0003800200 */
.L_x_162:
        /* <DEDUP_REMOVED lines=15> */
.L_x_165:
[----:B------:R-:W-:Y:S05]  /*a360*/  BSYNC.RECONVERGENT B2 ;  /* 0x0000000000027941 */ /* 0x000fea0003800200 */
.L_x_164:
        /* <DEDUP_REMOVED lines=15> */
.L_x_167:
[----:B------:R-:W-:Y:S05]  /*a460*/  BSYNC.RECONVERGENT B2 ;  /* 0x0000000000027941 */ /* 0x000fea0003800200 */
.L_x_166:
[----:B------:R-:W-:Y:S01]  /*a470*/  FSETP.GEU.AND P1, PT, |R143|, 1.0754944163277645694e-20, PT ;  /* 0x1e4b27b88f00780b */ /* 0x000fe20003f2e200 */
[-C--:B------:R-:W-:Y:S01]  /*a480*/  FMUL R105, R139, R110.reuse ;  /* 0x0000006e8b697220 */ /* 0x080fe20000400000 */
[C---:B------:R-:W-:Y:S01]  /*a490*/  FMUL R104, R140.reuse, R111 ;  /* 0x0000006f8c687220 */ /* 0x040fe20000400000 */
[-C--:B------:R-:W-:Y:S01]  /*a4a0*/  FMUL R106, R141, R129.reuse ;  /* 0x000000818d6a7220 */ /* 0x080fe20000400000 */
[----:B------:R-:W-:Y:S01]  /*a4b0*/  FSEL R112, R143, 1.0754944163277645694e-20, P1 ;  /* 0x1e4b27b88f707808 */ /* 0x000fe20000800000 */
[----:B------:R-:W-:Y:S01]  /*a4c0*/  FFMA R105, R140, R129, -R105 ;  /* 0x000000818c697223 */ /* 0x000fe20000000869 */
[----:B------:R-:W-:Y:S01]  /*a4d0*/  FFMA R104, R141, R110, -R104 ;  /* 0x0000006e8d687223 */ /* 0x000fe20000000868 */
[----:B------:R-:W-:Y:S01]  /*a4e0*/  FFMA R106, R139, R111, -R106 ;  /* 0x0000006f8b6a7223 */ /* 0x000fe2000000086a */
[----:B------:R-:W0:Y:S01]  /*a4f0*/  MUFU.RCP R109, R112 ;  /* 0x00000070006d7308 */ /* 0x000e220000001000 */
[----:B------:R-:W-:Y:S01]  /*a500*/  FADD R118, R105, R105 ;  /* 0x0000006969767221 */ /* 0x000fe20000000000 */
[----:B------:R-:W-:Y:S01]  /*a510*/  FADD R104, R104, R104 ;  /* 0x0000006868687221 */ /* 0x000fe20000000000 */
[----:B------:R-:W-:Y:S01]  /*a520*/  FADD R106, R106, R106 ;  /* 0x0000006a6a6a7221 */ /* 0x000fe20000000000 */
[----:B------:R-:W-:Y:S01]  /*a530*/  BSSY.RECONVERGENT B2, `(.L_x_168) ;  /* 0x0000019000027945 */ /* 0x000fe20003800200 */
[----:B------:R-:W-:Y:S01]  /*a540*/  FMUL R120, R140, R118 ;  /* 0x000000768c787220 */ /* 0x000fe20000400000 */
[C---:B------:R-:W-:Y:S01]  /*a550*/  FFMA R105, R142.reuse, R104, R129 ;  /* 0x000000688e697223 */ /* 0x040fe20000000081 */
[----:B------:R-:W-:Y:S01]  /*a560*/  FMUL R123, R139, R106 ;  /* 0x0000006a8b7b7220 */ /* 0x000fe20000400000 */
[----:B------:R-:W-:Y:S01]  /*a570*/  FFMA R111, R142, R118, R111 ;  /* 0x000000768e6f7223 */ /* 0x000fe2000000006f */
[----:B------:R-:W-:-:S04]  /*a580*/  FFMA R120, R141, R106, -R120 ;  /* 0x0000006a8d787223 */ /* 0x000fc80000000878 */
[----:B------:R-:W-:-:S04]  /*a590*/  FADD R105, R105, R120 ;  /* 0x0000007869697221 */ /* 0x000fc80000000000 */
[----:B------:R-:W1:Y:S01]  /*a5a0*/  FCHK P1, R105, R112 ;  /* 0x0000007069007302 */ /* 0x000e620000020000 */
[----:B0-----:R-:W-:-:S04]  /*a5b0*/  FFMA R122, -R112, R109, 1 ;  /* 0x3f800000707a7423 */ /* 0x001fc8000000016d */
[----:B------:R-:W-:Y:S01]  /*a5c0*/  FFMA R122, R109, R122, R109 ;  /* 0x0000007a6d7a7223 */ /* 0x000fe2000000006d */
[----:B------:R-:W-:Y:S01]  /*a5d0*/  FFMA R109, R142, R106, R110 ;  /* 0x0000006a8e6d7223 */ /* 0x000fe2000000006e */
[-C--:B------:R-:W-:Y:S01]  /*a5e0*/  FMUL R110, R141, R104.reuse ;  /* 0x000000688d6e7220 */ /* 0x080fe20000400000 */
[----:B------:R-:W-:Y:S01]  /*a5f0*/  FFMA R104, R140, R104, -R123 ;  /* 0x000000688c687223 */ /* 0x000fe2000000087b */
[----:B------:R-:W-:Y:S02]  /*a600*/  FFMA R125, R105, R122, RZ ;  /* 0x0000007a697d7223 */ /* 0x000fe400000000ff */
[----:B------:R-:W-:Y:S01]  /*a610*/  FFMA R118, R139, R118, -R110 ;  /* 0x000000768b767223 */ /* 0x000fe2000000086e */
[----:B------:R-:W-:Y:S01]  /*a620*/  FMNMX R110, R119, 1.00000002004087734272e+20, PT ;  /* 0x60ad78ec776e7809 */ /* 0x000fe20003800000 */
[----:B------:R-:W-:Y:S01]  /*a630*/  FFMA R106, -R112, R125, R105 ;  /* 0x0000007d706a7223 */ /* 0x000fe20000000169 */
[----:B------:R-:W-:Y:S01]  /*a640*/  FADD R111, R111, R104 ;  /* 0x000000686f6f7221 */ /* 0x000fe20000000000 */
[----:B------:R-:W-:Y:S01]  /*a650*/  FADD R109, R109, R118 ;  /* 0x000000766d6d7221 */ /* 0x000fe20000000000 */
[----:B------:R-:W-:Y:S01]  /*a660*/  FMNMX R110, R110, -1.00000002004087734272e+20, !PT ;  /* 0xe0ad78ec6e6e7809 */ /* 0x000fe20007800000 */
[----:B------:R-:W-:Y:S01]  /*a670*/  FFMA R119, R122, R106, R125 ;  /* 0x0000006a7a777223 */ /* 0x000fe2000000007d */
[----:B-1----:R-:W-:Y:S06]  /*a680*/  @!P1 BRA `(.L_x_169) ;  /* 0x00000000000c9947 */ /* 0x002fec0003800000 */
[----:B------:R-:W-:Y:S02]  /*a690*/  MOV R104, R112 ;  /* 0x0000007000687202 */ /* 0x000fe40000000f00 */
[----:B------:R-:W-:-:S07]  /*a6a0*/  MOV R118, 0xa6c0 ;  /* 0x0000a6c000767802 */ /* 0x000fce0000000f00 */
[----:B------:R-:W-:Y:S05]  /*a6b0*/  CALL.REL.NOINC `($__internal_4_$__cuda_sm3x_div_rn_noftz_f32_slowpath) ;  /* 0x0000007000747944 */ /* 0x000fea0003c00000 */
.L_x_169:
[----:B------:R-:W-:Y:S05]  /*a6c0*/  BSYNC.RECONVERGENT B2 ;  /* 0x0000000000027941 */ /* 0x000fea0003800200 */
.L_x_168:
        /* <DEDUP_REMOVED lines=17> */
.L_x_171:
[----:B------:R-:W-:Y:S05]  /*a7e0*/  BSYNC.RECONVERGENT B2 ;  /* 0x0000000000027941 */ /* 0x000fea0003800200 */
.L_x_170:
        /* <DEDUP_REMOVED lines=17> */
.L_x_173:
[----:B------:R-:W-:Y:S05]  /*a900*/  BSYNC.RECONVERGENT B2 ;  /* 0x0000000000027941 */ /* 0x000fea0003800200 */
.L_x_172:
        /* <DEDUP_REMOVED lines=15> */
.L_x_175:
[----:B------:R-:W-:Y:S05]  /*aa00*/  BSYNC.RECONVERGENT B2 ;  /* 0x0000000000027941 */ /* 0x000fea0003800200 */
.L_x_174:
        /* <DEDUP_REMOVED lines=15> */
.L_x_177:
[----:B------:R-:W-:Y:S05]  /*ab00*/  BSYNC.RECONVERGENT B2 ;  /* 0x0000000000027941 */ /* 0x000fea0003800200 */
.L_x_176:
        /* <DEDUP_REMOVED lines=15> */
.L_x_179:
[----:B------:R-:W-:Y:S05]  /*ac00*/  BSYNC.RECONVERGENT B2 ;  /* 0x0000000000027941 */ /* 0x000fea0003800200 */
.L_x_178:
        /* <DEDUP_REMOVED lines=19> */
[----:B------:R-:W-:Y:S01]  /*ad40*/  MOV R104, R118 ;  /* 0x0000007600687202 */ /* 0x000fe20000000f00 */
[----:B------:R-:W-:Y:S01]  /*ad50*/  FADD R105, -R111, -RZ ;  /* 0x800000ff6f697221 */ /* 0x000fe20000000100 */
[----:B------:R-:W-:-:S07]  /*ad60*/  MOV R118, 0xad80 ;  /* 0x0000ad8000767802 */ /* 0x000fce0000000f00 */
[----:B------:R-:W-:Y:S05]  /*ad70*/  CALL.REL.NOINC `($__internal_4_$__cuda_sm3x_div_rn_noftz_f32_slowpath) ;  /* 0x0000006800c47944 */ /* 0x000fea0003c00000 */
.L_x_181:
[----:B------:R-:W-:Y:S05]  /*ad80*/  BSYNC.RECONVERGENT B2 ;  /* 0x0000000000027941 */ /* 0x000fea0003800200 */
.L_x_180:
[----:B------:R-:W-:Y:S01]  /*ad90*/  FMNMX R119, R119, 1.00000002004087734272e+20, PT ;  /* 0x60ad78ec77777809 */ /* 0x000fe20003800000 */
[----:B------:R-:W-:Y:S03]  /*ada0*/  BSSY.RECONVERGENT B2, `(.L_x_182) ;  /* 0x0000058000027945 */ /* 0x000fe60003800200 */
[----:B------:R-:W-:Y:S02]  /*adb0*/  FMNMX R130, R119, -1.00000002004087734272e+20, !PT ;  /* 0xe0ad78ec77827809 */ /* 0x000fe40007800000 */
[----:B------:R-:W-:-:S03]  /*adc0*/  MOV R119, 0xbf800000 ;  /* 0xbf80000000777802 */ /* 0x000fc60000000f00 */
[-C--:B------:R-:W-:Y:S01]  /*add0*/  FFMA R104, R109, R130.reuse, R106 ;  /* 0x000000826d687223 */ /* 0x080fe2000000006a */
[----:B------:R-:W-:-:S03]  /*ade0*/  FFMA R105, R129, R130, R126 ;  /* 0x0000008281697223 */ /* 0x000fc6000000007e */
[----:B------:R-:W-:Y:S01]  /*adf0*/  FFMA R112, R104, R104, RZ ;  /* 0x0000006868707223 */ /* 0x000fe200000000ff */
[----:B------:R-:W-:-:S03]  /*ae00*/  FFMA R104, R128, R130, R131 ;  /* 0x0000008280687223 */ /* 0x000fc60000000083 */
[----:B------:R-:W-:-:S04]  /*ae10*/  FFMA R105, R105, R105, R112 ;  /* 0x0000006969697223 */ /* 0x000fc80000000070 */
[----:B------:R-:W-:-:S04]  /*ae20*/  FFMA R105, R104, R104, R105 ;  /* 0x0000006868697223 */ /* 0x000fc80000000069 */
[----:B------:R-:W-:-:S04]  /*ae30*/  FADD R105, -R105, 1 ;  /* 0x3f80000069697421 */ /* 0x000fc80000000100 */
[----:B------:R-:W-:Y:S01]  /*ae40*/  FMUL R104, R132, R105 ;  /* 0x0000006984687220 */ /* 0x000fe20000400000 */
[----:B------:R-:W-:-:S04]  /*ae50*/  HFMA2 R132, -RZ, RZ, -1.875, 0 ;  /* 0xbf800000ff847431 */ /* 0x000fc800000001ff */
[----:B------:R-:W-:-:S13]  /*ae60*/  FSETP.GEU.AND P1, PT, R104, RZ, PT ;  /* 0x000000ff6800720b */ /* 0x000fda0003f2e000 */
[----:B------:R-:W-:Y:S05]  /*ae70*/  @!P1 BRA `(.L_x_183) ;  /* 0x0000000400289947 */ /* 0x000fea0003800000 */
[----:B------:R-:W-:Y:S01]  /*ae80*/  FFMA R104, R109, R109, RZ ;  /* 0x0000006d6d687223 */ /* 0x000fe200000000ff */
[----:B------:R-:W-:Y:S01]  /*ae90*/  BSSY.RECONVERGENT B0, `(.L_x_184) ;  /* 0x0000015000007945 */ /* 0x000fe20003800200 */
[----:B------:R-:W-:Y:S02]  /*aea0*/  MOV R112, RZ ;  /* 0x000000ff00707202 */ /* 0x000fe40000000f00 */
[----:B------:R-:W-:-:S04]  /*aeb0*/  FFMA R119, R129, R129, R104 ;  /* 0x0000008181777223 */ /* 0x000fc80000000068 */
[----:B------:R-:W-:-:S04]  /*aec0*/  FFMA R104, R128, R128, R119 ;  /* 0x0000008080687223 */ /* 0x000fc80000000077 */
[----:B------:R-:W-:-:S05]  /*aed0*/  FMUL R104, R105, R104 ;  /* 0x0000006869687220 */ /* 0x000fca0000400000 */
[----:B------:R-:W-:-:S13]  /*aee0*/  FSETP.GEU.AND P1, PT, R104, 1.0754944163277645694e-20, PT ;  /* 0x1e4b27b86800780b */ /* 0x000fda0003f2e000 */
        /* <DEDUP_REMOVED lines=10> */
.L_x_186:
[----:B-1----:R-:W-:Y:S01]  /*af90*/  FMUL.FTZ R105, R104, R119 ;  /* 0x0000007768697220 */ /* 0x002fe20000410000 */
[----:B------:R-:W-:-:S03]  /*afa0*/  FMUL.FTZ R112, R119, 0.5 ;  /* 0x3f00000077707820 */ /* 0x000fc60000410000 */
[----:B------:R-:W-:-:S04]  /*afb0*/  FFMA R104, -R105, R105, R104 ;  /* 0x0000006969687223 */ /* 0x000fc80000000168 */
[----:B------:R-:W-:-:S07]  /*afc0*/  FFMA R112, R104, R112, R105 ;  /* 0x0000007068707223 */ /* 0x000fce0000000069 */
.L_x_187:
[----:B------:R-:W-:Y:S05]  /*afd0*/  BSYNC.RECONVERGENT B1 ;  /* 0x0000000000017941 */ /* 0x000fea0003800200 */
.L_x_185:
[----:B------:R-:W-:Y:S05]  /*afe0*/  BSYNC.RECONVERGENT B0 ;  /* 0x0000000000007941 */ /* 0x000fea0003800200 */
.L_x_184:
[----:B------:R-:W-:Y:S01]  /*aff0*/  FFMA R105, R106, R109, RZ ;  /* 0x0000006d6a697223 */ /* 0x000fe200000000ff */
[----:B------:R-:W-:Y:S03]  /*b000*/  BSSY.RECONVERGENT B4, `(.L_x_188) ;  /* 0x000001a000047945 */ /* 0x000fe60003800200 */
[----:B------:R-:W-:-:S04]  /*b010*/  FFMA R104, R126, R129, R105 ;  /* 0x000000817e687223 */ /* 0x000fc80000000069 */
[----:B------:R-:W-:Y:S01]  /*b020*/  FFMA R118, R131, R128, R104 ;  /* 0x0000008083767223 */ /* 0x000fe20000000068 */
[----:B------:R-:W-:-:S04]  /*b030*/  HFMA2 R104, -RZ, RZ, 1.875, 0 ;  /* 0x3f800000ff687431 */ /* 0x000fc800000001ff */
[C---:B------:R-:W-:Y:S02]  /*b040*/  FSETP.GT.AND P1, PT, R118.reuse, RZ, PT ;  /* 0x000000ff7600720b */ /* 0x040fe40003f24000 */
[----:B------:R-:W-:Y:S02]  /*b050*/  FSETP.NEU.AND P2, PT, R118, RZ, PT ;  /* 0x000000ff7600720b */ /* 0x000fe40003f4d000 */
[----:B------:R-:W-:-:S04]  /*b060*/  FSEL R104, -R104, 1, P1 ;  /* 0x3f80000068687808 */ /* 0x000fc80000800100 */
[----:B------:R-:W-:-:S05]  /*b070*/  FSEL R105, -R111, R104, !P2 ;  /* 0x000000686f697208 */ /* 0x000fca0005000100 */
[----:B------:R-:W-:Y:S01]  /*b080*/  FFMA R112, R105, R112, -R118 ;  /* 0x0000007069707223 */ /* 0x000fe20000000876 */
[----:B------:R-:W-:-:S04]  /*b090*/  FFMA R105, R106, R106, RZ ;  /* 0x0000006a6a697223 */ /* 0x000fc800000000ff */
[----:B------:R-:W-:Y:S01]  /*b0a0*/  FSETP.GEU.AND P1, PT, |R112|, 1.0754944163277645694e-20, PT ;  /* 0x1e4b27b87000780b */ /* 0x000fe20003f2e200 */
[----:B------:R-:W-:-:S03]  /*b0b0*/  FFMA R104, R126, R126, R105 ;  /* 0x0000007e7e687223 */ /* 0x000fc60000000069 */
[----:B------:R-:W-:Y:S01]  /*b0c0*/  FSEL R120, R112, 1.0754944163277645694e-20, P1 ;  /* 0x1e4b27b870787808 */ /* 0x000fe20000800000 */
[----:B------:R-:W-:-:S03]  /*b0d0*/  FFMA R104, R131, R131, R104 ;  /* 0x0000008383687223 */ /* 0x000fc60000000068 */
[----:B------:R-:W0:Y:S01]  /*b0e0*/  MUFU.RCP R118, R120 ;  /* 0x0000007800767308 */ /* 0x000e220000001000 */
[----:B------:R-:W-:-:S07]  /*b0f0*/  FADD R105, R104, -1 ;  /* 0xbf80000068697421 */ /* 0x000fce0000000000 */
        /* <DEDUP_REMOVED lines=10> */
.L_x_189:
[----:B------:R-:W-:Y:S05]  /*b1a0*/  BSYNC.RECONVERGENT B4 ;  /* 0x0000000000047941 */ /* 0x000fea0003800200 */
.L_x_188:
[----:B------:R-:W-:Y:S01]  /*b1b0*/  FFMA R104, R109, R109, RZ ;  /* 0x0000006d6d687223 */ /* 0x000fe200000000ff */
[----:B------:R-:W-:Y:S01]  /*b1c0*/  FMNMX R119, R119, 1.00000002004087734272e+20, PT ;  /* 0x60ad78ec77777809 */ /* 0x000fe20003800000 */
[----:B------:R-:W-:Y:S02]  /*b1d0*/  BSSY.RECONVERGENT B4, `(.L_x_190) ;  /* 0x0000012000047945 */ /* 0x000fe40003800200 */
[----:B------:R-:W-:Y:S01]  /*b1e0*/  FFMA R105, R129, R129, R104 ;  /* 0x0000008181697223 */ /* 0x000fe20000000068 */
[----:B------:R-:W-:-:S03]  /*b1f0*/  FMNMX R132, R119, -1.00000002004087734272e+20, !PT ;  /* 0xe0ad78ec77847809 */ /* 0x000fc60007800000 */
[----:B------:R-:W-:-:S05]  /*b200*/  FFMA R105, R128, R128, R105 ;  /* 0x0000008080697223 */ /* 0x000fca0000000069 */
        /* <DEDUP_REMOVED lines=14> */
.L_x_191:
[----:B------:R-:W-:Y:S05]  /*b2f0*/  BSYNC.RECONVERGENT B4 ;  /* 0x0000000000047941 */ /* 0x000fea0003800200 */
.L_x_190:
[----:B------:R-:W-:-:S04]  /*b300*/  FMNMX R119, R119, 1.00000002004087734272e+20, PT ;  /* 0x60ad78ec77777809 */ /* 0x000fc80003800000 */
[----:B------:R-:W-:-:S07]  /*b310*/  FMNMX R119, R119, -1.00000002004087734272e+20, !PT ;  /* 0xe0ad78ec77777809 */ /* 0x000fce0007800000 */
.L_x_183:
[----:B------:R-:W-:Y:S05]  /*b320*/  BSYNC.RECONVERGENT B2 ;  /* 0x0000000000027941 */ /* 0x000fea0003800200 */
.L_x_182:
[-C--:B------:R-:W-:Y:S01]  /*b330*/  FFMA R104, R109, R130.reuse, R106 ;  /* 0x000000826d687223 */ /* 0x080fe2000000006a */
[-C--:B------:R-:W-:Y:S01]  /*b340*/  FFMA R112, R129, R130.reuse, R126 ;  /* 0x0000008281707223 */ /* 0x080fe2000000007e */
[----:B------:R-:W-:Y:S01]  /*b350*/  FFMA R123, R128, R130, R131 ;  /* 0x00000082807b7223 */ /* 0x000fe20000000083 */
[----:B------:R-:W-:Y:S01]  /*b360*/  FSETP.GT.AND P1, PT, R132, R119, PT ;  /* 0x000000778400720b */ /* 0x000fe20003f24000 */
[----:B------:R-:W-:Y:S01]  /*b370*/  FFMA R105, R104, R104, RZ ;  /* 0x0000006868697223 */ /* 0x000fe200000000ff */
[----:B------:R-:W-:Y:S01]  /*b380*/  FFMA R104, R109, R109, RZ ;  /* 0x0000006d6d687223 */ /* 0x000fe200000000ff */
[----:B------:R-:W-:Y:S01]  /*b390*/  FSETP.GT.AND P2, PT, R119, R132, PT ;  /* 0x000000847700720b */ /* 0x000fe20003f44000 */
[----:B------:R-:W-:Y:S01]  /*b3a0*/  BSSY.RECONVERGENT B2, `(.L_x_192) ;  /* 0x00000ba000027945 */ /* 0x000fe20003800200 */
[----:B------:R-:W-:Y:S01]  /*b3b0*/  FFMA R112, R112, R112, R105 ;  /* 0x0000007070707223 */ /* 0x000fe20000000069 */
[----:B------:R-:W-:Y:S01]  /*b3c0*/  FFMA R105, R129, R129, R104 ;  /* 0x0000008181697223 */ /* 0x000fe20000000068 */
[----:B------:R-:W-:Y:S01]  /*b3d0*/  HFMA2 R138, -RZ, RZ, 0, 0 ;  /* 0x00000000ff8a7431 */ /* 0x000fe200000001ff */
[----:B------:R-:W-:Y:S01]  /*b3e0*/  CS2R R132, SRZ ;  /* 0x0000000000847805 */ /* 0x000fe2000001ff00 */
[----:B------:R-:W-:Y:S01]  /*b3f0*/  FFMA R112, R123, R123, R112 ;  /* 0x0000007b7b707223 */ /* 0x000fe20000000070 */
[----:B------:R-:W-:Y:S01]  /*b400*/  FFMA R105, R128, R128, R105 ;  /* 0x0000008080697223 */ /* 0x000fe20000000069 */
[----:B------:R-:W-:-:S02]  /*b410*/  MOV R134, RZ ;  /* 0x000000ff00867202 */ /* 0x000fc40000000f00 */
[----:B------:R-:W-:Y:S01]  /*b420*/  FADD R104, -R112, 1 ;  /* 0x3f80000070687421 */ /* 0x000fe20000000100 */
[C---:B------:R-:W-:Y:S02]  /*b430*/  FSEL R112, R113.reuse, RZ, P1 ;  /* 0x000000ff71707208 */ /* 0x040fe40000800000 */
[----:B------:R-:W-:Y:S01]  /*b440*/  FSEL R113, R113, RZ, P2 ;  /* 0x000000ff71717208 */ /* 0x000fe20001000000 */
[----:B------:R-:W-:Y:S01]  /*b450*/  FMUL R119, R104, R105 ;  /* 0x0000006968777220 */ /* 0x000fe20000400000 */
[C---:B------:R-:W-:Y:S02]  /*b460*/  FSEL R105, R186.reuse, RZ, P2 ;  /* 0x000000ffba697208 */ /* 0x040fe40001000000 */
[----:B------:R-:W-:Y:S02]  /*b470*/  FSEL R186, R186, RZ, P1 ;  /* 0x000000ffbaba7208 */ /* 0x000fe40000800000 */
[----:B------:R-:W-:Y:S01]  /*b480*/  FSETP.GEU.AND P1, PT, R119, RZ, PT ;  /* 0x000000ff7700720b */ /* 0x000fe20003f2e000 */
[----:B------:R-:W-:-:S02]  /*b490*/  FADD R112, R112, R105 ;  /* 0x0000006970707221 */ /* 0x000fc40000000000 */
[----:B------:R-:W-:-:S10]  /*b4a0*/  FADD R113, R113, R186 ;  /* 0x000000ba71717221 */ /* 0x000fd40000000000 */
[----:B------:R-:W-:Y:S05]  /*b4b0*/  @!P1 BRA `(.L_x_193) ;  /* 0x0000000800a09947 */ /* 0x000fea0003800000 */
[----:B------:R-:W-:Y:S01]  /*b4c0*/  FSETP.GEU.AND P1, PT, R119, 1.0754944163277645694e-20, PT ;  /* 0x1e4b27b87700780b */ /* 0x000fe20003f2e000 */
[----:B------:R-:W-:Y:S01]  /*b4d0*/  BSSY.RECONVERGENT B0, `(.L_x_194) ;  /* 0x0000012000007945 */ /* 0x000fe20003800200 */
[----:B------:R-:W-:-:S11]  /*b4e0*/  MOV R118, RZ ;  /* 0x000000ff00767202 */ /* 0x000fd60000000f00 */
[----:B------:R-:W-:Y:S05]  /*b4f0*/  @!P1 BRA `(.L_x_195) ;  /* 0x00000000003c9947 */ /* 0x000fea0003800000 */
[----:B------:R-:W-:Y:S01]  /*b500*/  IADD3 R105, PT, PT, R119, -0xd000000, RZ ;  /* 0xf300000077697810 */ /* 0x000fe20007ffe0ff */
[----:B------:R0:W1:Y:S01]  /*b510*/  MUFU.RSQ R104, R119 ;  /* 0x0000007700687308 */ /* 0x0000620000001400 */
[----:B------:R-:W-:Y:S02]  /*b520*/  BSSY.RECONVERGENT B1, `(.L_x_195) ;  /* 0x000000c000017945 */ /* 0x000fe40003800200 */
[----:B------:R-:W-:-:S13]  /*b530*/  ISETP.GT.U32.AND P1, PT, R105, 0x727fffff, PT ;  /* 0x727fffff6900780c */ /* 0x000fda0003f24070 */
[----:B0-----:R-:W-:Y:S05]  /*b540*/  @!P1 BRA `(.L_x_196) ;  /* 0x0000000000149947 */ /* 0x001fea0003800000 */
[----:B-1----:R-:W-:Y:S02]  /*b550*/  MOV R104, R119 ;  /* 0x0000007700687202 */ /* 0x002fe40000000f00 */
[----:B------:R-:W-:-:S07]  /*b560*/  MOV R124, 0xb580 ;  /* 0x0000b580007c7802 */ /* 0x000fce0000000f00 */
[----:B------:R-:W-:Y:S05]  /*b570*/  CALL.REL.NOINC `($__internal_3_$__cuda_sm20_sqrt_rn_f32_slowpath) ;  /* 0x00000060006c7944 */ /* 0x000fea0003c00000 */
[----:B------:R-:W-:Y:S01]  /*b580*/  MOV R118, R119 ;  /* 0x0000007700767202 */ /* 0x000fe20000000f00 */
[----:B------:R-:W-:Y:S06]  /*b590*/  BRA `(.L_x_197) ;  /* 0x0000000000107947 */ /* 0x000fec0003800000 */
.L_x_196:
[----:B-1----:R-:W-:Y:S01]  /*b5a0*/  FMUL.FTZ R118, R119, R104 ;  /* 0x0000006877767220 */ /* 0x002fe20000410000 */
[----:B------:R-:W-:-:S03]  /*b5b0*/  FMUL.FTZ R104, R104, 0.5 ;  /* 0x3f00000068687820 */ /* 0x000fc60000410000 */
[----:B------:R-:W-:-:S04]  /*b5c0*/  FFMA R105, -R118, R118, R119 ;  /* 0x0000007676697223 */ /* 0x000fc80000000177 */
[----:B------:R-:W-:-:S07]  /*b5d0*/  FFMA R118, R105, R104, R118 ;  /* 0x0000006869767223 */ /* 0x000fce0000000076 */
.L_x_197:
[----:B------:R-:W-:Y:S05]  /*b5e0*/  BSYNC.RECONVERGENT B1 ;  /* 0x0000000000017941 */ /* 0x000fea0003800200 */
.L_x_195:
[----:B------:R-:W-:Y:S05]  /*b5f0*/  BSYNC.RECONVERGENT B0 ;  /* 0x0000000000007941 */ /* 0x000fea0003800200 */
.L_x_194:
[-C--:B------:R-:W-:Y:S01]  /*b600*/  FFMA R104, R109, R109.reuse, RZ ;  /* 0x0000006d6d687223 */ /* 0x080fe200000000ff */
[----:B------:R-:W-:Y:S01]  /*b610*/  FFMA R119, R106, R109, RZ ;  /* 0x0000006d6a777223 */ /* 0x000fe200000000ff */
[CC--:B------:R-:W-:Y:S01]  /*b620*/  FFMA R123, R129.reuse, R130.reuse, R126 ;  /* 0x00000082817b7223 */ /* 0x0c0fe2000000007e */
[----:B------:R-:W-:Y:S01]  /*b630*/  BSSY.RECONVERGENT B4, `(.L_x_198) ;  /* 0x0000021000047945 */ /* 0x000fe20003800200 */
[----:B------:R-:W-:Y:S01]  /*b640*/  FFMA R105, R129, R129, R104 ;  /* 0x0000008181697223 */ /* 0x000fe20000000068 */
[----:B------:R-:W-:-:S03]  /*b650*/  FFMA R104, R109, R130, R106 ;  /* 0x000000826d687223 */ /* 0x000fc6000000006a */
[----:B------:R-:W-:Y:S01]  /*b660*/  FFMA R134, R128, R128, R105 ;  /* 0x0000008080867223 */ /* 0x000fe20000000069 */
[----:B------:R-:W-:Y:S01]  /*b670*/  FFMA R120, R104, R104, RZ ;  /* 0x0000006868787223 */ /* 0x000fe200000000ff */
[----:B------:R-:W-:Y:S01]  /*b680*/  FFMA R104, R126, R129, R119 ;  /* 0x000000817e687223 */ /* 0x000fe20000000077 */
[----:B------:R-:W-:Y:S02]  /*b690*/  FFMA R119, R128, R130, R131 ;  /* 0x0000008280777223 */ /* 0x000fe40000000083 */
[C---:B------:R-:W-:Y:S01]  /*b6a0*/  FSETP.GEU.AND P1, PT, |R134|.reuse, 1.0754944163277645694e-20, PT ;  /* 0x1e4b27b88600780b */ /* 0x040fe20003f2e200 */
[----:B------:R-:W-:Y:S01]  /*b6b0*/  FFMA R124, R131, R128, R104 ;  /* 0x00000080837c7223 */ /* 0x000fe20000000068 */
[----:B------:R-:W-:Y:S02]  /*b6c0*/  FFMA R120, R123, R123, R120 ;  /* 0x0000007b7b787223 */ /* 0x000fe40000000078 */
[----:B------:R-:W-:Y:S02]  /*b6d0*/  FSEL R122, R134, 1.0754944163277645694e-20, P1 ;  /* 0x1e4b27b8867a7808 */ /* 0x000fe40000800000 */
[----:B------:R-:W-:Y:S01]  /*b6e0*/  FFMA R120, R119, R119, R120 ;  /* 0x0000007777787223 */ /* 0x000fe20000000078 */
[----:B------:R-:W-:Y:S01]  /*b6f0*/  FSETP.GT.AND P1, PT, R124, RZ, PT ;  /* 0x000000ff7c00720b */ /* 0x000fe20003f24000 */
[----:B------:R-:W0:Y:S01]  /*b700*/  MUFU.RCP R105, R122 ;  /* 0x0000007a00697308 */ /* 0x000e220000001000 */
[----:B------:R-:W-:-:S02]  /*b710*/  HFMA2 R119, -RZ, RZ, 1.875, 0 ;  /* 0x3f800000ff777431 */ /* 0x000fc400000001ff */
[----:B------:R-:W-:Y:S01]  /*b720*/  FADD R123, -R120, 1 ;  /* 0x3f800000787b7421 */ /* 0x000fe20000000100 */
[----:B------:R-:W-:Y:S02]  /*b730*/  FSETP.NEU.AND P2, PT, R124, RZ, PT ;  /* 0x000000ff7c00720b */ /* 0x000fe40003f4d000 */
[----:B------:R-:W-:-:S05]  /*b740*/  FSEL R132, -R119, 1, P1 ;  /* 0x3f80000077847808 */ /* 0x000fca0000800100 */
[----:B------:R-:W1:Y:S01]  /*b750*/  FCHK P1, R113, R122 ;  /* 0x0000007a71007302 */ /* 0x000e620000020000 */
[----:B------:R-:W-:Y:S01]  /*b760*/  FSEL R111, -R111, R132, !P2 ;  /* 0x000000846f6f7208 */ /* 0x000fe20005000100 */
[----:B0-----:R-:W-:-:S04]  /*b770*/  FFMA R104, -R122, R105, 1 ;  /* 0x3f8000007a687423 */ /* 0x001fc80000000169 */
[----:B------:R-:W-:Y:S01]  /*b780*/  FFMA R133, R111, R118, -R124 ;  /* 0x000000766f857223 */ /* 0x000fe2000000087c */
[----:B------:R-:W-:Y:S01]  /*b790*/  FFMA R120, R105, R104, R105 ;  /* 0x0000006869787223 */ /* 0x000fe20000000069 */
[----:B------:R-:W-:-:S03]  /*b7a0*/  FMUL R104, R123, R134 ;  /* 0x000000867b687220 */ /* 0x000fc60000400000 */
[----:B------:R-:W-:Y:S02]  /*b7b0*/  FFMA R105, R113, R120, RZ ;  /* 0x0000007871697223 */ /* 0x000fe400000000ff */
[----:B------:R-:W-:Y:S02]  /*b7c0*/  FSETP.GEU.AND P4, PT, R104, 1.0754944163277645694e-20, PT ;  /* 0x1e4b27b86800780b */ /* 0x000fe40003f8e000 */
[----:B------:R-:W-:-:S04]  /*b7d0*/  FFMA R104, -R122, R105, R113 ;  /* 0x000000697a687223 */ /* 0x000fc80000000171 */
[----:B------:R-:W-:Y:S01]  /*b7e0*/  FFMA R119, R120, R104, R105 ;  /* 0x0000006878777223 */ /* 0x000fe20000000069 */
[----:B-1----:R-:W-:Y:S06]  /*b7f0*/  @!P1 BRA `(.L_x_199) ;  /* 0x0000000000109947 */ /* 0x002fec0003800000 */
[----:B------:R-:W-:Y:S02]  /*b800*/  MOV R104, R122 ;  /* 0x0000007a00687202 */ /* 0x000fe40000000f00 */
[----:B------:R-:W-:Y:S02]  /*b810*/  MOV R105, R113 ;  /* 0x0000007100697202 */ /* 0x000fe40000000f00 */
[----:B------:R-:W-:-:S07]  /*b820*/  MOV R118, 0xb840 ;  /* 0x0000b84000767802 */ /* 0x000fce0000000f00 */
[----:B------:R-:W-:Y:S05]  /*b830*/  CALL.REL.NOINC `($__internal_4_$__cuda_sm3x_div_rn_noftz_f32_slowpath) ;  /* 0x0000006000147944 */ /* 0x000fea0003c00000 */
.L_x_199:
[----:B------:R-:W-:Y:S05]  /*b840*/  BSYNC.RECONVERGENT B4 ;  /* 0x0000000000047941 */ /* 0x000fea0003800200 */
.L_x_198:
[----:B------:R-:W-:Y:S01]  /*b850*/  FMUL R104, R134, R134 ;  /* 0x0000008686687220 */ /* 0x000fe20000400000 */
[----:B------:R-:W-:Y:S01]  /*b860*/  FMNMX R119, R119, 1.00000002004087734272e+20, PT ;  /* 0x60ad78ec77777809 */ /* 0x000fe20003800000 */
[----:B------:R-:W-:Y:S03]  /*b870*/  BSSY.RECONVERGENT B4, `(.L_x_200) ;  /* 0x0000010000047945 */ /* 0x000fe60003800200 */
[C---:B------:R-:W-:Y:S02]  /*b880*/  FSETP.GEU.AND P1, PT, R104.reuse, 1.0754944163277645694e-20, PT ;  /* 0x1e4b27b86800780b */ /* 0x040fe40003f2e000 */
[----:B------:R-:W-:Y:S02]  /*b890*/  FMNMX R134, R119, -1.00000002004087734272e+20, !PT ;  /* 0xe0ad78ec77867809 */ /* 0x000fe40007800000 */
[----:B------:R-:W-:Y:S02]  /*b8a0*/  FSEL R120, R104, -1.0754944163277645694e-20, P1 ;  /* 0x9e4b27b868787808 */ /* 0x000fe40000800000 */
[----:B------:R-:W-:-:S02]  /*b8b0*/  FSEL R105, R133, -R133, !P1 ;  /* 0x8000008585697208 */ /* 0x000fc40004800000 */
        /* <DEDUP_REMOVED lines=11> */
.L_x_201:
[----:B------:R-:W-:Y:S05]  /*b970*/  BSYNC.RECONVERGENT B4 ;  /* 0x0000000000047941 */ /* 0x000fea0003800200 */
.L_x_200:
[----:B------:R-:W-:Y:S01]  /*b980*/  FSETP.GEU.AND P1, PT, |R133|, 1.0754944163277645694e-20, PT ;  /* 0x1e4b27b88500780b */ /* 0x000fe20003f2e200 */
[----:B------:R-:W-:Y:S01]  /*b990*/  FMUL R119, R113, R119 ;  /* 0x0000007771777220 */ /* 0x000fe20000400000 */
[----:B------:R-:W-:Y:S02]  /*b9a0*/  BSSY.RECONVERGENT B4, `(.L_x_202) ;  /* 0x0000010000047945 */ /* 0x000fe40003800200 */
[----:B------:R-:W-:Y:S02]  /*b9b0*/  FSEL R123, R133, 1.0754944163277645694e-20, P1 ;  /* 0x1e4b27b8857b7808 */ /* 0x000fe40000800000 */
[----:B------:R-:W-:Y:S02]  /*b9c0*/  FMNMX R119, R119, 1.00000002004087734272e+20, PT ;  /* 0x60ad78ec77777809 */ /* 0x000fe40003800000 */
[----:B------:R-:W0:Y:S02]  /*b9d0*/  MUFU.RCP R104, R123 ;  /* 0x0000007b00687308 */ /* 0x000e240000001000 */
[----:B------:R-:W-:-:S06]  /*b9e0*/  FMNMX R132, R119, -1.00000002004087734272e+20, !PT ;  /* 0xe0ad78ec77847809 */ /* 0x000fcc0007800000 */
        /* <DEDUP_REMOVED lines=11> */
.L_x_203:
[----:B------:R-:W-:Y:S05]  /*baa0*/  BSYNC.RECONVERGENT B4 ;  /* 0x0000000000047941 */ /* 0x000fea0003800200 */
.L_x_202:
[----:B------:R-:W-:Y:S01]  /*bab0*/  FMUL R104, R133, R133 ;  /* 0x0000008585687220 */ /* 0x000fe20000400000 */
[----:B------:R-:W-:Y:S01]  /*bac0*/  FFMA R105, R106, R106, RZ ;  /* 0x0000006a6a697223 */ /* 0x000fe200000000ff */
[----:B------:R-:W-:Y:S01]  /*bad0*/  FMNMX R119, R119, 1.00000002004087734272e+20, PT ;  /* 0x60ad78ec77777809 */ /* 0x000fe20003800000 */
[----:B------:R-:W-:Y:S02]  /*bae0*/  BSSY.RECONVERGENT B4, `(.L_x_204) ;  /* 0x0000013000047945 */ /* 0x000fe40003800200 */
[----:B------:R-:W-:Y:S01]  /*baf0*/  FSETP.GEU.AND P1, PT, R104, 1.0754944163277645694e-20, PT ;  /* 0x1e4b27b86800780b */ /* 0x000fe20003f2e000 */
[----:B------:R-:W-:Y:S01]  /*bb00*/  FFMA R118, R126, R126, R105 ;  /* 0x0000007e7e767223 */ /* 0x000fe20000000069 */
[----:B------:R-:W-:Y:S02]  /*bb10*/  FMNMX R133, R119, -1.00000002004087734272e+20, !PT ;  /* 0xe0ad78ec77857809 */ /* 0x000fe40007800000 */
[----:B------:R-:W-:Y:S01]  /*bb20*/  FSEL R120, R104, -1.0754944163277645694e-20, P1 ;  /* 0x9e4b27b868787808 */ /* 0x000fe20000800000 */
[----:B------:R-:W-:-:S03]  /*bb30*/  FFMA R118, R131, R131, R118 ;  /* 0x0000008383767223 */ /* 0x000fc60000000076 */
[----:B------:R-:W0:Y:S01]  /*bb40*/  MUFU.RCP R104, R120 ;  /* 0x0000007800687308 */ /* 0x000e220000001000 */
[----:B------:R-:W-:-:S05]  /*bb50*/  FADD R118, R118, -1 ;  /* 0xbf80000076767421 */ /* 0x000fca0000000000 */
[----:B------:R-:W-:-:S04]  /*bb60*/  FSEL R105, R118, -R118, !P1 ;  /* 0x8000007676697208 */ /* 0x000fc80004800000 */
        /* <DEDUP_REMOVED lines=10> */
.L_x_205:
[----:B------:R-:W-:Y:S05]  /*bc10*/  BSYNC.RECONVERGENT B4 ;  /* 0x0000000000047941 */ /* 0x000fea0003800200 */
.L_x_204:
[----:B------:R-:W-:Y:S01]  /*bc20*/  FMUL R119, R112, R119 ;  /* 0x0000007770777220 */ /* 0x000fe20000400000 */
[----:B------:R-:W-:-:S04]  /*bc30*/  HFMA2 R138, -RZ, RZ, 0, 0 ;  /* 0x00000000ff8a7431 */ /* 0x000fc800000001ff */
[----:B------:R-:W-:-:S04]  /*bc40*/  FMNMX R119, R119, 1.00000002004087734272e+20, PT ;  /* 0x60ad78ec77777809 */ /* 0x000fc80003800000 */
[----:B------:R-:W-:-:S05]  /*bc50*/  FMNMX R119, R119, -1.00000002004087734272e+20, !PT ;  /* 0xe0ad78ec77777809 */ /* 0x000fca0007800000 */
[----:B------:R-:W-:Y:S01]  /*bc60*/  FADD R134, R134, R119 ;  /* 0x0000007786867221 */ /* 0x000fe20000000000 */
[----:B------:R-:W-:Y:S06]  /*bc70*/  @!P4 BRA `(.L_x_193) ;  /* 0x0000000000b0c947 */ /* 0x000fec0003800000 */
[-C--:B------:R-:W-:Y:S01]  /*bc80*/  FFMA R104, R109, R130.reuse, R106 ;  /* 0x000000826d687223 */ /* 0x080fe2000000006a */
[-C--:B------:R-:W-:Y:S01]  /*bc90*/  FFMA R112, R129, R130.reuse, R126 ;  /* 0x0000008281707223 */ /* 0x080fe2000000007e */
[----:B------:R-:W-:Y:S01]  /*bca0*/  FFMA R113, R128, R130, R131 ;  /* 0x0000008280717223 */ /* 0x000fe20000000083 */
[----:B------:R-:W-:Y:S01]  /*bcb0*/  BSSY.RECONVERGENT B0, `(.L_x_206) ;  /* 0x0000015000007945 */ /* 0x000fe20003800200 */
[----:B------:R-:W-:Y:S01]  /*bcc0*/  FFMA R105, R104, R104, RZ ;  /* 0x0000006868697223 */ /* 0x000fe200000000ff */
[----:B------:R-:W-:-:S03]  /*bcd0*/  FFMA R104, R109, R109, RZ ;  /* 0x0000006d6d687223 */ /* 0x000fc600000000ff */
[----:B------:R-:W-:Y:S01]  /*bce0*/  FFMA R112, R112, R112, R105 ;  /* 0x0000007070707223 */ /* 0x000fe20000000069 */
[----:B------:R-:W-:-:S03]  /*bcf0*/  FFMA R105, R129, R129, R104 ;  /* 0x0000008181697223 */ /* 0x000fc60000000068 */
[----:B------:R-:W-:Y:S01]  /*bd00*/  FFMA R112, R113, R113, R112 ;  /* 0x0000007171707223 */ /* 0x000fe20000000070 */
[----:B------:R-:W-:-:S03]  /*bd10*/  FFMA R105, R128, R128, R105 ;  /* 0x0000008080697223 */ /* 0x000fc60000000069 */
[----:B------:R-:W-:-:S04]  /*bd20*/  FADD R112, -R112, 1 ;  /* 0x3f80000070707421 */ /* 0x000fc80000000100 */
[----:B------:R-:W-:-:S05]  /*bd30*/  FMUL R104, R112, R105 ;  /* 0x0000006970687220 */ /* 0x000fca0000400000 */
[----:B------:R-:W-:-:S04]  /*bd40*/  FMNMX R104, R104, 1.0000000116860974231e-07, !PT ;  /* 0x33d6bf9568687809 */ /* 0x000fc80007800000 */
[----:B------:R-:W-:Y:S01]  /*bd50*/  IADD3 R112, PT, PT, R104, -0xd000000, RZ ;  /* 0xf300000068707810 */ /* 0x000fe20007ffe0ff */
[----:B------:R0:W1:Y:S03]  /*bd60*/  MUFU.RSQ R105, R104 ;  /* 0x0000006800697308 */ /* 0x0000660000001400 */
[----:B------:R-:W-:-:S13]  /*bd70*/  ISETP.GT.U32.AND P1, PT, R112, 0x727fffff, PT ;  /* 0x727fffff7000780c */ /* 0x000fda0003f24070 */
[----:B0-----:R-:W-:Y:S05]  /*bd80*/  @!P1 BRA `(.L_x_207) ;  /* 0x00000000000c9947 */ /* 0x001fea0003800000 */
[----:B------:R-:W-:-:S07]  /*bd90*/  MOV R124, 0xbdb0 ;  /* 0x0000bdb0007c7802 */ /* 0x000fce0000000f00 */
[----:B-1----:R-:W-:Y:S05]  /*bda0*/  CALL.REL.NOINC `($__internal_3_$__cuda_sm20_sqrt_rn_f32_slowpath) ;  /* 0x0000005800607944 */ /* 0x002fea0003c00000 */
[----:B------:R-:W-:Y:S05]  /*bdb0*/  BRA `(.L_x_208) ;  /* 0x0000000000107947 */ /* 0x000fea0003800000 */
.L_x_207:
[----:B-1----:R-:W-:Y:S01]  /*bdc0*/  FMUL.FTZ R119, R104, R105 ;  /* 0x0000006968777220 */ /* 0x002fe20000410000 */
[----:B------:R-:W-:-:S03]  /*bdd0*/  FMUL.FTZ R105, R105, 0.5 ;  /* 0x3f00000069697820 */ /* 0x000fc60000410000 */
[----:B------:R-:W-:-:S04]  /*bde0*/  FFMA R104, -R119, R119, R104 ;  /* 0x0000007777687223 */ /* 0x000fc80000000168 */
[----:B------:R-:W-:-:S07]  /*bdf0*/  FFMA R119, R104, R105, R119 ;  /* 0x0000006968777223 */ /* 0x000fce0000000077 */
.L_x_208:
[----:B------:R-:W-:Y:S05]  /*be00*/  BSYNC.RECONVERGENT B0 ;  /* 0x0000000000007941 */ /* 0x000fea0003800200 */
.L_x_206:
[----:B------:R-:W0:Y:S01]  /*be10*/  MUFU.RCP R104, R119 ;  /* 0x0000007700687308 */ /* 0x000e220000001000 */
[----:B------:R-:W-:Y:S01]  /*be20*/  UMOV UR6, 0x3f000000 ;  /* 0x3f00000000067882 */ /* 0x000fe20000000000 */
[----:B------:R-:W-:Y:S01]  /*be30*/  BSSY.RECONVERGENT B4, `(.L_x_209) ;  /* 0x000000e000047945 */ /* 0x000fe20003800200 */
[----:B------:R-:W-:-:S05]  /*be40*/  MOV R118, UR6 ;  /* 0x0000000600767c02 */ /* 0x000fca0008000f00 */
[----:B------:R-:W1:Y:S01]  /*be50*/  FCHK P1, R118, R119 ;  /* 0x0000007776007302 */ /* 0x000e620000020000 */
[----:B0-----:R-:W-:-:S04]  /*be60*/  FFMA R105, R104, -R119, 1 ;  /* 0x3f80000068697423 */ /* 0x001fc80000000877 */
[----:B------:R-:W-:-:S04]  /*be70*/  FFMA R104, R104, R105, R104 ;  /* 0x0000006968687223 */ /* 0x000fc80000000068 */
[----:B------:R-:W-:-:S04]  /*be80*/  FFMA R105, R104, 0.5, RZ ;  /* 0x3f00000068697823 */ /* 0x000fc800000000ff */
[----:B------:R-:W-:-:S04]  /*be90*/  FFMA R112, R105, -R119, 0.5 ;  /* 0x3f00000069707423 */ /* 0x000fc80000000877 */
[----:B------:R-:W-:Y:S01]  /*bea0*/  FFMA R104, R104, R112, R105 ;  /* 0x0000007068687223 */ /* 0x000fe20000000069 */
[----:B-1----:R-:W-:Y:S06]  /*beb0*/  @!P1 BRA `(.L_x_210) ;  /* 0x0000000000149947 */ /* 0x002fec0003800000 */
[----:B------:R-:W-:Y:S01]  /*bec0*/  HFMA2 R105, -RZ, RZ, 1.75, 0 ;  /* 0x3f000000ff697431 */ /* 0x000fe200000001ff */
[----:B------:R-:W-:Y:S02]  /*bed0*/  MOV R104, R119 ;  /* 0x0000007700687202 */ /* 0x000fe40000000f00 */
[----:B------:R-:W-:-:S07]  /*bee0*/  MOV R118, 0xbf00 ;  /* 0x0000bf0000767802 */ /* 0x000fce0000000f00 */
[----:B------:R-:W-:Y:S05]  /*bef0*/  CALL.REL.NOINC `($__internal_4_$__cuda_sm3x_div_rn_noftz_f32_slowpath) ;  /* 0x0000005800647944 */ /* 0x000fea0003c00000 */
[----:B------:R-:W-:-:S07]  /*bf00*/  MOV R104, R119 ;  /* 0x0000007700687202 */ /* 0x000fce0000000f00 */
.L_x_210:
[----:B------:R-:W-:Y:S05]  /*bf10*/  BSYNC.RECONVERGENT B4 ;  /* 0x0000000000047941 */ /* 0x000fea0003800200 */
.L_x_209:
[----:B------:R-:W-:-:S04]  /*bf20*/  FMUL R111, R134, R111 ;  /* 0x0000006f866f7220 */ /* 0x000fc80000400000 */
[----:B------:R-:W-:-:S07]  /*bf30*/  FMUL R138, R111, R104 ;  /* 0x000000686f8a7220 */ /* 0x000fce0000400000 */
.L_x_193:
[----:B------:R-:W-:Y:S05]  /*bf40*/  BSYNC.RECONVERGENT B2 ;  /* 0x0000000000027941 */ /* 0x000fea0003800200 */
.L_x_192:
[----:B------:R-:W-:Y:S01]  /*bf50*/  FFMA R104, R109, R109, RZ ;  /* 0x0000006d6d687223 */ /* 0x000fe200000000ff */
[CC--:B------:R-:W-:Y:S01]  /*bf60*/  FFMA R113, R129.reuse, R130.reuse, R126 ;  /* 0x0000008281717223 */ /* 0x0c0fe2000000007e */
[-C--:B------:R-:W-:Y:S01]  /*bf70*/  FFMA R122, R128, R130.reuse, R131 ;  /* 0x00000082807a7223 */ /* 0x080fe20000000083 */
[----:B------:R-:W-:Y:S01]  /*bf80*/  BSSY.RECONVERGENT B2, `(.L_x_211) ;  /* 0x0000026000027945 */ /* 0x000fe20003800200 */
[----:B------:R-:W-:Y:S01]  /*bf90*/  FFMA R105, R129, R129, R104 ;  /* 0x0000008181697223 */ /* 0x000fe20000000068 */
[----:B------:R-:W-:Y:S01]  /*bfa0*/  FFMA R104, R109, R130, R106 ;  /* 0x000000826d687223 */ /* 0x000fe2000000006a */
[-C--:B------:R-:W-:Y:S01]  /*bfb0*/  FMUL R187, R106, R133.reuse ;  /* 0x000000856abb7220 */ /* 0x080fe20000400000 */
[-C--:B------:R-:W-:Y:S01]  /*bfc0*/  FMUL R137, R126, R133.reuse ;  /* 0x000000857e897220 */ /* 0x080fe20000400000 */
[----:B------:R-:W-:Y:S01]  /*bfd0*/  FFMA R189, R128, R128, R105 ;  /* 0x0000008080bd7223 */ /* 0x000fe20000000069 */
[----:B------:R-:W-:-:S03]  /*bfe0*/  FMUL R182, R131, R133 ;  /* 0x0000008583b67220 */ /* 0x000fc60000400000 */
[C---:B------:R-:W-:Y:S01]  /*bff0*/  FMUL R191, R189.reuse, -R138 ;  /* 0x8000008abdbf7220 */ /* 0x040fe20000400000 */
[----:B------:R-:W-:-:S03]  /*c000*/  FSETP.GEU.AND P1, PT, |R189|, 1.0754944163277645694e-20, PT ;  /* 0x1e4b27b8bd00780b */ /* 0x000fc60003f2e200 */
[-C--:B------:R-:W-:Y:S01]  /*c010*/  FMUL R136, R113, R191.reuse ;  /* 0x000000bf71887220 */ /* 0x080fe20000400000 */
[----:B------:R-:W-:Y:S01]  /*c020*/  FSEL R120, R189, 1.0754944163277645694e-20, P1 ;  /* 0x1e4b27b8bd787808 */ /* 0x000fe20000800000 */
[-C--:B------:R-:W-:Y:S01]  /*c030*/  FMUL R135, R104, R191.reuse ;  /* 0x000000bf68877220 */ /* 0x080fe20000400000 */
[-C--:B------:R-:W-:Y:S01]  /*c040*/  FMUL R112, R122, R191.reuse ;  /* 0x000000bf7a707220 */ /* 0x080fe20000400000 */
[-C--:B------:R-:W-:Y:S01]  /*c050*/  FFMA R136, R113, R191.reuse, R136 ;  /* 0x000000bf71887223 */ /* 0x080fe20000000088 */
[----:B------:R-:W0:Y:S01]  /*c060*/  MUFU.RCP R105, R120 ;  /* 0x0000007800697308 */ /* 0x000e220000001000 */
[-C--:B------:R-:W-:Y:S01]  /*c070*/  FFMA R135, R104, R191.reuse, R135 ;  /* 0x000000bf68877223 */ /* 0x080fe20000000087 */
[----:B------:R-:W-:Y:S01]  /*c080*/  FFMA R191, R122, R191, R112 ;  /* 0x000000bf7abf7223 */ /* 0x000fe20000000070 */
[----:B------:R-:W-:Y:S01]  /*c090*/  FMUL R118, R129, R136 ;  /* 0x0000008881767220 */ /* 0x000fe20000400000 */
[----:B------:R-:W-:Y:S01]  /*c0a0*/  FFMA R104, R104, R104, RZ ;  /* 0x0000006868687223 */ /* 0x000fe200000000ff */
[----:B------:R-:W-:-:S02]  /*c0b0*/  FMUL R193, R130, R135 ;  /* 0x0000008782c17220 */ /* 0x000fc40000400000 */
[----:B------:R-:W-:Y:S01]  /*c0c0*/  FFMA R111, R109, R135, R118 ;  /* 0x000000876d6f7223 */ /* 0x000fe20000000076 */
[----:B------:R-:W-:-:S03]  /*c0d0*/  FFMA R113, R113, R113, R104 ;  /* 0x0000007171717223 */ /* 0x000fc60000000068 */
[----:B------:R-:W-:Y:S01]  /*c0e0*/  FFMA R111, R128, R191, R111 ;  /* 0x000000bf806f7223 */ /* 0x000fe2000000006f */
[----:B------:R-:W-:-:S03]  /*c0f0*/  FFMA R113, R122, R122, R113 ;  /* 0x0000007a7a717223 */ /* 0x000fc60000000071 */
[----:B------:R-:W1:Y:S01]  /*c100*/  FCHK P1, R111, R120 ;  /* 0x000000786f007302 */ /* 0x000e620000020000 */
[----:B------:R-:W-:Y:S01]  /*c110*/  FADD R195, -R113, 1 ;  /* 0x3f80000071c37421 */ /* 0x000fe20000000100 */
[----:B0-----:R-:W-:Y:S01]  /*c120*/  FFMA R112, -R120, R105, 1 ;  /* 0x3f80000078707423 */ /* 0x001fe20000000169 */
[C---:B------:R-:W-:Y:S01]  /*c130*/  FMUL R113, R130.reuse, R136 ;  /* 0x0000008882717220 */ /* 0x040fe20000400000 */
[----:B------:R-:W-:Y:S02]  /*c140*/  FMUL R130, R130, R191 ;  /* 0x000000bf82827220 */ /* 0x000fe40000400000 */
        /* <DEDUP_REMOVED lines=9> */
.L_x_212:
[----:B------:R-:W-:Y:S05]  /*c1e0*/  BSYNC.RECONVERGENT B2 ;  /* 0x0000000000027941 */ /* 0x000fea0003800200 */
.L_x_211:
[----:B------:R-:W-:Y:S01]  /*c1f0*/  FMUL R104, R189, R189 ;  /* 0x000000bdbd687220 */ /* 0x000fe20000400000 */
[----:B------:R-:W-:Y:S01]  /*c200*/  FFMA R105, R106, R109, RZ ;  /* 0x0000006d6a697223 */ /* 0x000fe200000000ff */
[----:B------:R-:W-:Y:S01]  /*c210*/  FMNMX R119, R119, 1.00000002004087734272e+20, PT ;  /* 0x60ad78ec77777809 */ /* 0x000fe20003800000 */
[----:B------:R-:W-:Y:S02]  /*c220*/  BSSY.RECONVERGENT B2, `(.L_x_213) ;  /* 0x0000010000027945 */ /* 0x000fe40003800200 */
[----:B------:R-:W-:Y:S01]  /*c230*/  FMNMX.NAN R118, R104, 1.0754944163277645694e-20, !PT ;  /* 0x1e4b27b868767809 */ /* 0x000fe20007820000 */
[----:B------:R-:W-:Y:S01]  /*c240*/  FFMA R112, R126, R129, R105 ;  /* 0x000000817e707223 */ /* 0x000fe20000000069 */
[----:B------:R-:W-:Y:S02]  /*c250*/  FMNMX R197, R119, -1.00000002004087734272e+20, !PT ;  /* 0xe0ad78ec77c57809 */ /* 0x000fe40007800000 */
[----:B------:R-:W0:Y:S01]  /*c260*/  MUFU.RCP R104, R118 ;  /* 0x0000007600687308 */ /* 0x000e220000001000 */
[----:B------:R-:W-:-:S07]  /*c270*/  FFMA R105, R131, R128, R112 ;  /* 0x0000008083697223 */ /* 0x000fce0000000070 */
        /* <DEDUP_REMOVED lines=10> */
.L_x_214:
[----:B------:R-:W-:Y:S05]  /*c320*/  BSYNC.RECONVERGENT B2 ;  /* 0x0000000000027941 */ /* 0x000fea0003800200 */
.L_x_213:
[----:B------:R-:W-:Y:S01]  /*c330*/  FMUL R119, R111, R119 ;  /* 0x000000776f777220 */ /* 0x000fe20000400000 */
[C---:B------:R-:W-:Y:S01]  /*c340*/  FSETP.GEU.AND P1, PT, |R180|.reuse, 1.0754944163277645694e-20, PT ;  /* 0x1e4b27b8b400780b */ /* 0x040fe20003f2e200 */
[----:B------:R-:W-:Y:S01]  /*c350*/  FADD R184, R197, R134 ;  /* 0x00000086c5b87221 */ /* 0x000fe20000000000 */
[----:B------:R-:W-:Y:S02]  /*c360*/  BSSY.RECONVERGENT B2, `(.L_x_215) ;  /* 0x000001b000027945 */ /* 0x000fe40003800200 */
[----:B------:R-:W-:Y:S01]  /*c370*/  FMNMX R119, R119, 1.00000002004087734272e+20, PT ;  /* 0x60ad78ec77777809 */ /* 0x000fe20003800000 */
[----:B------:R-:W-:Y:S01]  /*c380*/  FFMA R105, R131, -R184, R130 ;  /* 0x800000b883697223 */ /* 0x000fe20000000082 */
[----:B------:R-:W-:Y:S02]  /*c390*/  FSEL R189, R180, 1.0754944163277645694e-20, P1 ;  /* 0x1e4b27b8b4bd7808 */ /* 0x000fe40000800000 */
[----:B------:R-:W-:Y:S02]  /*c3a0*/  FMNMX R104, R119, -1.00000002004087734272e+20, !PT ;  /* 0xe0ad78ec77687809 */ /* 0x000fe40007800000 */
[----:B------:R-:W0:Y:S03]  /*c3b0*/  MUFU.RCP R118, R189 ;  /* 0x000000bd00767308 */ /* 0x000e260000001000 */
[----:B------:R-:W-:Y:S01]  /*c3c0*/  FFMA R195, R195, R138, R104 ;  /* 0x0000008ac3c37223 */ /* 0x000fe20000000068 */
[----:B------:R-:W-:-:S03]  /*c3d0*/  FFMA R104, R106, -R184, R193 ;  /* 0x800000b86a687223 */ /* 0x000fc600000000c1 */
[----:B------:R-:W-:-:S04]  /*c3e0*/  FADD R132, R195, R132 ;  /* 0x00000084c3847221 */ /* 0x000fc80000000000 */
[-C--:B------:R-:W-:Y:S01]  /*c3f0*/  FFMA R105, R128, R132.reuse, R105 ;  /* 0x0000008480697223 */ /* 0x080fe20000000069 */
[----:B------:R-:W-:-:S03]  /*c400*/  FFMA R104, R109, R132, R104 ;  /* 0x000000846d687223 */ /* 0x000fc60000000068 */
[----:B------:R-:W-:Y:S01]  /*c410*/  FFMA R112, R128, R132, R105 ;  /* 0x0000008480707223 */ /* 0x000fe20000000069 */
[----:B0-----:R-:W-:-:S03]  /*c420*/  FFMA R111, -R189, R118, 1 ;  /* 0x3f800000bd6f7423 */ /* 0x001fc60000000176 */
[----:B------:R-:W0:Y:S01]  /*c430*/  FCHK P1, R112, R189 ;  /* 0x000000bd70007302 */ /* 0x000e220000020000 */
[----:B------:R-:W-:Y:S01]  /*c440*/  FFMA R105, R118, R111, R118 ;  /* 0x0000006f76697223 */ /* 0x000fe20000000076 */
[----:B------:R-:W-:Y:S01]  /*c450*/  FFMA R118, R126, -R184, R113 ;  /* 0x800000b87e767223 */ /* 0x000fe20000000071 */
[-C--:B------:R-:W-:Y:S02]  /*c460*/  FFMA R111, R109, R132.reuse, R104 ;  /* 0x000000846d6f7223 */ /* 0x080fe40000000068 */
[----:B------:R-:W-:Y:S01]  /*c470*/  FFMA R120, R112, R105, RZ ;  /* 0x0000006970787223 */ /* 0x000fe200000000ff */
[----:B------:R-:W-:-:S03]  /*c480*/  FFMA R113, R129, R132, R118 ;  /* 0x0000008481717223 */ /* 0x000fc60000000076 */
[----:B------:R-:W-:Y:S01]  /*c490*/  FFMA R118, -R189, R120, R112 ;  /* 0x00000078bd767223 */ /* 0x000fe20000000170 */
[----:B------:R-:W-:-:S03]  /*c4a0*/  FFMA R113, R129, R132, R113 ;  /* 0x0000008481717223 */ /* 0x000fc60000000071 */
[----:B------:R-:W-:Y:S01]  /*c4b0*/  FFMA R119, R105, R118, R120 ;  /* 0x0000007669777223 */ /* 0x000fe20000000078 */
[----:B0-----:R-:W-:Y:S06]  /*c4c0*/  @!P1 BRA `(.L_x_216) ;  /* 0x0000000000109947 */ /* 0x001fec0003800000 */
[----:B------:R-:W-:Y:S02]  /*c4d0*/  MOV R105, R112 ;  /* 0x0000007000697202 */ /* 0x000fe40000000f00 */
[----:B------:R-:W-:Y:S02]  /*c4e0*/  MOV R104, R189 ;  /* 0x000000bd00687202 */ /* 0x000fe40000000f00 */
[----:B------:R-:W-:-:S07]  /*c4f0*/  MOV R118, 0xc510 ;  /* 0x0000c51000767802 */ /* 0x000fce0000000f00 */
[----:B------:R-:W-:Y:S05]  /*c500*/  CALL.REL.NOINC `($__internal_4_$__cuda_sm3x_div_rn_noftz_f32_slowpath) ;  /* 0x0000005000e07944 */ /* 0x000fea0003c00000 */
.L_x_216:
[----:B------:R-:W-:Y:S05]  /*c510*/  BSYNC.RECONVERGENT B2 ;  /* 0x0000000000027941 */ /* 0x000fea0003800200 */
.L_x_215:
[----:B------:R-:W-:Y:S01]  /*c520*/  FMUL R130, R180, R180 ;  /* 0x000000b4b4827220 */ /* 0x000fe20000400000 */
[----:B------:R-:W-:Y:S04]  /*c530*/  BSSY.RECONVERGENT B2, `(.L_x_217) ;  /* 0x0000011000027945 */ /* 0x000fe80003800200 */
[----:B------:R-:W-:-:S04]  /*c540*/  FSETP.GEU.AND P6, PT, R130, 1.0754944163277645694e-20, PT ;  /* 0x1e4b27b88200780b */ /* 0x000fc80003fce000 */
[----:B------:R-:W-:Y:S02]  /*c550*/  FSEL R130, R130, -1.0754944163277645694e-20, P6 ;  /* 0x9e4b27b882827808 */ /* 0x000fe40003000000 */
[----:B------:R-:W-:Y:S02]  /*c560*/  FSEL R105, R110, -R110, !P6 ;  /* 0x8000006e6e697208 */ /* 0x000fe40007000000 */
[----:B------:R-:W0:Y:S01]  /*c570*/  MUFU.RCP R123, R130 ;  /* 0x00000082007b7308 */ /* 0x000e220000001000 */
[----:B------:R-:W-:-:S04]  /*c580*/  FMNMX R110, R119, 1.00000002004087734272e+20, PT ;  /* 0x60ad78ec776e7809 */ /* 0x000fc80003800000 */
        /* <DEDUP_REMOVED lines=11> */
.L_x_218:
[----:B------:R-:W-:Y:S05]  /*c640*/  BSYNC.RECONVERGENT B2 ;  /* 0x0000000000027941 */ /* 0x000fea0003800200 */
.L_x_217:
        /* <DEDUP_REMOVED lines=18> */
.L_x_220:
[----:B------:R-:W-:Y:S05]  /*c770*/  BSYNC.RECONVERGENT B2 ;  /* 0x0000000000027941 */ /* 0x000fea0003800200 */
.L_x_219:
        /* <DEDUP_REMOVED lines=18> */
.L_x_222:
[----:B------:R-:W-:Y:S05]  /*c8a0*/  BSYNC.RECONVERGENT B2 ;  /* 0x0000000000027941 */ /* 0x000fea0003800200 */
.L_x_221:
        /* <DEDUP_REMOVED lines=18> */
.L_x_224:
[----:B------:R-:W-:Y:S05]  /*c9d0*/  BSYNC.RECONVERGENT B2 ;  /* 0x0000000000027941 */ /* 0x000fea0003800200 */
.L_x_223:
        /* <DEDUP_REMOVED lines=18> */
.L_x_226:
[----:B------:R-:W-:Y:S05]  /*cb00*/  BSYNC.RECONVERGENT B2 ;  /* 0x0000000000027941 */ /* 0x000fea0003800200 */
.L_x_225:
[----:B------:R-:W0:Y:S01]  /*cb10*/  MUFU.RCP R104, R189 ;  /* 0x000000bd00687308 */ /* 0x000e220000001000 */
[----:B------:R-:W-:Y:S01]  /*cb20*/  FFMA R182, R131, R133, R182 ;  /* 0x0000008583b67223 */ /* 0x000fe200000000b6 */
[----:B------:R-:W-:Y:S01]  /*cb30*/  FMUL R119, R111, R119 ;  /* 0x000000776f777220 */ /* 0x000fe20000400000 */
[-C--:B------:R-:W-:Y:S01]  /*cb40*/  FFMA R106, R106, R133.reuse, R187 ;  /* 0x000000856a6a7223 */ /* 0x080fe200000000bb */
[----:B------:R-:W-:Y:S01]  /*cb50*/  FFMA R137, R126, R133, R137 ;  /* 0x000000857e897223 */ /* 0x000fe20000000089 */
[----:B------:R-:W-:Y:S01]  /*cb60*/  FADD R191, R191, R182 ;  /* 0x000000b6bfbf7221 */ /* 0x000fe20000000000 */
[----:B------:R-:W-:Y:S01]  /*cb70*/  BSSY.RECONVERGENT B2, `(.L_x_227) ;  /* 0x0000014000027945 */ /* 0x000fe20003800200 */
[----:B------:R-:W-:Y:S01]  /*cb80*/  FADD R106, R135, R106 ;  /* 0x0000006a876a7221 */ /* 0x000fe20000000000 */
[----:B------:R-:W-:Y:S01]  /*cb90*/  FADD R136, R136, R137 ;  /* 0x0000008988887221 */ /* 0x000fe20000000000 */
[-C--:B------:R-:W-:Y:S01]  /*cba0*/  FFMA R128, R128, -R184.reuse, R191 ;  /* 0x800000b880807223 */ /* 0x080fe200000000bf */
[----:B------:R-:W-:Y:S01]  /*cbb0*/  FMNMX R119, R119, 1.00000002004087734272e+20, PT ;  /* 0x60ad78ec77777809 */ /* 0x000fe20003800000 */
[-C--:B------:R-:W-:Y:S01]  /*cbc0*/  FFMA R109, R109, -R184.reuse, R106 ;  /* 0x800000b86d6d7223 */ /* 0x080fe2000000006a */
[----:B------:R-:W-:Y:S01]  /*cbd0*/  FFMA R129, R129, -R184, R136 ;  /* 0x800000b881817223 */ /* 0x000fe20000000088 */
[----:B------:R-:W1:Y:S01]  /*cbe0*/  FCHK P1, R128, R189 ;  /* 0x000000bd80007302 */ /* 0x000e620000020000 */
        /* <DEDUP_REMOVED lines=12> */
.L_x_228:
[----:B------:R-:W-:Y:S05]  /*ccb0*/  BSYNC.RECONVERGENT B2 ;  /* 0x0000000000027941 */ /* 0x000fea0003800200 */
.L_x_227:
[----:B------:R-:W-:Y:S01]  /*ccc0*/  FADD R137, R34, -R185 ;  /* 0x800000b922897221 */ /* 0x000fe20000000000 */
[----:B------:R-:W-:Y:S01]  /*ccd0*/  FADD R135, R32, -R183 ;  /* 0x800000b720877221 */ /* 0x000fe20000000000 */
[----:B------:R-:W-:Y:S01]  /*cce0*/  FADD R111, R30, -R181 ;  /* 0x800000b51e6f7221 */ /* 0x000fe20000000000 */
[----:B------:R-:W0:Y:S01]  /*ccf0*/  MUFU.RCP R125, R130 ;  /* 0x00000082007d7308 */ /* 0x000e220000001000 */
[----:B------:R-:W-:Y:S01]  /*cd00*/  FMUL R106, R141, R137 ;  /* 0x000000898d6a7220 */ /* 0x000fe20000400000 */
[----:B------:R-:W-:Y:S01]  /*cd10*/  FMUL R119, R139, R135 ;  /* 0x000000878b777220 */ /* 0x000fe20000400000 */
[CC--:B------:R-:W-:Y:S01]  /*cd20*/  FMUL R104, R140.reuse, R111.reuse ;  /* 0x0000006f8c687220 */ /* 0x0c0fe20000400000 */
[----:B------:R-:W-:Y:S01]  /*cd30*/  FMNMX R105, R105, 1.00000002004087734272e+20, PT ;  /* 0x60ad78ec69697809 */ /* 0x000fe20003800000 */
[----:B------:R-:W-:Y:S01]  /*cd40*/  FFMA R106, R139, R111, -R106 ;  /* 0x0000006f8b6a7223 */ /* 0x000fe2000000086a */
[----:B------:R-:W-:Y:S01]  /*cd50*/  FFMA R119, R140, R137, -R119 ;  /* 0x000000898c777223 */ /* 0x000fe20000000877 */
[----:B------:R-:W-:Y:S01]  /*cd60*/  FFMA R104, R141, R135, -R104 ;  /* 0x000000878d687223 */ /* 0x000fe20000000868 */
[----:B------:R-:W-:Y:S01]  /*cd70*/  BSSY.RECONVERGENT B2, `(.L_x_229) ;  /* 0x0000015000027945 */ /* 0x000fe20003800200 */
[----:B------:R-:W-:Y:S01]  /*cd80*/  FADD R106, R106, R106 ;  /* 0x0000006a6a6a7221 */ /* 0x000fe20000000000 */
[----:B------:R-:W-:Y:S01]  /*cd90*/  FADD R126, R119, R119 ;  /* 0x00000077777e7221 */ /* 0x000fe20000000000 */
[----:B------:R-:W-:Y:S01]  /*cda0*/  FADD R136, R104, R104 ;  /* 0x0000006868887221 */ /* 0x000fe20000000000 */
[----:B------:R-:W-:Y:S01]  /*cdb0*/  FMNMX R143, R105, -1.00000002004087734272e+20, !PT ;  /* 0xe0ad78ec698f7809 */ /* 0x000fe20007800000 */
[----:B------:R-:W-:Y:S01]  /*cdc0*/  FMUL R119, R139, R106 ;  /* 0x0000006a8b777220 */ /* 0x000fe20000400000 */
[----:B------:R-:W-:-:S03]  /*cdd0*/  FFMA R104, R142, R126, R111 ;  /* 0x0000007e8e687223 */ /* 0x000fc6000000006f */
[----:B------:R-:W-:Y:S01]  /*cde0*/  FFMA R119, R140, R136, -R119 ;  /* 0x000000888c777223 */ /* 0x000fe20000000877 */
[----:B0-----:R-:W-:-:S03]  /*cdf0*/  FFMA R118, -R130, R125, 1 ;  /* 0x3f80000082767423 */ /* 0x001fc6000000017d */
[----:B------:R-:W-:-:S05]  /*ce00*/  FADD R104, R104, R119 ;  /* 0x0000007768687221 */ /* 0x000fca0000000000 */
[----:B------:R-:W-:Y:S01]  /*ce10*/  FSEL R123, R104, -R104, !P6 ;  /* 0x80000068687b7208 */ /* 0x000fe20007000000 */
[----:B------:R-:W-:-:S03]  /*ce20*/  FFMA R104, R125, R118, R125 ;  /* 0x000000767d687223 */ /* 0x000fc6000000007d */
[----:B------:R-:W0:Y:S01]  /*ce30*/  FCHK P1, R123, R130 ;  /* 0x000000827b007302 */ /* 0x000e220000020000 */
[----:B------:R-:W-:-:S04]  /*ce40*/  FFMA R119, R104, R123, RZ ;  /* 0x0000007b68777223 */ /* 0x000fc800000000ff */
[----:B------:R-:W-:-:S04]  /*ce50*/  FFMA R118, -R130, R119, R123 ;  /* 0x0000007782767223 */ /* 0x000fc8000000017b */
[----:B------:R-:W-:Y:S01]  /*ce60*/  FFMA R119, R104, R118, R119 ;  /* 0x0000007668777223 */ /* 0x000fe20000000077 */
[----:B0-----:R-:W-:Y:S06]  /*ce70*/  @!P1 BRA `(.L_x_230) ;  /* 0x0000000000109947 */ /* 0x001fec0003800000 */
[----:B------:R-:W-:Y:S02]  /*ce80*/  MOV R105, R123 ;  /* 0x0000007b00697202 */ /* 0x000fe40000000f00 */
[----:B------:R-:W-:Y:S02]  /*ce90*/  MOV R104, R130 ;  /* 0x0000008200687202 */ /* 0x000fe40000000f00 */
[----:B------:R-:W-:-:S07]  /*cea0*/  MOV R118, 0xcec0 ;  /* 0x0000cec000767802 */ /* 0x000fce0000000f00 */
[----:B------:R-:W-:Y:S05]  /*ceb0*/  CALL.REL.NOINC `($__internal_4_$__cuda_sm3x_div_rn_noftz_f32_slowpath) ;  /* 0x0000004800747944 */ /* 0x000fea0003c00000 */
.L_x_230:
[----:B------:R-:W-:Y:S05]  /*cec0*/  BSYNC.RECONVERGENT B2 ;  /* 0x0000000000027941 */ /* 0x000fea0003800200 */
.L_x_229:
[----:B------:R-:W0:Y:S01]  /*ced0*/  MUFU.RCP R105, R132 ;  /* 0x0000008400697308 */ /* 0x000e220000001000 */
[----:B------:R-:W-:Y:S01]  /*cee0*/  BSSY.RECONVERGENT B2, `(.L_x_231) ;  /* 0x000000d000027945 */ /* 0x000fe20003800200 */
[----:B------:R-:W-:-:S06]  /*cef0*/  FMUL R128, R128, R119 ;  /* 0x0000007780807220 */ /* 0x000fcc0000400000 */
        /* <DEDUP_REMOVED lines=11> */
.L_x_232:
[----:B------:R-:W-:Y:S05]  /*cfb0*/  BSYNC.RECONVERGENT B2 ;  /* 0x0000000000027941 */ /* 0x000fea0003800200 */
.L_x_231:
[----:B------:R-:W-:Y:S01]  /*cfc0*/  FMUL R118, R141, R136 ;  /* 0x000000888d767220 */ /* 0x000fe20000400000 */
[----:B------:R-:W0:Y:S01]  /*cfd0*/  MUFU.RCP R125, R134 ;  /* 0x00000086007d7308 */ /* 0x000e220000001000 */
[----:B------:R-:W-:Y:S01]  /*cfe0*/  FFMA R104, R142, R106, R135 ;  /* 0x0000006a8e687223 */ /* 0x000fe20000000087 */
[----:B------:R-:W-:Y:S01]  /*cff0*/  FMNMX R119, R119, 1.00000002004087734272e+20, PT ;  /* 0x60ad78ec77777809 */ /* 0x000fe20003800000 */
[----:B------:R-:W-:Y:S01]  /*d000*/  FFMA R105, R139, R126, -R118 ;  /* 0x0000007e8b697223 */ /* 0x000fe20000000876 */
[----:B------:R-:W-:Y:S02]  /*d010*/  BSSY.RECONVERGENT B2, `(.L_x_233) ;  /* 0x000000f000027945 */ /* 0x000fe40003800200 */
[----:B------:R-:W-:Y:S01]  /*d020*/  FMNMX R187, R119, -1.00000002004087734272e+20, !PT ;  /* 0xe0ad78ec77bb7809 */ /* 0x000fe20007800000 */
[----:B------:R-:W-:-:S05]  /*d030*/  FADD R104, R104, R105 ;  /* 0x0000006968687221 */ /* 0x000fca0000000000 */
        /* <DEDUP_REMOVED lines=12> */
.L_x_234:
[----:B------:R-:W-:Y:S05]  /*d100*/  BSYNC.RECONVERGENT B2 ;  /* 0x0000000000027941 */ /* 0x000fea0003800200 */
.L_x_233:
        /* <DEDUP_REMOVED lines=14> */
.L_x_236:
[----:B------:R-:W-:Y:S05]  /*d1f0*/  BSYNC.RECONVERGENT B2 ;  /* 0x0000000000027941 */ /* 0x000fea0003800200 */
.L_x_235:
        /* <DEDUP_REMOVED lines=20> */
.L_x_238:
[----:B------:R-:W-:Y:S05]  /*d340*/  BSYNC.RECONVERGENT B2 ;  /* 0x0000000000027941 */ /* 0x000fea0003800200 */
.L_x_237:
[----:B------:R-:W-:Y:S01]  /*d350*/  FMNMX R104, R129, 1.00000002004087734272e+20, PT ;  /* 0x60ad78ec81687809 */ /* 0x000fe20003800000 */
[----:B------:R-:W-:Y:S01]  /*d360*/  FMUL R105, R106, R189 ;  /* 0x000000bd6a697220 */ /* 0x000fe20000400000 */
[----:B------:R-:W-:Y:S01]  /*d370*/  FSETP.GEU.AND P1, PT, |R121|, 1.0754944163277645694e-20, PT ;  /* 0x1e4b27b87900780b */ /* 0x000fe20003f2e200 */
[----:B------:R-:W-:Y:S01]  /*d380*/  FMUL R119, R109, R119 ;  /* 0x000000776d777220 */ /* 0x000fe20000400000 */
[----:B------:R-:W-:Y:S01]  /*d390*/  FMNMX R104, R104, -1.00000002004087734272e+20, !PT ;  /* 0xe0ad78ec68687809 */ /* 0x000fe20007800000 */
[-C--:B------:R-:W-:Y:S01]  /*d3a0*/  FFMA R120, R136, R187.reuse, -R105 ;  /* 0x000000bb88787223 */ /* 0x080fe20000000869 */
[----:B------:R-:W-:Y:S01]  /*d3b0*/  FMNMX R128, R128, 1.00000002004087734272e+20, PT ;  /* 0x60ad78ec80807809 */ /* 0x000fe20003800000 */
[----:B------:R-:W-:Y:S01]  /*d3c0*/  FMUL R105, R143, R136 ;  /* 0x000000888f697220 */ /* 0x000fe20000400000 */
[----:B------:R-:W-:Y:S01]  /*d3d0*/  FMNMX R119, R119, 1.00000002004087734272e+20, PT ;  /* 0x60ad78ec77777809 */ /* 0x000fe20003800000 */
[----:B------:R-:W-:Y:S01]  /*d3e0*/  FADD R131, R113, R104 ;  /* 0x0000006871837221 */ /* 0x000fe20000000000 */
[C---:B------:R-:W-:Y:S01]  /*d3f0*/  FMUL R104, R126.reuse, R187 ;  /* 0x000000bb7e687220 */ /* 0x040fe20000400000 */
[----:B------:R-:W-:Y:S01]  /*d400*/  FSEL R113, R121, 1.0754944163277645694e-20, P1 ;  /* 0x1e4b27b879717808 */ /* 0x000fe20000800000 */
[----:B------:R-:W-:Y:S01]  /*d410*/  FFMA R130, R126, R189, -R105 ;  /* 0x000000bd7e827223 */ /* 0x000fe20000000869 */
[----:B------:R-:W-:Y:S01]  /*d420*/  FMNMX R129, R128, -1.00000002004087734272e+20, !PT ;  /* 0xe0ad78ec80817809 */ /* 0x000fe20007800000 */
[----:B------:R-:W-:Y:S01]  /*d430*/  FFMA R118, R143, R106, -R104 ;  /* 0x0000006a8f767223 */ /* 0x000fe20000000868 */
[----:B------:R-:W-:Y:S01]  /*d440*/  FMUL R106, R106, R187 ;  /* 0x000000bb6a6a7220 */ /* 0x000fe20000400000 */
[----:B------:R-:W0:Y:S01]  /*d450*/  MUFU.RCP R122, R113 ;  /* 0x00000071007a7308 */ /* 0x000e220000001000 */
[----:B------:R-:W-:Y:S01]  /*d460*/  FMNMX R104, R119, -1.00000002004087734272e+20, !PT ;  /* 0xe0ad78ec77687809 */ /* 0x000fe20007800000 */
[----:B------:R-:W-:Y:S01]  /*d470*/  FADD R129, R112, R129 ;  /* 0x0000008170817221 */ /* 0x000fe20000000000 */
[----:B------:R-:W-:Y:S01]  /*d480*/  FFMA R132, R136, R189, R106 ;  /* 0x000000bd88847223 */ /* 0x000fe2000000006a */
[----:B------:R-:W-:Y:S01]  /*d490*/  FMUL R106, R139, R143 ;  /* 0x0000008f8b6a7220 */ /* 0x000fe20000400000 */
[C---:B------:R-:W-:Y:S01]  /*d4a0*/  FMUL R112, R140.reuse, R189 ;  /* 0x000000bd8c707220 */ /* 0x040fe20000400000 */
[----:B------:R-:W-:Y:S01]  /*d4b0*/  FMUL R105, R141, R187 ;  /* 0x000000bb8d697220 */ /* 0x000fe20000400000 */
[----:B------:R-:W-:Y:S01]  /*d4c0*/  FADD R133, R133, R104 ;  /* 0x0000006885857221 */ /* 0x000fe20000000000 */
[----:B------:R-:W-:Y:S01]  /*d4d0*/  FFMA R109, R141, R189, -R106 ;  /* 0x000000bd8d6d7223 */ /* 0x000fe2000000086a */
[----:B------:R-:W-:Y:S01]  /*d4e0*/  FFMA R112, R139, R187, -R112 ;  /* 0x000000bb8b707223 */ /* 0x000fe20000000870 */
[----:B------:R-:W-:Y:S01]  /*d4f0*/  FFMA R104, R140, R143, -R105 ;  /* 0x0000008f8c687223 */ /* 0x000fe20000000869 */
[----:B------:R-:W1:Y:S01]  /*d500*/  FCHK P1, R110, R113 ;  /* 0x000000716e007302 */ /* 0x000e620000020000 */
[C---:B------:R-:W-:Y:S01]  /*d510*/  FFMA R109, R142.reuse, R187, R109 ;  /* 0x000000bb8e6d7223 */ /* 0x040fe2000000006d */
[C---:B------:R-:W-:Y:S01]  /*d520*/  FFMA R112, R142.reuse, R143, R112 ;  /* 0x0000008f8e707223 */ /* 0x040fe20000000070 */
[----:B------:R-:W-:Y:S01]  /*d530*/  FFMA R104, R142, R189, R104 ;  /* 0x000000bd8e687223 */ /* 0x000fe20000000068 */
[----:B------:R-:W-:Y:S01]  /*d540*/  FFMA R132, R143, R126, R132 ;  /* 0x0000007e8f847223 */ /* 0x000fe20000000084 */
[----:B------:R-:W-:Y:S01]  /*d550*/  FADD R106, R109, R109 ;  /* 0x0000006d6d6a7221 */ /* 0x000fe20000000000 */
[----:B0-----:R-:W-:Y:S01]  /*d560*/  FFMA R119, -R113, R122, 1 ;  /* 0x3f80000071777423 */ /* 0x001fe2000000017a */
[----:B------:R-:W-:Y:S01]  /*d570*/  FADD R112, R112, R112 ;  /* 0x0000007070707221 */ /* 0x000fe20000000000 */
[----:B------:R-:W-:Y:S01]  /*d580*/  FADD R104, R104, R104 ;  /* 0x0000006868687221 */ /* 0x000fe20000000000 */
[-C--:B------:R-:W-:Y:S01]  /*d590*/  FMUL R105, R141, R106.reuse ;  /* 0x0000006a8d697220 */ /* 0x080fe20000400000 */
[----:B------:R-:W-:Y:S01]  /*d5a0*/  FFMA R119, R122, R119, R122 ;  /* 0x000000777a777223 */ /* 0x000fe2000000007a */
[----:B------:R-:W-:Y:S01]  /*d5b0*/  FMUL R122, R111, R106 ;  /* 0x0000006a6f7a7220 */ /* 0x000fe20000400000 */
[-C--:B------:R-:W-:Y:S01]  /*d5c0*/  FMUL R124, R137, R112.reuse ;  /* 0x00000070897c7220 */ /* 0x080fe20000400000 */
[C---:B------:R-:W-:Y:S01]  /*d5d0*/  FFMA R184, R140.reuse, R112, -R105 ;  /* 0x000000708cb87223 */ /* 0x040fe20000000869 */
[C---:B------:R-:W-:Y:S01]  /*d5e0*/  FMUL R126, R135.reuse, R104 ;  /* 0x00000068877e7220 */ /* 0x040fe20000400000 */
[-C--:B------:R-:W-:Y:S01]  /*d5f0*/  FFMA R105, R135, R112.reuse, -R122 ;  /* 0x0000007087697223 */ /* 0x080fe2000000087a */
[----:B------:R-:W-:Y:S01]  /*d600*/  FMUL R112, R139, R112 ;  /* 0x000000708b707220 */ /* 0x000fe20000400000 */
[-C--:B------:R-:W-:Y:S01]  /*d610*/  FMUL R122, R140, R104.reuse ;  /* 0x000000688c7a7220 */ /* 0x080fe20000400000 */
[----:B------:R-:W-:Y:S01]  /*d620*/  FFMA R134, R110, R119, RZ ;  /* 0x000000776e867223 */ /* 0x000fe200000000ff */
[-C--:B------:R-:W-:Y:S01]  /*d630*/  FFMA R111, R111, R104.reuse, -R124 ;  /* 0x000000686f6f7223 */ /* 0x080fe2000000087c */
[----:B------:R-:W-:Y:S01]  /*d640*/  FFMA R112, R141, R104, -R112 ;  /* 0x000000688d707223 */ /* 0x000fe20000000870 */
[-C--:B------:R-:W-:Y:S01]  /*d650*/  FFMA R137, R137, R106.reuse, -R126 ;  /* 0x0000006a89897223 */ /* 0x080fe2000000087e */
[----:B------:R-:W-:Y:S01]  /*d660*/  FFMA R122, R139, R106, -R122 ;  /* 0x0000006a8b7a7223 */ /* 0x000fe2000000087a */
[----:B------:R-:W-:Y:S01]  /*d670*/  FFMA R104, -R113, R134, R110 ;  /* 0x0000008671687223 */ /* 0x000fe2000000016e */
[----:B------:R-:W-:Y:S01]  /*d680*/  BSSY.RECONVERGENT B2, `(.L_x_239) ;  /* 0x000000e000027945 */ /* 0x000fe20003800200 */
[----:B------:R-:W-:Y:S01]  /*d690*/  FADD R128, R118, R105 ;  /* 0x0000006976807221 */ /* 0x000fe20000000000 */
[----:B------:R-:W-:Y:S01]  /*d6a0*/  FADD R130, R130, R111 ;  /* 0x0000006f82827221 */ /* 0x000fe20000000000 */
[----:B------:R-:W-:Y:S01]  /*d6b0*/  FADD R126, R120, R137 ;  /* 0x00000089787e7221 */ /* 0x000fe20000000000 */
[----:B------:R-:W-:Y:S01]  /*d6c0*/  FADD R184, R189, R184 ;  /* 0x000000b8bdb87221 */ /* 0x000fe20000000000 */
[----:B------:R-:W-:Y:S01]  /*d6d0*/  FADD R182, R187, R112 ;  /* 0x00000070bbb67221 */ /* 0x000fe20000000000 */
[----:B------:R-:W-:Y:S01]  /*d6e0*/  FADD R180, R143, R122 ;  /* 0x0000007a8fb47221 */ /* 0x000fe20000000000 */
[----:B------:R-:W-:Y:S01]  /*d6f0*/  FFMA R134, R119, R104, R134 ;  /* 0x0000006877867223 */ /* 0x000fe20000000086 */
[----:B-1----:R-:W-:Y:S06]  /*d700*/  @!P1 BRA `(.L_x_240) ;  /* 0x0000000000149947 */ /* 0x002fec0003800000 */
[----:B------:R-:W-:Y:S02]  /*d710*/  MOV R105, R110 ;  /* 0x0000006e00697202 */ /* 0x000fe40000000f00 */
[----:B------:R-:W-:Y:S02]  /*d720*/  MOV R104, R113 ;  /* 0x0000007100687202 */ /* 0x000fe40000000f00 */
[----:B------:R-:W-:-:S07]  /*d730*/  MOV R118, 0xd750 ;  /* 0x0000d75000767802 */ /* 0x000fce0000000f00 */
[----:B------:R-:W-:Y:S05]  /*d740*/  CALL.REL.NOINC `($__internal_4_$__cuda_sm3x_div_rn_noftz_f32_slowpath) ;  /* 0x0000004000507944 */ /* 0x000fea0003c00000 */
[----:B------:R-:W-:-:S07]  /*d750*/  MOV R134, R119 ;  /* 0x0000007700867202 */ /* 0x000fce0000000f00 */
.L_x_240:
[----:B------:R-:W-:Y:S05]  /*d760*/  BSYNC.RECONVERGENT B2 ;  /* 0x0000000000027941 */ /* 0x000fea0003800200 */
.L_x_239:
[----:B------:R-:W-:Y:S01]  /*d770*/  FMUL R121, R121, R121 ;  /* 0x0000007979797220 */ /* 0x000fe20000400000 */
[----:B------:R-:W-:Y:S01]  /*d780*/  FMUL R106, R37, R141 ;  /* 0x0000008d256a7220 */ /* 0x000fe20000400000 */
[CC--:B------:R-:W-:Y:S01]  /*d790*/  FMUL R105, R35.reuse, R140.reuse ;  /* 0x0000008c23697220 */ /* 0x0c0fe20000400000 */
[CC--:B------:R-:W-:Y:S01]  /*d7a0*/  FMUL R104, R36.reuse, R139.reuse ;  /* 0x0000008b24687220 */ /* 0x0c0fe20000400000 */
[----:B------:R-:W-:Y:S01]  /*d7b0*/  BSSY.RECONVERGENT B2, `(.L_x_241) ;  /* 0x0000019000027945 */ /* 0x000fe20003800200 */
[----:B------:R-:W-:Y:S01]  /*d7c0*/  FFMA R106, R35, R139, -R106 ;  /* 0x0000008b236a7223 */ /* 0x000fe2000000086a */
[----:B------:R-:W-:Y:S01]  /*d7d0*/  FSETP.GEU.AND P4, PT, R121, 1.0754944163277645694e-20, PT ;  /* 0x1e4b27b87900780b */ /* 0x000fe20003f8e000 */
[----:B------:R-:W-:Y:S01]  /*d7e0*/  FFMA R105, R36, R141, -R105 ;  /* 0x0000008d24697223 */ /* 0x000fe20000000869 */
[----:B------:R-:W-:Y:S01]  /*d7f0*/  FFMA R104, R37, R140, -R104 ;  /* 0x0000008c25687223 */ /* 0x000fe20000000868 */
[----:B------:R-:W-:Y:S01]  /*d800*/  FADD R109, R106, R106 ;  /* 0x0000006a6a6d7221 */ /* 0x000fe20000000000 */
[----:B------:R-:W-:Y:S01]  /*d810*/  FSEL R136, R121, -1.0754944163277645694e-20, P4 ;  /* 0x9e4b27b879887808 */ /* 0x000fe20002000000 */
[----:B------:R-:W-:Y:S01]  /*d820*/  FADD R111, R105, R105 ;  /* 0x00000069696f7221 */ /* 0x000fe20000000000 */
[----:B------:R-:W-:Y:S01]  /*d830*/  FADD R112, R104, R104 ;  /* 0x0000006868707221 */ /* 0x000fe20000000000 */
[----:B------:R-:W-:Y:S01]  /*d840*/  FMUL R105, R139, R109 ;  /* 0x0000006d8b697220 */ /* 0x000fe20000400000 */
[----:B------:R-:W0:Y:S02]  /*d850*/  MUFU.RCP R119, R136 ;  /* 0x0000008800777308 */ /* 0x000e240000001000 */
[----:B------:R-:W-:Y:S01]  /*d860*/  FFMA R121, R142, R112, R35 ;  /* 0x000000708e797223 */ /* 0x000fe20000000023 */
[----:B------:R-:W-:-:S04]  /*d870*/  FFMA R104, R140, R111, -R105 ;  /* 0x0000006f8c687223 */ /* 0x000fc80000000869 */
        /* <DEDUP_REMOVED lines=12> */
.L_x_242:
[----:B------:R-:W-:Y:S05]  /*d940*/  BSYNC.RECONVERGENT B2 ;  /* 0x0000000000027941 */ /* 0x000fea0003800200 */
.L_x_241:
        /* <DEDUP_REMOVED lines=17> */
.L_x_244:
[----:B------:R-:W-:Y:S05]  /*da60*/  BSYNC.RECONVERGENT B2 ;  /* 0x0000000000027941 */ /* 0x000fea0003800200 */
.L_x_243:
[----:B------:R-:W-:Y:S01]  /*da70*/  FMUL R104, R141, R111 ;  /* 0x0000006f8d687220 */ /* 0x000fe20000400000 */
[----:B------:R-:W0:Y:S01]  /*da80*/  MUFU.RCP R105, R136 ;  /* 0x0000008800697308 */ /* 0x000e220000001000 */
[----:B------:R-:W-:Y:S01]  /*da90*/  FFMA R135, R142, R109, R36 ;  /* 0x0000006d8e877223 */ /* 0x000fe20000000024 */
[----:B------:R-:W-:Y:S01]  /*daa0*/  BSSY.RECONVERGENT B2, `(.L_x_245) ;  /* 0x000000f000027945 */ /* 0x000fe20003800200 */
        /* <DEDUP_REMOVED lines=14> */
.L_x_246:
[----:B------:R-:W-:Y:S05]  /*db90*/  BSYNC.RECONVERGENT B2 ;  /* 0x0000000000027941 */ /* 0x000fea0003800200 */
.L_x_245:
        /* <DEDUP_REMOVED lines=17> */
.L_x_248:
[----:B------:R-:W-:Y:S05]  /*dcb0*/  BSYNC.RECONVERGENT B2 ;  /* 0x0000000000027941 */ /* 0x000fea0003800200 */
.L_x_247:
        /* <DEDUP_REMOVED lines=18> */
.L_x_250:
[----:B------:R-:W-:Y:S05]  /*dde0*/  BSYNC.RECONVERGENT B2 ;  /* 0x0000000000027941 */ /* 0x000fea0003800200 */
.L_x_249:
[----:B------:R-:W-:Y:S01]  /*ddf0*/  FFMA R104, R106, R106, RZ ;  /* 0x0000006a6a687223 */ /* 0x000fe200000000ff */
[----:B------:R-:W-:Y:S01]  /*de00*/  FMUL R119, R107, R119 ;  /* 0x000000776b777220 */ /* 0x000fe20000400000 */
[----:B------:R-:W-:Y:S02]  /*de10*/  BSSY.RECONVERGENT B0, `(.L_x_251) ;  /* 0x0000014000007945 */ /* 0x000fe40003800200 */
[----:B------:R-:W-:Y:S02]  /*de20*/  FFMA R104, R135, R135, R104 ;  /* 0x0000008787687223 */ /* 0x000fe40000000068 */
[----:B------:R-:W-:Y:S02]  /*de30*/  FMNMX R119, R119, 1.00000002004087734272e+20, PT ;  /* 0x60ad78ec77777809 */ /* 0x000fe40003800000 */
[----:B------:R-:W-:Y:S02]  /*de40*/  FFMA R113, R121, R121, R104 ;  /* 0x0000007979717223 */ /* 0x000fe40000000068 */
[----:B------:R-:W-:-:S03]  /*de50*/  FMNMX R119, R119, -1.00000002004087734272e+20, !PT ;  /* 0xe0ad78ec77777809 */ /* 0x000fc60007800000 */
[----:B------:R-:W-:-:S04]  /*de60*/  FMNMX R118, R113, 1.0000000116860974231e-07, !PT ;  /* 0x33d6bf9571767809 */ /* 0x000fc80007800000 */
[----:B------:R-:W-:Y:S01]  /*de70*/  IADD3 R104, PT, PT, R118, -0xd000000, RZ ;  /* 0xf300000076687810 */ /* 0x000fe20007ffe0ff */
[----:B------:R0:W1:Y:S03]  /*de80*/  MUFU.RSQ R105, R118 ;  /* 0x0000007600697308 */ /* 0x0000660000001400 */
[----:B------:R-:W-:Y:S01]  /*de90*/  ISETP.GT.U32.AND P1, PT, R104, 0x727fffff, PT ;  /* 0x727fffff6800780c */ /* 0x000fe20003f24070 */
[----:B------:R-:W-:-:S04]  /*dea0*/  FADD R104, R137, R138 ;  /* 0x0000008a89687221 */ /* 0x000fc80000000000 */
[----:B------:R-:W-:-:S08]  /*deb0*/  FADD R107, R119, R104 ;  /* 0x00000068776b7221 */ /* 0x000fd00000000000 */
[----:B0-----:R-:W-:Y:S05]  /*dec0*/  @!P1 BRA `(.L_x_252) ;  /* 0x0000000000109947 */ /* 0x001fea0003800000 */
[----:B------:R-:W-:Y:S02]  /*ded0*/  MOV R104, R118 ;  /* 0x0000007600687202 */ /* 0x000fe40000000f00 */
[----:B------:R-:W-:-:S07]  /*dee0*/  MOV R124, 0xdf00 ;  /* 0x0000df00007c7802 */ /* 0x000fce0000000f00 */
[----:B-1----:R-:W-:Y:S05]  /*def0*/  CALL.REL.NOINC `($__internal_3_$__cuda_sm20_sqrt_rn_f32_slowpath) ;  /* 0x00000038000c7944 */ /* 0x002fea0003c00000 */
[----:B------:R-:W-:Y:S05]  /*df00*/  BRA `(.L_x_253) ;  /* 0x0000000000107947 */ /* 0x000fea0003800000 */
.L_x_252:
[----:B-1----:R-:W-:Y:S01]  /*df10*/  FMUL.FTZ R119, R118, R105 ;  /* 0x0000006976777220 */ /* 0x002fe20000410000 */
[----:B------:R-:W-:-:S03]  /*df20*/  FMUL.FTZ R105, R105, 0.5 ;  /* 0x3f00000069697820 */ /* 0x000fc60000410000 */
[----:B------:R-:W-:-:S04]  /*df30*/  FFMA R104, -R119, R119, R118 ;  /* 0x0000007777687223 */ /* 0x000fc80000000176 */
[----:B------:R-:W-:-:S07]  /*df40*/  FFMA R119, R104, R105, R119 ;  /* 0x0000006968777223 */ /* 0x000fce0000000077 */
.L_x_253:
[----:B------:R-:W-:Y:S05]  /*df50*/  BSYNC.RECONVERGENT B0 ;  /* 0x0000000000007941 */ /* 0x000fea0003800200 */
.L_x_251:
        /* <DEDUP_REMOVED lines=16> */
.L_x_255:
[----:B------:R-:W-:Y:S05]  /*e060*/  BSYNC.RECONVERGENT B2 ;  /* 0x0000000000027941 */ /* 0x000fea0003800200 */
.L_x_254:
[----:B------:R-:W-:Y:S01]  /*e070*/  FMUL R104, R107, R104 ;  /* 0x000000686b687220 */ /* 0x000fe20000400000 */
[----:B------:R-:W-:Y:S01]  /*e080*/  FSETP.GT.AND P1, PT, R113, 1.0754944163277645694e-20, PT ;  /* 0x1e4b27b87100780b */ /* 0x000fe20003f24000 */
[----:B------:R-:W-:Y:S01]  /*e090*/  IMAD R107, R175, UR20, RZ ;  /* 0x00000014af6b7c24 */ /* 0x000fe2000f8e02ff */
[----:B------:R-:W-:Y:S01]  /*e0a0*/  FMNMX R105, R108, 1.00000002004087734272e+20, PT ;  /* 0x60ad78ec6c697809 */ /* 0x000fe20003800000 */
[----:B------:R-:W-:Y:S01]  /*e0b0*/  FADD R123, -R184, -RZ ;  /* 0x800000ffb87b7221 */ /* 0x000fe20000000100 */
[----:B------:R-:W-:Y:S01]  /*e0c0*/  FMNMX R110, R110, 1.00000002004087734272e+20, PT ;  /* 0x60ad78ec6e6e7809 */ /* 0x000fe20003800000 */
[----:B------:R-:W-:Y:S01]  /*e0d0*/  FADD R125, -R182, -RZ ;  /* 0x800000ffb67d7221 */ /* 0x000fe20000000100 */
[----:B------:R-:W-:Y:S02]  /*e0e0*/  FSEL R108, R104, RZ, P1 ;  /* 0x000000ff686c7208 */ /* 0x000fe40000800000 */
[----:B------:R-:W-:Y:S02]  /*e0f0*/  FMNMX R105, R105, -1.00000002004087734272e+20, !PT ;  /* 0xe0ad78ec69697809 */ /* 0x000fe40007800000 */
[----:B------:R-:W-:-:S02]  /*e100*/  FMNMX R134, R134, 1.00000002004087734272e+20, PT ;  /* 0x60ad78ec86867809 */ /* 0x000fc40003800000 */
[----:B------:R-:W-:Y:S01]  /*e110*/  FMNMX R110, R110, -1.00000002004087734272e+20, !PT ;  /* 0xe0ad78ec6e6e7809 */ /* 0x000fe20007800000 */
[-C--:B------:R-:W-:Y:S01]  /*e120*/  FFMA R105, R106, R108.reuse, R105 ;  /* 0x0000006c6a697223 */ /* 0x080fe20000000069 */
[----:B------:R-:W-:Y:S02]  /*e130*/  FMNMX R134, R134, -1.00000002004087734272e+20, !PT ;  /* 0xe0ad78ec86867809 */ /* 0x000fe40007800000 */
[----:B------:R-:W-:Y:S01]  /*e140*/  IADD3 R113, PT, PT, R107, UR21, RZ ;  /* 0x000000156b717c10 */ /* 0x000fe2000fffe0ff */
[-C--:B------:R-:W-:Y:S01]  /*e150*/  FFMA R110, R135, R108.reuse, R110 ;  /* 0x0000006c876e7223 */ /* 0x080fe2000000006e */
[-C--:B------:R-:W-:Y:S01]  /*e160*/  FFMA R186, R106, R108.reuse, R105 ;  /* 0x0000006c6aba7223 */ /* 0x080fe20000000069 */
[----:B------:R-:W-:Y:S01]  /*e170*/  IADD3 R106, P1, PT, R107, UR22, RZ ;  /* 0x000000166b6a7c10 */ /* 0x000fe2000ff3e0ff */
[-C--:B------:R-:W-:Y:S01]  /*e180*/  FFMA R134, R121, R108.reuse, R134 ;  /* 0x0000006c79867223 */ /* 0x080fe20000000086 */
[----:B------:R-:W-:Y:S01]  /*e190*/  IADD3 R104, P2, PT, R113, UR22, RZ ;  /* 0x0000001671687c10 */ /* 0x000fe2000ff5e0ff */
[-C--:B------:R-:W-:Y:S01]  /*e1a0*/  FFMA R118, R135, R108.reuse, R110 ;  /* 0x0000006c87767223 */ /* 0x080fe2000000006e */
[----:B------:R-:W-:Y:S01]  /*e1b0*/  IADD3.X R107, PT, PT, RZ, UR23, RZ, P1, !PT ;  /* 0x00000017ff6b7c10 */ /* 0x000fe20008ffe4ff */
[----:B------:R-:W-:Y:S01]  /*e1c0*/  FFMA R134, R121, R108, R134 ;  /* 0x0000006c79867223 */ /* 0x000fe20000000086 */
[----:B------:R-:W-:Y:S01]  /*e1d0*/  IADD3.X R105, PT, PT, RZ, UR23, RZ, P2, !PT ;  /* 0x00000017ff697c10 */ /* 0x000fe200097fe4ff */
[----:B------:R-:W-:Y:S01]  /*e1e0*/  FMUL R120, R109, R186 ;  /* 0x000000ba6d787220 */ /* 0x000fe20000400000 */
[----:B------:R-:W-:Y:S01]  /*e1f0*/  IADD3 R108, PT, PT, R113, UR21, RZ ;  /* 0x00000015716c7c10 */ /* 0x000fe2000fffe0ff */
[-C--:B------:R-:W-:Y:S01]  /*e200*/  FMUL R113, R109, R118.reuse ;  /* 0x000000766d717220 */ /* 0x080fe20000400000 */
[----:B------:R0:W-:Y:S01]  /*e210*/  REDG.E.ADD.F32.FTZ.RN.STRONG.GPU desc[UR4][R106.64], R123 ;  /* 0x0000007b6a0079a6 */ /* 0x0001e2000c12f304 */
[-C--:B------:R-:W-:Y:S01]  /*e220*/  FMUL R110, R112, R118.reuse ;  /* 0x00000076706e7220 */ /* 0x080fe20000400000 */
[C---:B------:R-:W-:Y:S01]  /*e230*/  FFMA R121, R111.reuse, R118, -R120 ;  /* 0x000000766f797223 */ /* 0x040fe20000000878 */
[C---:B------:R-:W-:Y:S01]  /*e240*/  FFMA R113, R111.reuse, R186, R113 ;  /* 0x000000ba6f717223 */ /* 0x040fe20000000071 */
[----:B------:R1:W-:Y:S01]  /*e250*/  REDG.E.ADD.F32.FTZ.RN.STRONG.GPU desc[UR4][R104.64], R125 ;  /* 0x0000007d680079a6 */ /* 0x0003e2000c12f304 */
[----:B------:R-:W-:Y:S01]  /*e260*/  IADD3 R108, P1, PT, R108, UR22, RZ ;  /* 0x000000166c6c7c10 */ /* 0x000fe2000ff3e0ff */
[-C--:B------:R-:W-:Y:S01]  /*e270*/  FMUL R111, R111, R134.reuse ;  /* 0x000000866f6f7220 */ /* 0x080fe20000400000 */
[----:B------:R-:W-:Y:S01]  /*e280*/  FFMA R119, R109, R134, -R110 ;  /* 0x000000866d777223 */ /* 0x000fe2000000086e */
[----:B------:R-:W-:Y:S01]  /*e290*/  FADD R127, -R180, -RZ ;  /* 0x800000ffb47f7221 */ /* 0x000fe20000000100 */
[----:B------:R-:W-:Y:S01]  /*e2a0*/  IADD3.X R109, PT, PT, RZ, UR23, RZ, P1, !PT ;  /* 0x00000017ff6d7c10 */ /* 0x000fe20008ffe4ff */
[----:B0-----:R-:W-:-:S02]  /*e2b0*/  IMAD R107, R175, UR10, RZ ;  /* 0x0000000aaf6b7c24 */ /* 0x001fc4000f8e02ff */
[----:B------:R-:W-:Y:S01]  /*e2c0*/  FMUL R106, R140, R186 ;  /* 0x000000ba8c6a7220 */ /* 0x000fe20000400000 */
[----:B-1----:R-:W-:Y:S01]  /*e2d0*/  FMUL R105, R141, R118 ;  /* 0x000000768d697220 */ /* 0x002fe20000400000 */
[----:B------:R-:W-:Y:S01]  /*e2e0*/  FMUL R104, R139, R134 ;  /* 0x000000868b687220 */ /* 0x000fe20000400000 */
[C---:B------:R-:W-:Y:S01]  /*e2f0*/  FFMA R120, R112.reuse, R186, -R111 ;  /* 0x000000ba70787223 */ /* 0x040fe2000000086f */
[-C--:B------:R-:W-:Y:S01]  /*e300*/  FFMA R123, R112, R134.reuse, R113 ;  /* 0x00000086707b7223 */ /* 0x080fe20000000071 */
[----:B------:R-:W-:Y:S01]  /*e310*/  FFMA R105, R140, R134, -R105 ;  /* 0x000000868c697223 */ /* 0x000fe20000000869 */
[C---:B------:R-:W-:Y:S01]  /*e320*/  IADD3 R112, P1, PT, R107.reuse, UR8, RZ ;  /* 0x000000086b707c10 */ /* 0x040fe2000ff3e0ff */
[----:B------:R0:W-:Y:S01]  /*e330*/  REDG.E.ADD.F32.FTZ.RN.STRONG.GPU desc[UR4][R108.64], R127 ;  /* 0x0000007f6c0079a6 */ /* 0x0001e2000c12f304 */
[----:B------:R-:W-:Y:S01]  /*e340*/  IADD3 R110, PT, PT, R107, UR11, RZ ;  /* 0x0000000b6b6e7c10 */ /* 0x000fe2000fffe0ff */
[----:B------:R-:W-:Y:S01]  /*e350*/  FFMA R107, R141, R186, -R104 ;  /* 0x000000ba8d6b7223 */ /* 0x000fe20000000868 */
[----:B------:R-:W-:Y:S01]  /*e360*/  FFMA R111, R139, R118, -R106 ;  /* 0x000000768b6f7223 */ /* 0x000fe2000000086a */
[C---:B------:R-:W-:Y:S01]  /*e370*/  FFMA R122, R142.reuse, R186, R105 ;  /* 0x000000ba8e7a7223 */ /* 0x040fe20000000069 */
[----:B------:R-:W-:Y:S01]  /*e380*/  IADD3.X R113, PT, PT, RZ, UR9, RZ, P1, !PT ;  /* 0x00000009ff717c10 */ /* 0x000fe20008ffe4ff */
[C---:B------:R-:W-:Y:S01]  /*e390*/  FFMA R124, R142.reuse, R118, R107 ;  /* 0x000000768e7c7223 */ /* 0x040fe2000000006b */
[----:B------:R-:W1:Y:S01]  /*e3a0*/  LDC.64 R104, c[0x0][0x690] ;  /* 0x0001a400ff687b82 */ /* 0x000e620000000a00 */
[----:B------:R-:W-:Y:S01]  /*e3b0*/  FFMA R142, R142, R134, R111 ;  /* 0x000000868e8e7223 */ /* 0x000fe2000000006f */
[----:B------:R-:W-:-:S02]  /*e3c0*/  IMAD R125, R175, UR24, RZ ;  /* 0x00000018af7d7c24 */ /* 0x000fc4000f8e02ff */
[----:B------:R-:W-:Y:S01]  /*e3d0*/  FADD R123, R132, R123 ;  /* 0x0000007b847b7221 */ /* 0x000fe20000000000 */
[----:B------:R2:W-:Y:S01]  /*e3e0*/  REDG.E.ADD.F32.FTZ.RN.STRONG.GPU desc[UR4][R112.64], R133 ;  /* 0x00000085700079a6 */ /* 0x0005e2000c12f304 */
[C---:B0-----:R-:W-:Y:S02]  /*e3f0*/  IADD3 R108, PT, PT, R110.reuse, UR11, RZ ;  /* 0x0000000b6e6c7c10 */ /* 0x041fe4000fffe0ff */
[----:B------:R-:W-:Y:S01]  /*e400*/  IADD3 R110, P1, PT, R110, UR8, RZ ;  /* 0x000000086e6e7c10 */ /* 0x000fe2000ff3e0ff */
[----:B------:R-:W-:Y:S01]  /*e410*/  FADD R142, R142, R142 ;  /* 0x0000008e8e8e7221 */ /* 0x000fe20000000000 */
[----:B------:R-:W-:Y:S02]  /*e420*/  IADD3 R108, P2, PT, R108, UR8, RZ ;  /* 0x000000086c6c7c10 */ /* 0x000fe4000ff5e0ff */
[----:B------:R-:W-:Y:S01]  /*e430*/  IADD3.X R111, PT, PT, RZ, UR9, RZ, P1, !PT ;  /* 0x00000009ff6f7c10 */ /* 0x000fe20008ffe4ff */
[----:B------:R-:W-:Y:S01]  /*e440*/  FADD R124, R124, R124 ;  /* 0x0000007c7c7c7221 */ /* 0x000fe20000000000 */
[----:B------:R-:W-:Y:S01]  /*e450*/  IADD3 R106, P1, PT, R125, UR26, RZ ;  /* 0x0000001a7d6a7c10 */ /* 0x000fe2000ff3e0ff */
[----:B------:R-:W-:Y:S01]  /*e460*/  FADD R122, R122, R122 ;  /* 0x0000007a7a7a7221 */ /* 0x000fe20000000000 */
[----:B------:R-:W-:Y:S01]  /*e470*/  IADD3.X R109, PT, PT, RZ, UR9, RZ, P2, !PT ;  /* 0x00000009ff6d7c10 */ /* 0x000fe200097fe4ff */
[----:B------:R-:W-:Y:S01]  /*e480*/  FMUL R132, R37, R142 ;  /* 0x0000008e25847220 */ /* 0x000fe20000400000 */
[----:B------:R0:W-:Y:S01]  /*e490*/  REDG.E.ADD.F32.FTZ.RN.STRONG.GPU desc[UR4][R110.64], R131 ;  /* 0x000000836e0079a6 */ /* 0x0001e2000c12f304 */
[----:B------:R-:W-:Y:S01]  /*e4a0*/  IADD3.X R107, PT, PT, RZ, UR27, RZ, P1, !PT ;  /* 0x0000001bff6b7c10 */ /* 0x000fe20008ffe4ff */
[----:B--2---:R-:W-:Y:S01]  /*e4b0*/  FMUL R113, R35, R124 ;  /* 0x0000007c23717220 */ /* 0x004fe20000400000 */
[C---:B------:R-:W-:Y:S01]  /*e4c0*/  FMUL R136, R36.reuse, R122 ;  /* 0x0000007a24887220 */ /* 0x040fe20000400000 */
[----:B------:R2:W-:Y:S02]  /*e4d0*/  REDG.E.ADD.F32.FTZ.RN.STRONG.GPU desc[UR4][R108.64], R129 ;  /* 0x000000816c0079a6 */ /* 0x0005e4000c12f304 */
[----:B------:R-:W-:Y:S01]  /*e4e0*/  FFMA R112, R36, R142, -R113 ;  /* 0x0000008e24707223 */ /* 0x000fe20000000871 */
[----:B0-----:R-:W-:Y:S01]  /*e4f0*/  IADD3 R110, PT, PT, R125, UR25, RZ ;  /* 0x000000197d6e7c10 */ /* 0x001fe2000fffe0ff */
[----:B------:R-:W-:Y:S01]  /*e500*/  FFMA R111, R35, R122, -R132 ;  /* 0x0000007a236f7223 */ /* 0x000fe20000000884 */
[----:B------:R0:W-:Y:S02]  /*e510*/  REDG.E.ADD.F32.FTZ.RN.STRONG.GPU desc[UR4][R106.64], R123 ;  /* 0x0000007b6a0079a6 */ /* 0x0001e4000c12f304 */
[----:B--2---:R-:W-:Y:S01]  /*e520*/  IADD3 R108, PT, PT, R110, UR25, RZ ;  /* 0x000000196e6c7c10 */ /* 0x004fe2000fffe0ff */
[----:B------:R-:W-:Y:S01]  /*e530*/  FADD R111, R120, R111 ;  /* 0x0000006f786f7221 */ /* 0x000fe20000000000 */
[----:B------:R-:W-:Y:S01]  /*e540*/  IADD3 R110, P1, PT, R110, UR26, RZ ;  /* 0x0000001a6e6e7c10 */ /* 0x000fe2000ff3e0ff */
[----:B------:R-:W-:Y:S01]  /*e550*/  FFMA R136, R37, R124, -R136 ;  /* 0x0000007c25887223 */ /* 0x000fe20000000888 */
[----:B------:R-:W-:-:S02]  /*e560*/  IMAD R109, R175, UR7, RZ ;  /* 0x00000007af6d7c24 */ /* 0x000fc4000f8e02ff */
[----:B------:R-:W-:Y:S01]  /*e570*/  FADD R119, R119, R112 ;  /* 0x0000007077777221 */ /* 0x000fe20000000000 */
[----:B------:R-:W-:Y:S01]  /*e580*/  FADD R125, -R130, -R111 ;  /* 0x8000006f827d7221 */ /* 0x000fe20000000100 */
[----:B------:R-:W-:Y:S02]  /*e590*/  IADD3.X R111, PT, PT, RZ, UR27, RZ, P1, !PT ;  /* 0x0000001bff6f7c10 */ /* 0x000fe40008ffe4ff */
[C---:B0-----:R-:W-:Y:S01]  /*e5a0*/  IADD3 R106, PT, PT, R108.reuse, UR25, RZ ;  /* 0x000000196c6a7c10 */ /* 0x041fe2000fffe0ff */
[----:B------:R-:W-:Y:S01]  /*e5b0*/  FADD R121, R121, R136 ;  /* 0x0000008879797221 */ /* 0x000fe20000000000 */
[----:B------:R-:W-:Y:S02]  /*e5c0*/  IADD3 R108, P2, PT, R108, UR26, RZ ;  /* 0x0000001a6c6c7c10 */ /* 0x000fe4000ff5e0ff */
[----:B------:R-:W-:Y:S01]  /*e5d0*/  IADD3 R106, P1, PT, R106, UR26, RZ ;  /* 0x0000001a6a6a7c10 */ /* 0x000fe2000ff3e0ff */
[----:B------:R-:W-:Y:S01]  /*e5e0*/  FADD R119, -R128, -R119 ;  /* 0x8000007780777221 */ /* 0x000fe20000000100 */
[----:B-1----:R-:W-:Y:S01]  /*e5f0*/  IADD3 R104, P3, PT, R109, R104, RZ ;  /* 0x000000686d687210 */ /* 0x002fe20007f7e0ff */
[----:B------:R-:W-:Y:S01]  /*e600*/  FMUL R120, R140, R122 ;  /* 0x0000007a8c787220 */ /* 0x000fe20000400000 */
[----:B------:R-:W-:Y:S01]  /*e610*/  IADD3.X R109, PT, PT, RZ, UR27, RZ, P2, !PT ;  /* 0x0000001bff6d7c10 */ /* 0x000fe200097fe4ff */
[----:B------:R-:W-:Y:S01]  /*e620*/  FADD R121, -R126, -R121 ;  /* 0x800000797e797221 */ /* 0x000fe20000000100 */
[----:B------:R-:W-:Y:S01]  /*e630*/  IADD3.X R107, PT, PT, RZ, UR27, RZ, P1, !PT ;  /* 0x0000001bff6b7c10 */ /* 0x000fe20008ffe4ff */
[----:B------:R-:W-:Y:S01]  /*e640*/  FMUL R113, R141, R124 ;  /* 0x0000007c8d717220 */ /* 0x000fe20000400000 */
[----:B------:R-:W-:Y:S01]  /*e650*/  IADD3.X R105, PT, PT, RZ, R105, RZ, P3, !PT ;  /* 0x00000069ff697210 */ /* 0x000fe20001ffe4ff */
[C---:B------:R-:W-:Y:S01]  /*e660*/  FMUL R112, R139.reuse, R142 ;  /* 0x0000008e8b707220 */ /* 0x040fe20000400000 */
[----:B------:R-:W-:Y:S01]  /*e670*/  FFMA R139, R139, R124, -R120 ;  /* 0x0000007c8b8b7223 */ /* 0x000fe20000000878 */
[----:B------:R-:W-:Y:S01]  /*e680*/  REDG.E.ADD.F32.FTZ.RN.STRONG.GPU desc[UR4][R110.64], R119 ;  /* 0x000000776e0079a6 */ /* 0x000fe2000c12f304 */
[----:B------:R-:W-:Y:S01]  /*e690*/  FFMA R113, R140, R142, -R113 ;  /* 0x0000008e8c717223 */ /* 0x000fe20000000871 */
[----:B------:R-:W-:-:S02]  /*e6a0*/  FFMA R187, R141, R122, -R112 ;  /* 0x0000007a8dbb7223 */ /* 0x000fc40000000870 */
[----:B------:R-:W-:Y:S01]  /*e6b0*/  REDG.E.ADD.F32.FTZ.RN.STRONG.GPU desc[UR4][R108.64], R125 ;  /* 0x0000007d6c0079a6 */ /* 0x000fe2000c12f304 */
[----:B------:R-:W-:Y:S01]  /*e6c0*/  FADD R188, R134, R139 ;  /* 0x0000008b86bc7221 */ /* 0x000fe20000000000 */
[----:B------:R-:W-:Y:S02]  /*e6d0*/  BSSY.RECONVERGENT B0, `(.L_x_256) ;  /* 0x00001a7000007945 */ /* 0x000fe40003800200 */
[----:B------:R-:W-:Y:S01]  /*e6e0*/  REDG.E.ADD.F32.FTZ.RN.STRONG.GPU desc[UR4][R106.64], R121 ;  /* 0x000000796a0079a6 */ /* 0x000fe2000c12f304 */
[----:B------:R-:W-:Y:S02]  /*e6f0*/  HFMA2 R241, -RZ, RZ, 0, 0 ;  /* 0x00000000fff17431 */ /* 0x000fe400000001ff */
[----:B------:R-:W-:Y:S01]  /*e700*/  FADD R186, R186, R113 ;  /* 0x00000071baba7221 */ /* 0x000fe20000000000 */
[----:B------:R-:W-:Y:S01]  /*e710*/  HFMA2 R245, -RZ, RZ, 0, 0 ;  /* 0x00000000fff57431 */ /* 0x000fe200000001ff */
[----:B------:R0:W-:Y:S01]  /*e720*/  REDG.E.ADD.F32.FTZ.RN.STRONG.GPU desc[UR4][R104.64], R117 ;  /* 0x00000075680079a6 */ /* 0x0001e2000c12f304 */
[----:B------:R-:W-:-:S02]  /*e730*/  HFMA2 R249, -RZ, RZ, 0, 0 ;  /* 0x00000000fff97431 */ /* 0x000fc400000001ff */
[----:B------:R-:W-:Y:S02]  /*e740*/  HFMA2 R235, -RZ, RZ, 0, 0 ;  /* 0x00000000ffeb7431 */ /* 0x000fe400000001ff */
[----:B------:R-:W-:Y:S02]  /*e750*/  HFMA2 R233, -RZ, RZ, 0, 0 ;  /* 0x00000000ffe97431 */ /* 0x000fe400000001ff */
[----:B------:R-:W-:Y:S02]  /*e760*/  HFMA2 R227, -RZ, RZ, 0, 0 ;  /* 0x00000000ffe37431 */ /* 0x000fe400000001ff */
[----:B------:R-:W-:Y:S02]  /*e770*/  HFMA2 R223, -RZ, RZ, 0, 0 ;  /* 0x00000000ffdf7431 */ /* 0x000fe400000001ff */
[----:B------:R-:W-:Y:S02]  /*e780*/  HFMA2 R139, -RZ, RZ, 0, 0 ;  /* 0x00000000ff8b7431 */ /* 0x000fe400000001ff */
[----:B0-----:R-:W-:-:S02]  /*e790*/  HFMA2 R117, -RZ, RZ, 0, 0 ;  /* 0x00000000ff757431 */ /* 0x001fc400000001ff */
[----:B------:R-:W-:Y:S02]  /*e7a0*/  HFMA2 R121, -RZ, RZ, 0, 0 ;  /* 0x00000000ff797431 */ /* 0x000fe400000001ff */
[----:B------:R-:W-:Y:S02]  /*e7b0*/  HFMA2 R129, -RZ, RZ, 0, 0 ;  /* 0x00000000ff817431 */ /* 0x000fe400000001ff */
[----:B------:R-:W-:Y:S02]  /*e7c0*/  HFMA2 R137, -RZ, RZ, 0, 0 ;  /* 0x00000000ff897431 */ /* 0x000fe400000001ff */
[----:B------:R-:W-:Y:S02]  /*e7d0*/  HFMA2 R145, -RZ, RZ, 0, 0 ;  /* 0x00000000ff917431 */ /* 0x000fe400000001ff */
[----:B------:R-:W-:Y:S02]  /*e7e0*/  HFMA2 R191, -RZ, RZ, 0, 0 ;  /* 0x00000000ffbf7431 */ /* 0x000fe400000001ff */
[----:B------:R-:W-:-:S02]  /*e7f0*/  HFMA2 R195, -RZ, RZ, 0, 0 ;  /* 0x00000000ffc37431 */ /* 0x000fc400000001ff */
[----:B------:R-:W-:Y:S02]  /*e800*/  HFMA2 R199, -RZ, RZ, 0, 0 ;  /* 0x00000000ffc77431 */ /* 0x000fe400000001ff */
[----:B------:R-:W-:Y:S02]  /*e810*/  HFMA2 R203, -RZ, RZ, 0, 0 ;  /* 0x00000000ffcb7431 */ /* 0x000fe400000001ff */
[----:B------:R-:W-:Y:S02]  /*e820*/  HFMA2 R207, -RZ, RZ, 0, 0 ;  /* 0x00000000ffcf7431 */ /* 0x000fe400000001ff */
[----:B------:R-:W-:Y:S02]  /*e830*/  HFMA2 R211, -RZ, RZ, 0, 0 ;  /* 0x00000000ffd37431 */ /* 0x000fe400000001ff */
[----:B------:R-:W-:Y:S02]  /*e840*/  HFMA2 R215, -RZ, RZ, 0, 0 ;  /* 0x00000000ffd77431 */ /* 0x000fe400000001ff */
[----:B------:R-:W-:-:S02]  /*e850*/  HFMA2 R219, -RZ, RZ, 0, 0 ;  /* 0x00000000ffdb7431 */ /* 0x000fc400000001ff */
[----:B------:R-:W-:Y:S01]  /*e860*/  FADD R187, R118, R187 ;  /* 0x000000bb76bb7221 */ /* 0x000fe20000000000 */
[----:B------:R-:W-:Y:S02]  /*e870*/  CS2R R112, SRZ ;  /* 0x0000000000707805 */ /* 0x000fe4000001ff00 */
[----:B------:R-:W-:Y:S02]  /*e880*/  MOV R239, RZ ;  /* 0x000000ff00ef7202 */ /* 0x000fe40000000f00 */
[----:B------:R-:W-:Y:S02]  /*e890*/  CS2R R122, SRZ ;  /* 0x00000000007a7805 */ /* 0x000fe4000001ff00 */
[----:B------:R-:W-:Y:S02]  /*e8a0*/  MOV R243, RZ ;  /* 0x000000ff00f37202 */ /* 0x000fe40000000f00 */
[----:B------:R-:W-:Y:S02]  /*e8b0*/  CS2R R124, SRZ ;  /* 0x00000000007c7805 */ /* 0x000fe4000001ff00 */
[----:B------:R-:W-:-:S02]  /*e8c0*/  MOV R247, RZ ;  /* 0x000000ff00f77202 */ /* 0x000fc40000000f00 */
[----:B------:R-:W-:Y:S02]  /*e8d0*/  MOV R251, RZ ;  /* 0x000000ff00fb7202 */ /* 0x000fe40000000f00 */
[----:B------:R-:W-:Y:S02]  /*e8e0*/  MOV R231, RZ ;  /* 0x000000ff00e77202 */ /* 0x000fe40000000f00 */
[----:B------:R-:W-:Y:S02]  /*e8f0*/  MOV R229, RZ ;  /* 0x000000ff00e57202 */ /* 0x000fe40000000f00 */
[----:B------:R-:W-:Y:S02]  /*e900*/  MOV R225, RZ ;  /* 0x000000ff00e17202 */ /* 0x000fe40000000f00 */
[----:B------:R-:W-:Y:S02]  /*e910*/  MOV R143, RZ ;  /* 0x000000ff008f7202 */ /* 0x000fe40000000f00 */
        /* <DEDUP_REMOVED lines=12> */
[----:B------:R-:W-:Y:S01]  /*e9e0*/  MOV R221, RZ ;  /* 0x000000ff00dd7202 */ /* 0x000fe20000000f00 */
[----:B------:R-:W-:Y:S06]  /*e9f0*/  @!P0 BRA `(.L_x_257) ;  /* 0x0000001400d08947 */ /* 0x000fec0003800000 */
[----:B------:R-:W-:Y:S01]  /*ea00*/  ISETP.NE.AND P1, PT, R20, 0x2, PT ;  /* 0x000000021400780c */ /* 0x000fe20003f25270 */
[----:B------:R-:W-:Y:S01]  /*ea10*/  BSSY.RECONVERGENT B1, `(.L_x_258) ;  /* 0x000014e000017945 */ /* 0x000fe20003800200 */
        /* <DEDUP_REMOVED lines=38> */
[----:B------:R-:W-:Y:S01]  /*ec80*/  MOV R221, RZ ;  /* 0x000000ff00dd7202 */ /* 0x000fe20000000f00 */
[----:B------:R-:W-:Y:S06]  /*ec90*/  @!P1 BRA `(.L_x_259) ;  /* 0x0000001000949947 */ /* 0x000fec0003800000 */
[-C--:B------:R-:W-:Y:S01]  /*eca0*/  FMUL R113, R98, R115.reuse ;  /* 0x0000007362717220 */ /* 0x080fe20000400000 */
[-C--:B------:R-:W-:Y:S01]  /*ecb0*/  FMUL R109, R147, R115.reuse ;  /* 0x00000073936d7220 */ /* 0x080fe20000400000 */
[-C--:B------:R-:W-:Y:S01]  /*ecc0*/  FMUL R106, R149, R115.reuse ;  /* 0x00000073956a7220 */ /* 0x080fe20000400000 */
[-C--:B------:R-:W-:Y:S01]  /*ecd0*/  FMUL R105, R151, R115.reuse ;  /* 0x0000007397697220 */ /* 0x080fe20000400000 */
[-C--:B------:R-:W-:Y:S01]  /*ece0*/  FFMA R108, R96, R116.reuse, R113 ;  /* 0x00000074606c7223 */ /* 0x080fe20000000071 */
[-C--:B------:R-:W-:Y:S01]  /*ecf0*/  FFMA R111, R100, R116.reuse, R109 ;  /* 0x00000074646f7223 */ /* 0x080fe2000000006d */
[----:B------:R-:W-:Y:S01]  /*ed00*/  FFMA R109, R101, R116, R106 ;  /* 0x00000074656d7223 */ /* 0x000fe2000000006a */
[----:B------:R-:W-:Y:S01]  /*ed10*/  FMUL R104, R103, R115 ;  /* 0x0000007367687220 */ /* 0x000fe20000400000 */
[----:B------:R-:W-:Y:S01]  /*ed20*/  FFMA R108, R99, R114, R108 ;  /* 0x00000072636c7223 */ /* 0x000fe2000000006c */
[----:B------:R-:W-:Y:S01]  /*ed30*/  FFMA R107, R102, R116, R105 ;  /* 0x00000074666b7223 */ /* 0x000fe20000000069 */
[-C--:B------:R-:W-:Y:S01]  /*ed40*/  FFMA R111, R148, R114.reuse, R111 ;  /* 0x00000072946f7223 */ /* 0x080fe2000000006f */
[----:B------:R-:W-:Y:S01]  /*ed50*/  FFMA R109, R150, R114, R109 ;  /* 0x00000072966d7223 */ /* 0x000fe2000000006d */
[----:B------:R-:W-:Y:S01]  /*ed60*/  FFMA R105, R97, R116, R104 ;  /* 0x0000007461697223 */ /* 0x000fe20000000068 */
[----:B------:R-:W-:Y:S01]  /*ed70*/  FMUL R108, R108, 1.0925484895706176758 ;  /* 0x3f8bd8a16c6c7820 */ /* 0x000fe20000400000 */
[-C--:B------:R-:W-:Y:S01]  /*ed80*/  FFMA R107, R152, R114.reuse, R107 ;  /* 0x00000072986b7223 */ /* 0x080fe2000000006b */
[----:B------:R-:W-:Y:S01]  /*ed90*/  FMUL R111, R111, -1.0925484895706176758 ;  /* 0xbf8bd8a16f6f7820 */ /* 0x000fe20000400000 */
[----:B------:R-:W-:Y:S01]  /*eda0*/  FMUL R106, R109, 0.3153915703296661377 ;  /* 0x3ea17b016d6a7820 */ /* 0x000fe20000400000 */
[----:B------:R-:W-:Y:S01]  /*edb0*/  FFMA R105, R146, R114, R105 ;  /* 0x0000007292697223 */ /* 0x000fe20000000069 */
[-C--:B------:R-:W-:Y:S01]  /*edc0*/  FMUL R112, R37, R108.reuse ;  /* 0x0000006c25707220 */ /* 0x080fe20000400000 */
[C---:B------:R-:W-:Y:S01]  /*edd0*/  FMUL R109, R36.reuse, R108 ;  /* 0x0000006c246d7220 */ /* 0x040fe20000400000 */
[----:B------:R-:W-:Y:S01]  /*ede0*/  FMUL R104, R107, -1.0925484895706176758 ;  /* 0xbf8bd8a16b687820 */ /* 0x000fe20000400000 */
[-C--:B------:R-:W-:Y:S01]  /*edf0*/  FMUL R108, R36, R111.reuse ;  /* 0x0000006f246c7220 */ /* 0x080fe20000400000 */
[C-C-:B------:R-:W-:Y:S01]  /*ee00*/  FFMA R107, R105.reuse, -0.54627424478530883789, -R106.reuse ;  /* 0xbf0bd8a1696b7823 */ /* 0x140fe2000000086a */
[--C-:B------:R-:W-:Y:S01]  /*ee10*/  FFMA R110, R105, 0.54627424478530883789, -R106.reuse ;  /* 0x3f0bd8a1696e7823 */ /* 0x100fe2000000086a */
[----:B------:R-:W-:Y:S01]  /*ee20*/  FADD R106, R106, R106 ;  /* 0x0000006a6a6a7221 */ /* 0x000fe20000000000 */
[-C--:B------:R-:W-:Y:S01]  /*ee30*/  FFMA R105, R37, R104.reuse, R108 ;  /* 0x0000006825697223 */ /* 0x080fe2000000006c */
[C---:B------:R-:W-:Y:S01]  /*ee40*/  FFMA R108, R35.reuse, R104, R109 ;  /* 0x00000068236c7223 */ /* 0x040fe2000000006d */
[----:B------:R-:W-:Y:S01]  /*ee50*/  IADD3 R109, PT, PT, R20, -0x1, RZ ;  /* 0xffffffff146d7810 */ /* 0x000fe20007ffe0ff */
[C---:B------:R-:W-:Y:S01]  /*ee60*/  FFMA R111, R35.reuse, R111, R112 ;  /* 0x0000006f236f7223 */ /* 0x040fe20000000070 */
[----:B------:R-:W-:Y:S01]  /*ee70*/  FFMA R104, R35, R106, R105 ;  /* 0x0000006a23687223 */ /* 0x000fe20000000069 */
[----:B------:R-:W-:Y:S01]  /*ee80*/  FFMA R112, R37, R110, R108 ;  /* 0x0000006e25707223 */ /* 0x000fe2000000006c */
[----:B------:R-:W-:Y:S01]  /*ee90*/  ISETP.GE.U32.AND P1, PT, R109, 0x3, PT ;  /* 0x000000036d00780c */ /* 0x000fe20003f26070 */
[----:B------:R-:W-:Y:S01]  /*eea0*/  FFMA R111, R36, R107, R111 ;  /* 0x0000006b246f7223 */ /* 0x000fe2000000006f */
[----:B------:R-:W-:Y:S01]  /*eeb0*/  BSSY.RECONVERGENT B2, `(.L_x_260) ;  /* 0x00000c6000027945 */ /* 0x000fe20003800200 */
[----:B------:R-:W-:-:S02]  /*eec0*/  HFMA2 R125, -RZ, RZ, 0, 0 ;  /* 0x00000000ff7d7431 */ /* 0x000fc400000001ff */
[----:B------:R-:W-:Y:S01]  /*eed0*/  FFMA R104, R35, R106, R104 ;  /* 0x0000006a23687223 */ /* 0x000fe20000000068 */
[----:B------:R-:W-:Y:S02]  /*eee0*/  HFMA2 R121, -RZ, RZ, 0, 0 ;  /* 0x00000000ff797431 */ /* 0x000fe400000001ff */
[----:B------:R-:W-:Y:S01]  /*eef0*/  FFMA R108, R36, R107, R111 ;  /* 0x0000006b246c7223 */ /* 0x000fe2000000006f */
[----:B------:R-:W-:Y:S02]  /*ef00*/  HFMA2 R137, -RZ, RZ, 0, 0 ;  /* 0x00000000ff897431 */ /* 0x000fe400000001ff */
[----:B------:R-:W-:Y:S01]  /*ef10*/  FFMA R110, R37, R110, R112 ;  /* 0x0000006e256e7223 */ /* 0x000fe20000000070 */
[----:B------:R-:W-:Y:S01]  /*ef20*/  HFMA2 R145, -RZ, RZ, 0, 0 ;  /* 0x00000000ff917431 */ /* 0x000fe200000001ff */
[----:B------:R-:W-:Y:S01]  /*ef30*/  MOV R127, RZ ;  /* 0x000000ff007f7202 */ /* 0x000fe20000000f00 */
        /* <DEDUP_REMOVED lines=16> */
[----:B------:R-:W-:Y:S01]  /*f040*/  FMUL R106, R35, R35 ;  /* 0x00000023236a7220 */ /* 0x000fe20000400000 */
[----:B------:R-:W-:-:S02]  /*f050*/  MOV R213, RZ ;  /* 0x000000ff00d57202 */ /* 0x000fc40000000f00 */
[----:B------:R-:W-:Y:S02]  /*f060*/  MOV R217, RZ ;  /* 0x000000ff00d97202 */ /* 0x000fe40000000f00 */
[----:B------:R-:W-:Y:S01]  /*f070*/  MOV R221, RZ ;  /* 0x000000ff00dd7202 */ /* 0x000fe20000000f00 */
[----:B------:R-:W-:Y:S06]  /*f080*/  @!P1 BRA `(.L_x_261) ;  /* 0x0000000800a09947 */ /* 0x000fec0003800000 */
[----:B------:R-:W-:Y:S01]  /*f090*/  FMUL R105, R170, R115 ;  /* 0x00000073aa697220 */ /* 0x000fe20000400000 */
[----:B------:R-:W-:Y:S01]  /*f0a0*/  FMUL R111, R37, R37 ;  /* 0x00000025256f7220 */ /* 0x000fe20000400000 */
[C---:B------:R-:W-:Y:S01]  /*f0b0*/  FMUL R120, R35.reuse, R35 ;  /* 0x0000002323787220 */ /* 0x040fe20000400000 */
[----:B------:R-:W-:Y:S01]  /*f0c0*/  FMUL R118, R36, R36 ;  /* 0x0000002424767220 */ /* 0x000fe20000400000 */
[----:B------:R-:W-:Y:S01]  /*f0d0*/  FFMA R112, R158, R116, R105 ;  /* 0x000000749e707223 */ /* 0x000fe20000000069 */
[----:B------:R-:W-:Y:S01]  /*f0e0*/  FMUL R109, R35, 1.4453057050704956055 ;  /* 0x3fb8ffc7236d7820 */ /* 0x000fe20000400000 */
[C---:B------:R-:W-:Y:S01]  /*f0f0*/  FFMA R105, R120.reuse, 4, -R111 ;  /* 0x4080000078697823 */ /* 0x040fe2000000086f */
[----:B------:R-:W-:Y:S01]  /*f100*/  FADD R117, R111, -R118 ;  /* 0x800000766f757221 */ /* 0x000fe20000000000 */
[----:B------:R-:W-:Y:S01]  /*f110*/  FFMA R112, R171, R114, R112 ;  /* 0x00000072ab707223 */ /* 0x000fe20000000070 */
[----:B------:R-:W-:Y:S01]  /*f120*/  FADD R122, R120, R120 ;  /* 0x00000078787a7221 */ /* 0x000fe20000000000 */
[----:B------:R-:W-:Y:S01]  /*f130*/  FADD R123, -R118, R105 ;  /* 0x00000069767b7221 */ /* 0x000fe20000000100 */
[----:B------:R-:W-:Y:S01]  /*f140*/  FMUL R105, R166, R115 ;  /* 0x00000073a6697220 */ /* 0x000fe20000400000 */
[----:B------:R-:W-:Y:S01]  /*f150*/  FMUL R107, R117, R109 ;  /* 0x0000006d756b7220 */ /* 0x000fe20000400000 */
[-C--:B------:R-:W-:Y:S01]  /*f160*/  FMUL R109, R109, R112.reuse ;  /* 0x000000706d6d7220 */ /* 0x080fe20000400000 */
[----:B------:R-:W-:Y:S01]  /*f170*/  FMUL R117, R117, R112 ;  /* 0x0000007075757220 */ /* 0x000fe20000400000 */
[C---:B------:R-:W-:Y:S01]  /*f180*/  FFMA R113, R111.reuse, -3, R122 ;  /* 0xc04000006f717823 */ /* 0x040fe2000000007a */
[-C--:B------:R-:W-:Y:S01]  /*f190*/  FMUL R112, R172, R115.reuse ;  /* 0x00000073ac707220 */ /* 0x080fe20000400000 */
[-C--:B------:R-:W-:Y:S01]  /*f1a0*/  FFMA R120, R156, R116.reuse, R105 ;  /* 0x000000749c787223 */ /* 0x080fe20000000069 */
[-C--:B------:R-:W-:Y:S01]  /*f1b0*/  FMUL R122, R164, R115.reuse ;  /* 0x00000073a47a7220 */ /* 0x080fe20000400000 */
[C---:B------:R-:W-:Y:S01]  /*f1c0*/  FFMA R121, R118.reuse, -3, R111 ;  /* 0xc040000076797823 */ /* 0x040fe2000000006f */
[----:B------:R-:W-:Y:S01]  /*f1d0*/  FFMA R127, R111, 3, -R118 ;  /* 0x404000006f7f7823 */ /* 0x000fe20000000876 */
[----:B------:R-:W-:Y:S01]  /*f1e0*/  FFMA R129, R118, -3, R113 ;  /* 0xc040000076817823 */ /* 0x000fe20000000071 */
[----:B------:R-:W-:Y:S01]  /*f1f0*/  FMUL R125, R35, 0.37317633628845214844 ;  /* 0x3ebf10f8237d7820 */ /* 0x000fe20000400000 */
[-C--:B------:R-:W-:Y:S01]  /*f200*/  FMUL R124, R160, R115.reuse ;  /* 0x00000073a07c7220 */ /* 0x080fe20000400000 */
[----:B------:R-:W-:Y:S01]  /*f210*/  FFMA R112, R159, R116, R112 ;  /* 0x000000749f707223 */ /* 0x000fe20000000070 */
[----:B------:R-:W-:Y:S01]  /*f220*/  FFMA R120, R167, R114, R120 ;  /* 0x00000072a7787223 */ /* 0x000fe20000000078 */
[----:B------:R-:W-:Y:S01]  /*f230*/  FMUL R118, R168, R115 ;  /* 0x00000073a8767220 */ /* 0x000fe20000400000 */
[-C--:B------:R-:W-:Y:S01]  /*f240*/  FFMA R122, R155, R116.reuse, R122 ;  /* 0x000000749b7a7223 */ /* 0x080fe2000000007a */
[----:B------:R-:W-:Y:S01]  /*f250*/  FMUL R128, R37, -0.59004360437393188477 ;  /* 0xbf170d1925807820 */ /* 0x000fe20000400000 */
[----:B------:R-:W-:Y:S01]  /*f260*/  FFMA R124, R153, R116, R124 ;  /* 0x00000074997c7223 */ /* 0x000fe2000000007c */
[----:B------:R-:W-:Y:S01]  /*f270*/  FFMA R112, R173, R114, R112 ;  /* 0x00000072ad707223 */ /* 0x000fe20000000070 */
[----:B------:R-:W-:Y:S01]  /*f280*/  FMUL R111, R125, R120 ;  /* 0x000000787d6f7220 */ /* 0x000fe20000400000 */
[----:B------:R-:W-:Y:S01]  /*f290*/  FMUL R131, R36, -0.45704579353332519531 ;  /* 0xbeea01e824837820 */ /* 0x000fe20000400000 */
[----:B------:R-:W-:Y:S01]  /*f2a0*/  FFMA R118, R157, R116, R118 ;  /* 0x000000749d767223 */ /* 0x000fe20000000076 */
[-C--:B------:R-:W-:Y:S01]  /*f2b0*/  FFMA R122, R165, R114.reuse, R122 ;  /* 0x00000072a57a7223 */ /* 0x080fe2000000007a */
[----:B------:R-:W-:Y:S01]  /*f2c0*/  FFMA R124, R161, R114, R124 ;  /* 0x00000072a17c7223 */ /* 0x000fe2000000007c */
[C---:B------:R-:W-:Y:S01]  /*f2d0*/  FFMA R126, -R128.reuse, R112, -R111 ;  /* 0x00000070807e7223 */ /* 0x040fe2000000096f */
[----:B------:R-:W-:Y:S01]  /*f2e0*/  FMUL R130, R37, -0.45704579353332519531 ;  /* 0xbeea01e825827820 */ /* 0x000fe20000400000 */
[----:B------:R-:W-:Y:S01]  /*f2f0*/  FFMA R118, R169, R114, R118 ;  /* 0x00000072a9767223 */ /* 0x000fe20000000076 */
[----:B------:R-:W-:Y:S01]  /*f300*/  FMUL R113, R131, R122 ;  /* 0x0000007a83717220 */ /* 0x000fe20000400000 */
[C---:B------:R-:W-:Y:S01]  /*f310*/  FMUL R105, R128.reuse, R121 ;  /* 0x0000007980697220 */ /* 0x040fe20000400000 */
[-C--:B------:R-:W-:Y:S01]  /*f320*/  FMUL R121, R121, R112.reuse ;  /* 0x0000007079797220 */ /* 0x080fe20000400000 */
[--C-:B------:R-:W-:Y:S01]  /*f330*/  FFMA R128, R128, R112, R109.reuse ;  /* 0x0000007080807223 */ /* 0x100fe2000000006d */
[----:B------:R-:W-:Y:S01]  /*f340*/  FFMA R126, R126, 3, -R109 ;  /* 0x404000007e7e7823 */ /* 0x000fe2000000086d */
[----:B------:R-:W-:Y:S01]  /*f350*/  FMUL R112, R127, R124 ;  /* 0x0000007c7f707220 */ /* 0x000fe20000400000 */
[-C--:B------:R-:W-:Y:S01]  /*f360*/  FFMA R113, R130, R118.reuse, R113 ;  /* 0x0000007682717223 */ /* 0x080fe20000000071 */
[----:B------:R-:W-:Y:S01]  /*f370*/  FMUL R109, R162, R115 ;  /* 0x00000073a26d7220 */ /* 0x000fe20000400000 */
[C---:B------:R-:W-:Y:S01]  /*f380*/  FMUL R118, R123.reuse, R118 ;  /* 0x000000767b767220 */ /* 0x040fe20000400000 */
[----:B------:R-:W-:Y:S01]  /*f390*/  FMUL R119, R112, -0.59004360437393188477 ;  /* 0xbf170d1970777820 */ /* 0x000fe20000400000 */
[----:B------:R-:W-:Y:S01]  /*f3a0*/  FMUL R122, R123, R122 ;  /* 0x0000007a7b7a7220 */ /* 0x000fe20000400000 */
[----:B------:R-:W-:Y:S01]  /*f3b0*/  FFMA R112, R154, R116, R109 ;  /* 0x000000749a707223 */ /* 0x000fe2000000006d */
[----:B------:R-:W-:Y:S01]  /*f3c0*/  FMUL R118, R118, -0.45704579353332519531 ;  /* 0xbeea01e876767820 */ /* 0x000fe20000400000 */
[----:B------:R-:W-:Y:S01]  /*f3d0*/  FMUL R120, R129, R120 ;  /* 0x0000007881787220 */ /* 0x000fe20000400000 */
[----:B------:R-:W-:Y:S01]  /*f3e0*/  FFMA R122, R122, -0.45704579353332519531, R119 ;  /* 0xbeea01e87a7a7823 */ /* 0x000fe20000000077 */
[----:B------:R-:W-:Y:S01]  /*f3f0*/  FFMA R112, R163, R114, R112 ;  /* 0x00000072a3707223 */ /* 0x000fe20000000070 */
[----:B------:R-:W-:Y:S01]  /*f400*/  FFMA R121, R121, -0.59004360437393188477, R118 ;  /* 0xbf170d1979797823 */ /* 0x000fe20000000076 */
[----:B------:R-:W-:Y:S01]  /*f410*/  FMUL R118, R113, 4 ;  /* 0x4080000071767820 */ /* 0x000fe20000400000 */
[----:B------:R-:W-:Y:S01]  /*f420*/  FMUL R120, R120, 0.37317633628845214844 ;  /* 0x3ebf10f878787820 */ /* 0x000fe20000400000 */
[----:B------:R-:W-:Y:S01]  /*f430*/  FMUL R132, R36, -0.59004360437393188477 ;  /* 0xbf170d1924847820 */ /* 0x000fe20000400000 */
[----:B------:R-:W-:Y:S01]  /*f440*/  FMUL R119, R37, R36 ;  /* 0x0000002425777220 */ /* 0x000fe20000400000 */
[----:B------:R-:W-:Y:S01]  /*f450*/  FMUL R109, R35, R112 ;  /* 0x00000070236d7220 */ /* 0x000fe20000400000 */
[----:B------:R-:W-:Y:S01]  /*f460*/  FADD R128, -R113, R128 ;  /* 0x0000008071807221 */ /* 0x000fe20000000100 */
[----:B------:R-:W-:Y:S01]  /*f470*/  FFMA R118, R111, 2, R118 ;  /* 0x400000006f767823 */ /* 0x000fe20000000076 */
[----:B------:R-:W-:Y:S01]  /*f480*/  FADD R113, -R113, R126 ;  /* 0x0000007e71717221 */ /* 0x000fe20000000100 */
[----:B------:R-:W-:Y:S01]  /*f490*/  FFMA R117, R117, 1.4453057050704956055, R120 ;  /* 0x3fb8ffc775757823 */ /* 0x000fe20000000078 */
[C---:B------:R-:W-:Y:S01]  /*f4a0*/  FFMA R111, R132.reuse, R124, -R111 ;  /* 0x0000007c846f7223 */ /* 0x040fe2000000086f */
[----:B------:R-:W-:Y:S01]  /*f4b0*/  FMUL R126, R119, 2.8906114101409912109 ;  /* 0x4038ffc7777e7820 */ /* 0x000fe20000400000 */
[----:B------:R-:W-:Y:S01]  /*f4c0*/  FMUL R109, R109, 2.8906114101409912109 ;  /* 0x4038ffc76d6d7820 */ /* 0x000fe20000400000 */
[----:B------:R-:W-:Y:S01]  /*f4d0*/  FMUL R119, R132, R127 ;  /* 0x0000007f84777220 */ /* 0x000fe20000400000 */
[----:B------:R-:W-:Y:S01]  /*f4e0*/  FFMA R128, R111, 3, R128 ;  /* 0x404000006f807823 */ /* 0x000fe20000000080 */
[----:B------:R-:W-:Y:S01]  /*f4f0*/  FFMA R112, R126, R112, R117 ;  /* 0x000000707e707223 */ /* 0x000fe20000000075 */
[-C--:B------:R-:W-:Y:S01]  /*f500*/  FFMA R111, R37, R109.reuse, R122 ;  /* 0x0000006d256f7223 */ /* 0x080fe2000000007a */
[----:B------:R-:W-:Y:S01]  /*f510*/  FFMA R127, -R132, R124, R113 ;  /* 0x0000007c847f7223 */ /* 0x000fe20000000171 */
[C---:B------:R-:W-:Y:S01]  /*f520*/  FFMA R120, R36.reuse, R109, R121 ;  /* 0x0000006d24787223 */ /* 0x040fe20000000079 */
[----:B------:R-:W-:Y:S01]  /*f530*/  FFMA R112, R35, R118, R112 ;  /* 0x0000007623707223 */ /* 0x000fe20000000070 */
[----:B------:R-:W-:Y:S01]  /*f540*/  FMUL R113, R123, R131 ;  /* 0x000000837b717220 */ /* 0x000fe20000400000 */
[CC--:B------:R-:W-:Y:S01]  /*f550*/  FFMA R117, R36.reuse, R127.reuse, R111 ;  /* 0x0000007f24757223 */ /* 0x0c0fe2000000006f */
[----:B------:R-:W-:Y:S01]  /*f560*/  FFMA R120, R37, R128, R120 ;  /* 0x0000008025787223 */ /* 0x000fe20000000078 */
[----:B------:R-:W-:Y:S01]  /*f570*/  FFMA R121, R35, R118, R112 ;  /* 0x0000007623797223 */ /* 0x000fe20000000070 */
[C---:B------:R-:W-:Y:S01]  /*f580*/  FFMA R112, R119.reuse, R116, RZ ;  /* 0x0000007477707223 */ /* 0x040fe200000000ff */
[----:B------:R-:W-:Y:S01]  /*f590*/  FFMA R127, R36, R127, R117 ;  /* 0x0000007f247f7223 */ /* 0x000fe20000000075 */
[----:B------:R-:W-:Y:S01]  /*f5a0*/  FFMA R118, R119, R115, RZ ;  /* 0x0000007377767223 */ /* 0x000fe200000000ff */
[----:B------:R-:W-:Y:S01]  /*f5b0*/  FMUL R117, R35, R126 ;  /* 0x0000007e23757220 */ /* 0x000fe20000400000 */
[----:B------:R-:W-:Y:S01]  /*f5c0*/  FFMA R119, R119, R114, RZ ;  /* 0x0000007277777223 */ /* 0x000fe200000000ff */
[----:B------:R-:W-:Y:S01]  /*f5d0*/  FMUL R111, R125, R129 ;  /* 0x000000817d6f7220 */ /* 0x000fe20000400000 */
[----:B------:R-:W-:Y:S01]  /*f5e0*/  FMUL R109, R123, R130 ;  /* 0x000000827b6d7220 */ /* 0x000fe20000400000 */
[----:B------:R-:W-:Y:S01]  /*f5f0*/  FFMA R125, R37, R128, R120 ;  /* 0x00000080257d7223 */ /* 0x000fe20000000078 */
[CC--:B------:R-:W-:Y:S01]  /*f600*/  FFMA R120, R117.reuse, R116.reuse, RZ ;  /* 0x0000007475787223 */ /* 0x0c0fe200000000ff */
[-C--:B------:R-:W-:Y:S01]  /*f610*/  FFMA R122, R117, R115.reuse, RZ ;  /* 0x00000073757a7223 */ /* 0x080fe200000000ff */
[C---:B------:R-:W-:Y:S01]  /*f620*/  FFMA R123, R107.reuse, R116, RZ ;  /* 0x000000746b7b7223 */ /* 0x040fe200000000ff */
[CC--:B------:R-:W-:Y:S01]  /*f630*/  FFMA R124, R107.reuse, R115.reuse, RZ ;  /* 0x000000736b7c7223 */ /* 0x0c0fe200000000ff */
[----:B------:R-:W-:Y:S01]  /*f640*/  FFMA R126, R107, R114, RZ ;  /* 0x000000726b7e7223 */ /* 0x000fe200000000ff */
[C---:B------:R-:W-:Y:S01]  /*f650*/  FFMA R128, R105.reuse, R116, RZ ;  /* 0x0000007469807223 */ /* 0x040fe200000000ff */
[CC--:B------:R-:W-:Y:S01]  /*f660*/  FFMA R129, R105.reuse, R115.reuse, RZ ;  /* 0x0000007369817223 */ /* 0x0c0fe200000000ff */
[-C--:B------:R-:W-:Y:S01]  /*f670*/  FFMA R130, R105, R114.reuse, RZ ;  /* 0x0000007269827223 */ /* 0x080fe200000000ff */
[----:B------:R-:W-:Y:S01]  /*f680*/  FADD R118, RZ, R118 ;  /* 0x00000076ff767221 */ /* 0x000fe20000000000 */
[----:B------:R-:W-:Y:S01]  /*f690*/  FADD R119, RZ, R119 ;  /* 0x00000077ff777221 */ /* 0x000fe20000000000 */
[----:B------:R-:W-:Y:S01]  /*f6a0*/  FFMA R117, R117, R114, RZ ;  /* 0x0000007275757223 */ /* 0x000fe200000000ff */
[CC--:B------:R-:W-:Y:S01]  /*f6b0*/  FFMA R105, R113.reuse, R116.reuse, RZ ;  /* 0x0000007471697223 */ /* 0x0c0fe200000000ff */
[-C--:B------:R-:W-:Y:S01]  /*f6c0*/  FFMA R107, R113, R115.reuse, RZ ;  /* 0x00000073716b7223 */ /* 0x080fe200000000ff */
[----:B------:R-:W-:Y:S01]  /*f6d0*/  FADD R137, RZ, R118 ;  /* 0x00000076ff897221 */ /* 0x000fe20000000000 */
[----:B------:R-:W-:Y:S01]  /*f6e0*/  FADD R141, RZ, R119 ;  /* 0x00000077ff8d7221 */ /* 0x000fe20000000000 */
[----:B------:R-:W-:Y:S01]  /*f6f0*/  FADD R131, RZ, R112 ;  /* 0x00000070ff837221 */ /* 0x000fe20000000000 */
[----:B------:R-:W-:Y:S01]  /*f700*/  FADD R132, RZ, R117 ;  /* 0x00000075ff847221 */ /* 0x000fe20000000000 */
[----:B------:R-:W-:Y:S01]  /*f710*/  FADD R118, RZ, R105 ;  /* 0x00000069ff767221 */ /* 0x000fe20000000000 */
[----:B------:R-:W-:Y:S01]  /*f720*/  FADD R119, RZ, R107 ;  /* 0x0000006bff777221 */ /* 0x000fe20000000000 */
[CC--:B------:R-:W-:Y:S01]  /*f730*/  FFMA R112, R109.reuse, R116.reuse, RZ ;  /* 0x000000746d707223 */ /* 0x0c0fe200000000ff */
[-C--:B------:R-:W-:Y:S01]  /*f740*/  FFMA R117, R109, R115.reuse, RZ ;  /* 0x000000736d757223 */ /* 0x080fe200000000ff */
[C---:B------:R-:W-:Y:S01]  /*f750*/  FFMA R105, R111.reuse, R116, RZ ;  /* 0x000000746f697223 */ /* 0x040fe200000000ff */
[----:B------:R-:W-:Y:S01]  /*f760*/  FFMA R107, R111, R115, RZ ;  /* 0x000000736f6b7223 */ /* 0x000fe200000000ff */
[-C--:B------:R-:W-:Y:S01]  /*f770*/  FFMA R113, R113, R114.reuse, RZ ;  /* 0x0000007271717223 */ /* 0x080fe200000000ff */
[-C--:B------:R-:W-:Y:S01]  /*f780*/  FFMA R109, R109, R114.reuse, RZ ;  /* 0x000000726d6d7223 */ /* 0x080fe200000000ff */
[----:B------:R-:W-:Y:S01]  /*f790*/  FFMA R111, R111, R114, RZ ;  /* 0x000000726f6f7223 */ /* 0x000fe200000000ff */
[----:B------:R-:W-:Y:S01]  /*f7a0*/  FADD R120, RZ, R120 ;  /* 0x00000078ff787221 */ /* 0x000fe20000000000 */
        /* <DEDUP_REMOVED lines=53> */
[----:B------:R-:W-:-:S07]  /*fb00*/  FADD R203, RZ, R111 ;  /* 0x0000006fffcb7221 */ /* 0x000fce0000000000 */
.L_x_261:
[----:B------:R-:W-:Y:S05]  /*fb10*/  BSYNC.RECONVERGENT B2 ;  /* 0x0000000000027941 */ /* 0x000fea0003800200 */
.L_x_260:
[-C--:B------:R-:W-:Y:S01]  /*fb20*/  FFMA R106, R35, R35.reuse, R106 ;  /* 0x00000023236a7223 */ /* 0x080fe2000000006a */
[CC--:B------:R-:W-:Y:S01]  /*fb30*/  FMUL R111, R37.reuse, R36.reuse ;  /* 0x00000024256f7220 */ /* 0x0c0fe20000400000 */
[CC--:B------:R-:W-:Y:S01]  /*fb40*/  FMUL R109, R36.reuse, R35.reuse ;  /* 0x00000023246d7220 */ /* 0x0c0fe20000400000 */
[C---:B------:R-:W-:Y:S01]  /*fb50*/  FMUL R107, R37.reuse, R35 ;  /* 0x00000023256b7220 */ /* 0x040fe20000400000 */
[----:B------:R-:W-:Y:S01]  /*fb60*/  FMUL R112, R36, R36 ;  /* 0x0000002424707220 */ /* 0x000fe20000400000 */
[-C--:B------:R-:W-:Y:S01]  /*fb70*/  FFMA R105, -R37, R37.reuse, R106 ;  /* 0x0000002525697223 */ /* 0x080fe2000000016a */
[----:B------:R-:W-:Y:S01]  /*fb80*/  FMUL R111, R111, 1.0925484895706176758 ;  /* 0x3f8bd8a16f6f7820 */ /* 0x000fe20000400000 */
[----:B------:R-:W-:Y:S01]  /*fb90*/  FMUL R109, R109, -1.0925484895706176758 ;  /* 0xbf8bd8a16d6d7820 */ /* 0x000fe20000400000 */
[----:B------:R-:W-:Y:S01]  /*fba0*/  FMUL R107, R107, -1.0925484895706176758 ;  /* 0xbf8bd8a16b6b7820 */ /* 0x000fe20000400000 */
[----:B------:R-:W-:Y:S01]  /*fbb0*/  FADD R106, -R112, R105 ;  /* 0x00000069706a7221 */ /* 0x000fe20000000100 */
[----:B------:R-:W-:Y:S01]  /*fbc0*/  FFMA R105, R37, R37, -R112 ;  /* 0x0000002525697223 */ /* 0x000fe20000000870 */
[CC--:B------:R-:W-:Y:S01]  /*fbd0*/  FFMA R112, R111.reuse, R116.reuse, RZ ;  /* 0x000000746f707223 */ /* 0x0c0fe200000000ff */
[-C--:B------:R-:W-:Y:S01]  /*fbe0*/  FFMA R113, R111, R115.reuse, RZ ;  /* 0x000000736f717223 */ /* 0x080fe200000000ff */
[CC--:B------:R-:W-:Y:S01]  /*fbf0*/  FFMA R117, R109.reuse, R116.reuse, RZ ;  /* 0x000000746d757223 */ /* 0x0c0fe200000000ff */
[-C--:B------:R-:W-:Y:S01]  /*fc00*/  FFMA R118, R109, R115.reuse, RZ ;  /* 0x000000736d767223 */ /* 0x080fe200000000ff */
[C---:B------:R-:W-:Y:S01]  /*fc10*/  FFMA R119, R107.reuse, R116, RZ ;  /* 0x000000746b777223 */ /* 0x040fe200000000ff */
[-C--:B------:R-:W-:Y:S01]  /*fc20*/  FFMA R120, R107, R115.reuse, RZ ;  /* 0x000000736b787223 */ /* 0x080fe200000000ff */
[-C--:B------:R-:W-:Y:S01]  /*fc30*/  FFMA R111, R111, R114.reuse, RZ ;  /* 0x000000726f6f7223 */ /* 0x080fe200000000ff */
[-C--:B------:R-:W-:Y:S01]  /*fc40*/  FFMA R109, R109, R114.reuse, RZ ;  /* 0x000000726d6d7223 */ /* 0x080fe200000000ff */
[----:B------:R-:W-:Y:S01]  /*fc50*/  FFMA R107, R107, R114, RZ ;  /* 0x000000726b6b7223 */ /* 0x000fe200000000ff */
[----:B------:R-:W-:Y:S01]  /*fc60*/  FMUL R105, R105, 0.54627424478530883789 ;  /* 0x3f0bd8a169697820 */ /* 0x000fe20000400000 */
[----:B------:R-:W-:Y:S01]  /*fc70*/  FADD R110, R110, R125 ;  /* 0x0000007d6e6e7221 */ /* 0x000fe20000000000 */
[----:B------:R-:W-:Y:S01]  /*fc80*/  FADD R233, RZ, R111 ;  /* 0x0000006fffe97221 */ /* 0x000fe20000000000 */
[----:B------:R-:W-:Y:S01]  /*fc90*/  FADD R225, RZ, R109 ;  /* 0x0000006dffe17221 */ /* 0x000fe20000000000 */
[----:B------:R-:W-:Y:S01]  /*fca0*/  FADD R125, RZ, R107 ;  /* 0x0000006bff7d7221 */ /* 0x000fe20000000000 */
[C---:B------:R-:W-:Y:S01]  /*fcb0*/  FFMA R107, R105.reuse, R116, RZ ;  /* 0x00000074696b7223 */ /* 0x040fe200000000ff */
[C---:B------:R-:W-:Y:S01]  /*fcc0*/  FFMA R109, R105.reuse, R115, RZ ;  /* 0x00000073696d7223 */ /* 0x040fe200000000ff */
[----:B------:R-:W-:Y:S01]  /*fcd0*/  FFMA R111, R105, R114, RZ ;  /* 0x00000072696f7223 */ /* 0x000fe200000000ff */
[----:B------:R-:W-:Y:S01]  /*fce0*/  FMUL R105, R106, 0.3153915703296661377 ;  /* 0x3ea17b016a697820 */ /* 0x000fe20000400000 */
[----:B------:R-:W-:Y:S01]  /*fcf0*/  FADD R108, R108, R127 ;  /* 0x0000007f6c6c7221 */ /* 0x000fe20000000000 */
[----:B------:R-:W-:Y:S01]  /*fd00*/  FADD R127, RZ, R107 ;  /* 0x0000006bff7f7221 */ /* 0x000fe20000000000 */
[----:B------:R-:W-:Y:S01]  /*fd10*/  FADD R112, RZ, R112 ;  /* 0x00000070ff707221 */ /* 0x000fe20000000000 */
        /* <DEDUP_REMOVED lines=13> */
[----:B------:R-:W-:Y:S01]  /*fdf0*/  FADD R104, R104, R121 ;  /* 0x0000007968687221 */ /* 0x000fe20000000000 */
        /* <DEDUP_REMOVED lines=15> */
.L_x_259:
[----:B------:R-:W-:Y:S05]  /*fef0*/  BSYNC.RECONVERGENT B1 ;  /* 0x0000000000017941 */ /* 0x000fea0003800200 */
.L_x_258:
[-C--:B------:R-:W-:Y:S01]  /*ff00*/  FMUL R105, R93, R116.reuse ;  /* 0x000000745d697220 */ /* 0x080fe20000400000 */
[-C--:B------:R-:W-:Y:S01]  /*ff10*/  FMUL R107, R91, R115.reuse ;  /* 0x000000735b6b7220 */ /* 0x080fe20000400000 */
[-C--:B------:R-:W-:Y:S02]  /*ff20*/  FMUL R112, R89, R115.reuse ;  /* 0x0000007359707220 */ /* 0x080fe40000400000 */
[----:B------:R-:W-:Y:S01]  /*ff30*/  FFMA R106, R94, -R115, -R105 ;  /* 0x800000735e6a7223 */ /* 0x000fe20000000869 */
[-C--:B------:R-:W-:Y:S01]  /*ff40*/  FFMA R107, R88, R116.reuse, R107 ;  /* 0x00000074586b7223 */ /* 0x080fe2000000006b */
[----:B------:R-:W-:Y:S02]  /*ff50*/  FFMA R109, R87, R116, R112 ;  /* 0x00000074576d7223 */ /* 0x000fe40000000070 */
[-C--:B------:R-:W-:Y:S01]  /*ff60*/  FFMA R105, R95, -R114.reuse, R106 ;  /* 0x800000725f697223 */ /* 0x080fe2000000006a */
[-C--:B------:R-:W-:Y:S01]  /*ff70*/  FFMA R107, R92, R114.reuse, R107 ;  /* 0x000000725c6b7223 */ /* 0x080fe2000000006b */
[----:B------:R-:W-:-:S02]  /*ff80*/  FFMA R109, R90, R114, R109 ;  /* 0x000000725a6d7223 */ /* 0x000fc4000000006d */
[----:B------:R-:W-:Y:S01]  /*ff90*/  FFMA R110, R105, 0.48860251903533935547, R110 ;  /* 0x3efa2a1c696e7823 */ /* 0x000fe2000000006e */
[----:B------:R-:W-:Y:S01]  /*ffa0*/  FFMA R104, R107, 0.48860251903533935547, R104 ;  /* 0x3efa2a1c6b687823 */ /* 0x000fe20000000068 */
[----:B------:R-:W-:Y:S01]  /*ffb0*/  FFMA R108, R109, -0.48860251903533935547, R108 ;  /* 0xbefa2a1c6d6c7823 */ /* 0x000fe2000000006c */
[----:B------:R-:W-:Y:S01]  /*ffc0*/  FMUL R107, R36, -0.48860251903533935547 ;  /* 0xbefa2a1c246b7820 */ /* 0x000fe20000400000 */
[----:B------:R-:W-:Y:S01]  /*ffd0*/  FMUL R105, R35, 0.48860251903533935547 ;  /* 0x3efa2a1c23697820 */ /* 0x000fe20000400000 */
[----:B------:R-:W-:Y:S01]  /*ffe0*/  FMUL R109, R37, 0.48860251903533935547 ;  /* 0x3efa2a1c256d7820 */ /* 0x000fe20000400000 */
[----:B------:R-:W-:Y:S01]  /*fff0*/  FADD R113, RZ, R110 ;  /* 0x0000006eff717221 */ /* 0x000fe20000000000 */
[CC--:B------:R-:W-:Y:S01]  /*10000*/  FFMA R239, R107.reuse, R116.reuse, RZ ;  /* 0x000000746bef7223 */ /* 0x0c0fe200000000ff */
[-C--:B------:R-:W-:Y:S01]  /*10010*/  FFMA R241, R107, R115.reuse, RZ ;  /* 0x000000736bf17223 */ /* 0x080fe200000000ff */
[CC--:B------:R-:W-:Y:S01]  /*10020*/  FFMA R245, R105.reuse, R116.reuse, RZ ;  /* 0x0000007469f57223 */ /* 0x0c0fe200000000ff */
[-C--:B------:R-:W-:Y:S01]  /*10030*/  FFMA R247, R105, R115.reuse, RZ ;  /* 0x0000007369f77223 */ /* 0x080fe200000000ff */
[C---:B------:R-:W-:Y:S01]  /*10040*/  FFMA R251, R109.reuse, -R116, RZ ;  /* 0x800000746dfb7223 */ /* 0x040fe200000000ff */
[----:B------:R-:W-:Y:S01]  /*10050*/  FFMA R122, R109, -R115, RZ ;  /* 0x800000736d7a7223 */ /* 0x000fe200000000ff */
[-C--:B------:R-:W-:Y:S01]  /*10060*/  FFMA R107, R107, R114.reuse, RZ ;  /* 0x000000726b6b7223 */ /* 0x080fe200000000ff */
[-C--:B------:R-:W-:Y:S01]  /*10070*/  FFMA R105, R105, R114.reuse, RZ ;  /* 0x0000007269697223 */ /* 0x080fe200000000ff */
[----:B------:R-:W-:Y:S01]  /*10080*/  FFMA R109, R109, -R114, RZ ;  /* 0x800000726d6d7223 */ /* 0x000fe200000000ff */
        /* <DEDUP_REMOVED lines=11> */
.L_x_257:
[----:B------:R-:W-:Y:S05]  /*10140*/  BSYNC.RECONVERGENT B0 ;  /* 0x0000000000007941 */ /* 0x000fea0003800200 */
.L_x_256:
[----:B------:R-:W0:Y:S01]  /*10150*/  LDC R131, c[0x0][0x6d8] ;  /* 0x0001b600ff837b82 */ /* 0x000e220000000800 */
[----:B------:R-:W-:Y:S02]  /*10160*/  IMAD R120, R175, UR28, RZ ;  /* 0x0000001caf787c24 */ /* 0x000fe4000f8e02ff */
[----:B------:R-:W-:Y:S01]  /*10170*/  FFMA R119, R116, 0.28209480643272399902, RZ ;  /* 0x3e906ebb74777823 */ /* 0x000fe200000000ff */
[----:B------:R-:W-:Y:S01]  /*10180*/  FFMA R115, R115, 0.28209480643272399902, RZ ;  /* 0x3e906ebb73737823 */ /* 0x000fe200000000ff */
[----:B------:R-:W-:-:S03]  /*10190*/  FFMA R237, R114, 0.28209480643272399902, RZ ;  /* 0x3e906ebb72ed7823 */ /* 0x000fc600000000ff */
[----:B------:R-:W1:Y:S01]  /*101a0*/  LDC.64 R104, c[0x0][0x6c8] ;  /* 0x0001b200ff687b82 */ /* 0x000e620000000a00 */
[----:B0-----:R-:W-:-:S04]  /*101b0*/  IADD3 R108, PT, PT, R120, R131, RZ ;  /* 0x00000083786c7210 */ /* 0x001fc80007ffe0ff */
[----:B------:R-:W-:Y:S02]  /*101c0*/  IADD3 R107, PT, PT, R108, R131, RZ ;  /* 0x000000836c6b7210 */ /* 0x000fe40007ffe0ff */
[-C--:B-1----:R-:W-:Y:S02]  /*101d0*/  IADD3 R110, P1, PT, R120, R104.reuse, RZ ;  /* 0x00000068786e7210 */ /* 0x082fe40007f3e0ff */
[-C--:B------:R-:W-:Y:S02]  /*101e0*/  IADD3 R108, P2, PT, R108, R104.reuse, RZ ;  /* 0x000000686c6c7210 */ /* 0x080fe40007f5e0ff */
[-C--:B------:R-:W-:Y:S02]  /*101f0*/  IADD3.X R111, PT, PT, RZ, R105.reuse, RZ, P1, !PT ;  /* 0x00000069ff6f7210 */ /* 0x080fe40000ffe4ff */
[----:B------:R-:W-:Y:S02]  /*10200*/  IADD3 R106, P1, PT, R107, R104, RZ ;  /* 0x000000686b6a7210 */ /* 0x000fe40007f3e0ff */
[-C--:B------:R-:W-:Y:S01]  /*10210*/  IADD3.X R109, PT, PT, RZ, R105.reuse, RZ, P2, !PT ;  /* 0x00000069ff6d7210 */ /* 0x080fe200017fe4ff */
[----:B------:R0:W-:Y:S01]  /*10220*/  REDG.E.ADD.F32.FTZ.RN.STRONG.GPU desc[UR4][R110.64], R119 ;  /* 0x000000776e0079a6 */ /* 0x0001e2000c12f304 */
[----:B------:R-:W-:Y:S01]  /*10230*/  IADD3.X R107, PT, PT, RZ, R105, RZ, P1, !PT ;  /* 0x00000069ff6b7210 */ /* 0x000fe20000ffe4ff */
[----:B------:R-:W-:Y:S02]  /*10240*/  BSSY.RECONVERGENT B0, `(.L_x_262) ;  /* 0x00000c2000007945 */ /* 0x000fe40003800200 */
[----:B------:R0:W-:Y:S01]  /*10250*/  REDG.E.ADD.F32.FTZ.RN.STRONG.GPU desc[UR4][R108.64], R115 ;  /* 0x000000736c0079a6 */ /* 0x0001e2000c12f304 */
[----:B------:R-:W-:-:S03]  /*10260*/  FADD R186, R186, R113 ;  /* 0x00000071baba7221 */ /* 0x000fc60000000000 */
[----:B------:R0:W-:Y:S01]  /*10270*/  REDG.E.ADD.F32.FTZ.RN.STRONG.GPU desc[UR4][R106.64], R237 ;  /* 0x000000ed6a0079a6 */ /* 0x0001e2000c12f304 */
[----:B------:R-:W-:Y:S01]  /*10280*/  FADD R187, R187, R112 ;  /* 0x00000070bbbb7221 */ /* 0x000fe20000000000 */
[----:B------:R-:W-:Y:S01]  /*10290*/  FADD R188, R188, R117 ;  /* 0x00000075bcbc7221 */ /* 0x000fe20000000000 */
[----:B------:R-:W-:Y:S06]  /*102a0*/  @!P0 BRA `(.L_x_263) ;  /* 0x0000000800ec8947 */ /* 0x000fec0003800000 */
[----:B0-----:R-:W0:Y:S02]  /*102b0*/  LDC R237, c[0x0][0x6d4] ;  /* 0x0001b500ffed7b82 */ /* 0x001e240000000800 */
[----:B0-----:R-:W-:-:S04]  /*102c0*/  IADD3 R107, PT, PT, R120, R237, RZ ;  /* 0x000000ed786b7210 */ /* 0x001fc80007ffe0ff */
[CC--:B------:R-:W-:Y:S02]  /*102d0*/  IADD3 R106, P0, PT, R107.reuse, R104.reuse, RZ ;  /* 0x000000686b6a7210 */ /* 0x0c0fe40007f1e0ff */
[----:B------:R-:W-:Y:S02]  /*102e0*/  IADD3 R108, PT, PT, R107, R131, RZ ;  /* 0x000000836b6c7210 */ /* 0x000fe40007ffe0ff */
[----:B------:R-:W-:Y:S02]  /*102f0*/  IADD3.X R107, PT, PT, RZ, R105, RZ, P0, !PT ;  /* 0x00000069ff6b7210 */ /* 0x000fe400007fe4ff */
[C---:B------:R-:W-:Y:S02]  /*10300*/  IADD3 R110, P0, PT, R108.reuse, R104, RZ ;  /* 0x000000686c6e7210 */ /* 0x040fe40007f1e0ff */
[----:B------:R-:W-:Y:S01]  /*10310*/  IADD3 R119, PT, PT, R108, R131, RZ ;  /* 0x000000836c777210 */ /* 0x000fe20007ffe0ff */
[----:B------:R0:W-:Y:S01]  /*10320*/  REDG.E.ADD.F32.FTZ.RN.STRONG.GPU desc[UR4][R106.64], R239 ;  /* 0x000000ef6a0079a6 */ /* 0x0001e2000c12f304 */
[----:B------:R-:W-:-:S02]  /*10330*/  LEA R108, R237, R120, 0x1 ;  /* 0x00000078ed6c7211 */ /* 0x000fc400078e08ff */
[----:B------:R-:W-:Y:S02]  /*10340*/  IADD3.X R111, PT, PT, RZ, R105, RZ, P0, !PT ;  /* 0x00000069ff6f7210 */ /* 0x000fe400007fe4ff */
[-C--:B------:R-:W-:Y:S02]  /*10350*/  IADD3 R118, P0, PT, R119, R104.reuse, RZ ;  /* 0x0000006877767210 */ /* 0x080fe40007f1e0ff */
[----:B------:R-:W-:Y:S01]  /*10360*/  IADD3 R109, PT, PT, R108, R131, RZ ;  /* 0x000000836c6d7210 */ /* 0x000fe20007ffe0ff */
[----:B------:R-:W-:Y:S01]  /*10370*/  IMAD R112, R237, 0x3, R120 ;  /* 0x00000003ed707824 */ /* 0x000fe200078e0278 */
[----:B------:R-:W-:Y:S01]  /*10380*/  IADD3.X R119, PT, PT, RZ, R105, RZ, P0, !PT ;  /* 0x00000069ff777210 */ /* 0x000fe200007fe4ff */
[----:B------:R1:W-:Y:S01]  /*10390*/  REDG.E.ADD.F32.FTZ.RN.STRONG.GPU desc[UR4][R110.64], R241 ;  /* 0x000000f16e0079a6 */ /* 0x0003e2000c12f304 */
[----:B0-----:R-:W-:Y:S02]  /*103a0*/  IADD3 R106, P0, PT, R109, R104, RZ ;  /* 0x000000686d6a7210 */ /* 0x001fe40007f1e0ff */
[----:B------:R-:W-:Y:S01]  /*103b0*/  IADD3 R113, PT, PT, R131, R237, RZ ;  /* 0x000000ed83717210 */ /* 0x000fe20007ffe0ff */
[----:B------:R2:W-:Y:S01]  /*103c0*/  REDG.E.ADD.F32.FTZ.RN.STRONG.GPU desc[UR4][R118.64], R243 ;  /* 0x000000f3760079a6 */ /* 0x0005e2000c12f304 */
[----:B------:R-:W-:-:S02]  /*103d0*/  IADD3.X R107, PT, PT, RZ, R105, RZ, P0, !PT ;  /* 0x00000069ff6b7210 */ /* 0x000fc400007fe4ff */
[-C--:B------:R-:W-:Y:S02]  /*103e0*/  IADD3 R116, P1, PT, R108, R104.reuse, RZ ;  /* 0x000000686c747210 */ /* 0x080fe40007f3e0ff */
[C---:B------:R-:W-:Y:S02]  /*103f0*/  IADD3 R114, PT, PT, R112.reuse, R131, RZ ;  /* 0x0000008370727210 */ /* 0x040fe40007ffe0ff */
[----:B-1----:R-:W-:Y:S02]  /*10400*/  IADD3 R110, P0, PT, R112, R104, RZ ;  /* 0x00000068706e7210 */ /* 0x002fe40007f1e0ff */
[----:B------:R-:W-:Y:S02]  /*10410*/  LEA R113, R113, R120, 0x1 ;  /* 0x0000007871717211 */ /* 0x000fe400078e08ff */
[----:B------:R-:W-:Y:S02]  /*10420*/  IADD3.X R117, PT, PT, RZ, R105, RZ, P1, !PT ;  /* 0x00000069ff757210 */ /* 0x000fe40000ffe4ff */
[----:B------:R-:W-:-:S02]  /*10430*/  IADD3 R115, PT, PT, R114, R131, RZ ;  /* 0x0000008372737210 */ /* 0x000fc40007ffe0ff */
[-C--:B------:R-:W-:Y:S01]  /*10440*/  IADD3.X R111, PT, PT, RZ, R105.reuse, RZ, P0, !PT ;  /* 0x00000069ff6f7210 */ /* 0x080fe200007fe4ff */
[----:B------:R2:W-:Y:S01]  /*10450*/  REDG.E.ADD.F32.FTZ.RN.STRONG.GPU desc[UR4][R116.64], R245 ;  /* 0x000000f5740079a6 */ /* 0x0005e2000c12f304 */
[-C--:B------:R-:W-:Y:S02]  /*10460*/  IADD3 R108, P1, PT, R113, R104.reuse, RZ ;  /* 0x00000068716c7210 */ /* 0x080fe40007f3e0ff */
[----:B------:R-:W-:Y:S01]  /*10470*/  ISETP.NE.AND P0, PT, R20, 0x2, PT ;  /* 0x000000021400780c */ /* 0x000fe20003f05270 */
[----:B------:R2:W-:Y:S01]  /*10480*/  REDG.E.ADD.F32.FTZ.RN.STRONG.GPU desc[UR4][R106.64], R247 ;  /* 0x000000f76a0079a6 */ /* 0x0005e2000c12f304 */
[-C--:B------:R-:W-:Y:S02]  /*10490*/  IADD3 R112, P2, PT, R114, R104.reuse, RZ ;  /* 0x0000006872707210 */ /* 0x080fe40007f5e0ff */
[----:B------:R-:W-:Y:S02]  /*104a0*/  IADD3 R114, P3, PT, R115, R104, RZ ;  /* 0x0000006873727210 */ /* 0x000fe40007f7e0ff */
[----:B------:R-:W-:-:S02]  /*104b0*/  IADD3.X R109, PT, PT, RZ, R105, RZ, P1, !PT ;  /* 0x00000069ff6d7210 */ /* 0x000fc40000ffe4ff */
[-C--:B------:R-:W-:Y:S02]  /*104c0*/  IADD3.X R113, PT, PT, RZ, R105.reuse, RZ, P2, !PT ;  /* 0x00000069ff717210 */ /* 0x080fe400017fe4ff */
[----:B------:R-:W-:Y:S01]  /*104d0*/  IADD3.X R115, PT, PT, RZ, R105, RZ, P3, !PT ;  /* 0x00000069ff737210 */ /* 0x000fe20001ffe4ff */
[----:B------:R2:W-:Y:S04]  /*104e0*/  REDG.E.ADD.F32.FTZ.RN.STRONG.GPU desc[UR4][R108.64], R249 ;  /* 0x000000f96c0079a6 */ /* 0x0005e8000c12f304 */
[----:B------:R2:W-:Y:S04]  /*104f0*/  REDG.E.ADD.F32.FTZ.RN.STRONG.GPU desc[UR4][R110.64], R251 ;  /* 0x000000fb6e0079a6 */ /* 0x0005e8000c12f304 */
[----:B------:R2:W-:Y:S04]  /*10500*/  REDG.E.ADD.F32.FTZ.RN.STRONG.GPU desc[UR4][R112.64], R122 ;  /* 0x0000007a700079a6 */ /* 0x0005e8000c12f304 */
[----:B------:R2:W-:Y:S01]  /*10510*/  REDG.E.ADD.F32.FTZ.RN.STRONG.GPU desc[UR4][R114.64], R124 ;  /* 0x0000007c720079a6 */ /* 0x0005e2000c12f304 */
[----:B------:R-:W-:Y:S05]  /*10520*/  @!P0 BRA `(.L_x_263) ;  /* 0x00000008004c8947 */ /* 0x000fea0003800000 */
[----:B--2---:R-:W-:-:S04]  /*10530*/  LEA R106, R237, R120, 0x2 ;  /* 0x00000078ed6a7211 */ /* 0x004fc800078e10ff */
[CC--:B------:R-:W-:Y:S02]  /*10540*/  IADD3 R110, P0, PT, R106.reuse, R104.reuse, RZ ;  /* 0x000000686a6e7210 */ /* 0x0c0fe40007f1e0ff */
[----:B------:R-:W-:Y:S02]  /*10550*/  IADD3 R106, PT, PT, R106, R131, RZ ;  /* 0x000000836a6a7210 */ /* 0x000fe40007ffe0ff */
[----:B------:R-:W-:Y:S02]  /*10560*/  IADD3.X R111, PT, PT, RZ, R105, RZ, P0, !PT ;  /* 0x00000069ff6f7210 */ /* 0x000fe400007fe4ff */
[C---:B------:R-:W-:Y:S02]  /*10570*/  IADD3 R117, PT, PT, R106.reuse, R131, RZ ;  /* 0x000000836a757210 */ /* 0x040fe40007ffe0ff */
[-C--:B------:R-:W-:Y:S01]  /*10580*/  IADD3 R108, P0, PT, R106, R104.reuse, RZ ;  /* 0x000000686a6c7210 */ /* 0x080fe20007f1e0ff */
[--C-:B------:R-:W-:Y:S01]  /*10590*/  IMAD R106, R237, 0x5, R120.reuse ;  /* 0x00000005ed6a7824 */ /* 0x100fe200078e0278 */
[-C--:B------:R-:W-:Y:S01]  /*105a0*/  IADD3 R116, P1, PT, R117, R104.reuse, RZ ;  /* 0x0000006875747210 */ /* 0x080fe20007f3e0ff */
[----:B------:R-:W-:Y:S01]  /*105b0*/  IMAD R118, R237, 0x6, R120 ;  /* 0x00000006ed767824 */ /* 0x000fe200078e0278 */
[----:B------:R-:W-:Y:S01]  /*105c0*/  IADD3.X R109, PT, PT, RZ, R105, RZ, P0, !PT ;  /* 0x00000069ff6d7210 */ /* 0x000fe200007fe4ff */
[----:B------:R0:W-:Y:S01]  /*105d0*/  REDG.E.ADD.F32.FTZ.RN.STRONG.GPU desc[UR4][R110.64], R235 ;  /* 0x000000eb6e0079a6 */ /* 0x0001e2000c12f304 */
[----:B------:R-:W-:-:S02]  /*105e0*/  IADD3 R114, P0, PT, R106, R104, RZ ;  /* 0x000000686a727210 */ /* 0x000fc40007f1e0ff */
[----:B------:R-:W-:Y:S01]  /*105f0*/  IADD3 R106, PT, PT, R106, R131, RZ ;  /* 0x000000836a6a7210 */ /* 0x000fe20007ffe0ff */
[----:B------:R1:W-:Y:S01]  /*10600*/  REDG.E.ADD.F32.FTZ.RN.STRONG.GPU desc[UR4][R108.64], R231 ;  /* 0x000000e76c0079a6 */ /* 0x0003e2000c12f304 */
[-C--:B------:R-:W-:Y:S02]  /*10610*/  IADD3.X R115, PT, PT, RZ, R105.reuse, RZ, P0, !PT ;  /* 0x00000069ff737210 */ /* 0x080fe400007fe4ff */
[-C--:B------:R-:W-:Y:S02]  /*10620*/  IADD3 R112, P0, PT, R106, R104.reuse, RZ ;  /* 0x000000686a707210 */ /* 0x080fe40007f1e0ff */
[-C--:B------:R-:W-:Y:S02]  /*10630*/  IADD3.X R117, PT, PT, RZ, R105.reuse, RZ, P1, !PT ;  /* 0x00000069ff757210 */ /* 0x080fe40000ffe4ff */
[----:B------:R-:W-:Y:S02]  /*10640*/  IADD3.X R113, PT, PT, RZ, R105, RZ, P0, !PT ;  /* 0x00000069ff717210 */ /* 0x000fe400007fe4ff */
[----:B0-----:R-:W-:Y:S01]  /*10650*/  IADD3 R110, P0, PT, R118, R104, RZ ;  /* 0x00000068766e7210 */ /* 0x001fe20007f1e0ff */
[----:B------:R0:W-:Y:S01]  /*10660*/  REDG.E.ADD.F32.FTZ.RN.STRONG.GPU desc[UR4][R116.64], R233 ;  /* 0x000000e9740079a6 */ /* 0x0001e2000c12f304 */
[----:B------:R-:W-:-:S02]  /*10670*/  IADD3 R107, PT, PT, R106, R131, RZ ;  /* 0x000000836a6b7210 */ /* 0x000fc40007ffe0ff */
[----:B------:R-:W-:Y:S01]  /*10680*/  IADD3 R118, PT, PT, R118, R131, RZ ;  /* 0x0000008376767210 */ /* 0x000fe20007ffe0ff */
[----:B------:R-:W-:Y:S01]  /*10690*/  REDG.E.ADD.F32.FTZ.RN.STRONG.GPU desc[UR4][R114.64], R229 ;  /* 0x000000e5720079a6 */ /* 0x000fe2000c12f304 */
[----:B------:R-:W-:Y:S02]  /*106a0*/  IADD3.X R111, PT, PT, RZ, R105, RZ, P0, !PT ;  /* 0x00000069ff6f7210 */ /* 0x000fe400007fe4ff */
[-C--:B------:R-:W-:Y:S01]  /*106b0*/  IADD3 R106, P1, PT, R107, R104.reuse, RZ ;  /* 0x000000686b6a7210 */ /* 0x080fe20007f3e0ff */
[----:B------:R2:W-:Y:S01]  /*106c0*/  REDG.E.ADD.F32.FTZ.RN.STRONG.GPU desc[UR4][R112.64], R227 ;  /* 0x000000e3700079a6 */ /* 0x0005e2000c12f304 */
[C---:B-1----:R-:W-:Y:S02]  /*106d0*/  IADD3 R108, P0, PT, R118.reuse, R104, RZ ;  /* 0x00000068766c7210 */ /* 0x042fe40007f1e0ff */
[----:B------:R-:W-:Y:S01]  /*106e0*/  IADD3 R119, PT, PT, R118, R131, RZ ;  /* 0x0000008376777210 */ /* 0x000fe20007ffe0ff */
[----:B0-----:R-:W-:Y:S01]  /*106f0*/  IMAD R117, R237, 0x7, R120 ;  /* 0x00000007ed757824 */ /* 0x001fe200078e0278 */
[----:B------:R-:W-:-:S02]  /*10700*/  IADD3.X R107, PT, PT, RZ, R105, RZ, P1, !PT ;  /* 0x00000069ff6b7210 */ /* 0x000fc40000ffe4ff */
[----:B------:R-:W-:Y:S02]  /*10710*/  IADD3.X R109, PT, PT, RZ, R105, RZ, P0, !PT ;  /* 0x00000069ff6d7210 */ /* 0x000fe400007fe4ff */
[-C--:B------:R-:W-:Y:S01]  /*10720*/  IADD3 R118, P0, PT, R119, R104.reuse, RZ ;  /* 0x0000006877767210 */ /* 0x080fe20007f1e0ff */
[----:B------:R0:W-:Y:S01]  /*10730*/  REDG.E.ADD.F32.FTZ.RN.STRONG.GPU desc[UR4][R106.64], R225 ;  /* 0x000000e16a0079a6 */ /* 0x0001e2000c12f304 */
[C---:B------:R-:W-:Y:S02]  /*10740*/  IADD3 R116, P1, PT, R117.reuse, R104, RZ ;  /* 0x0000006875747210 */ /* 0x040fe40007f3e0ff */
[----:B--2---:R-:W-:Y:S01]  /*10750*/  IADD3 R112, PT, PT, R117, R131, RZ ;  /* 0x0000008375707210 */ /* 0x004fe20007ffe0ff */
[----:B------:R1:W-:Y:S01]  /*10760*/  REDG.E.ADD.F32.FTZ.RN.STRONG.GPU desc[UR4][R110.64], R223 ;  /* 0x000000df6e0079a6 */ /* 0x0003e2000c12f304 */
[-C--:B------:R-:W-:Y:S02]  /*10770*/  IADD3.X R119, PT, PT, RZ, R105.reuse, RZ, P0, !PT ;  /* 0x00000069ff777210 */ /* 0x080fe400007fe4ff */
[----:B------:R-:W-:Y:S01]  /*10780*/  IADD3.X R117, PT, PT, RZ, R105, RZ, P1, !PT ;  /* 0x00000069ff757210 */ /* 0x000fe20000ffe4ff */
[----:B------:R-:W-:Y:S01]  /*10790*/  REDG.E.ADD.F32.FTZ.RN.STRONG.GPU desc[UR4][R108.64], R143 ;  /* 0x0000008f6c0079a6 */ /* 0x000fe2000c12f304 */
[----:B------:R-:W-:-:S02]  /*107a0*/  LEA R113, R237, R120, 0x3 ;  /* 0x00000078ed717211 */ /* 0x000fc400078e18ff */
[C---:B0-----:R-:W-:Y:S01]  /*107b0*/  IADD3 R106, P0, PT, R112.reuse, R104, RZ ;  /* 0x00000068706a7210 */ /* 0x041fe20007f1e0ff */
[----:B------:R-:W-:Y:S01]  /*107c0*/  REDG.E.ADD.F32.FTZ.RN.STRONG.GPU desc[UR4][R118.64], R139 ;  /* 0x0000008b760079a6 */ /* 0x000fe2000c12f304 */
[----:B-1----:R-:W-:-:S03]  /*107d0*/  IADD3 R111, PT, PT, R112, R131, RZ ;  /* 0x00000083706f7210 */ /* 0x002fc60007ffe0ff */
[----:B------:R0:W-:Y:S01]  /*107e0*/  REDG.E.ADD.F32.FTZ.RN.STRONG.GPU desc[UR4][R116.64], R135 ;  /* 0x00000087740079a6 */ /* 0x0001e2000c12f304 */
[----:B------:R-:W-:Y:S02]  /*107f0*/  IADD3.X R107, PT, PT, RZ, R105, RZ, P0, !PT ;  /* 0x00000069ff6b7210 */ /* 0x000fe400007fe4ff */
[-C--:B------:R-:W-:Y:S02]  /*10800*/  IADD3 R114, PT, PT, R113, R131.reuse, RZ ;  /* 0x0000008371727210 */ /* 0x080fe40007ffe0ff */
[----:B------:R-:W-:Y:S01]  /*10810*/  IADD3 R110, P0, PT, R111, R104, RZ ;  /* 0x000000686f6e7210 */ /* 0x000fe20007f1e0ff */
[----:B------:R1:W-:Y:S01]  /*10820*/  REDG.E.ADD.F32.FTZ.RN.STRONG.GPU desc[UR4][R106.64], R121 ;  /* 0x000000796a0079a6 */ /* 0x0003e2000c12f304 */
[----:B------:R-:W-:Y:S02]  /*10830*/  IADD3 R115, PT, PT, R114, R131, RZ ;  /* 0x0000008372737210 */ /* 0x000fe40007ffe0ff */
[----:B------:R-:W-:Y:S02]  /*10840*/  IADD3.X R111, PT, PT, RZ, R105, RZ, P0, !PT ;  /* 0x00000069ff6f7210 */ /* 0x000fe400007fe4ff */
[----:B0-----:R-:W-:-:S02]  /*10850*/  IADD3 R116, PT, PT, R20, -0x1, RZ ;  /* 0xffffffff14747810 */ /* 0x001fc40007ffe0ff */
[-C--:B------:R-:W-:Y:S01]  /*10860*/  IADD3 R108, P1, PT, R113, R104.reuse, RZ ;  /* 0x00000068716c7210 */ /* 0x080fe20007f3e0ff */
[----:B------:R1:W-:Y:S01]  /*10870*/  REDG.E.ADD.F32.FTZ.RN.STRONG.GPU desc[UR4][R110.64], R125 ;  /* 0x0000007d6e0079a6 */ /* 0x0003e2000c12f304 */
[----:B------:R-:W-:Y:S02]  /*10880*/  ISETP.GE.U32.AND P0, PT, R116, 0x3, PT ;  /* 0x000000037400780c */ /* 0x000fe40003f06070 */
[-C--:B------:R-:W-:Y:S02]  /*10890*/  IADD3 R112, P2, PT, R114, R104.reuse, RZ ;  /* 0x0000006872707210 */ /* 0x080fe40007f5e0ff */
[----:B------:R-:W-:Y:S02]  /*108a0*/  IADD3 R114, P3, PT, R115, R104, RZ ;  /* 0x0000006873727210 */ /* 0x000fe40007f7e0ff */
[-C--:B------:R-:W-:Y:S02]  /*108b0*/  IADD3.X R109, PT, PT, RZ, R105.reuse, RZ, P1, !PT ;  /* 0x00000069ff6d7210 */ /* 0x080fe40000ffe4ff */
[----:B------:R-:W-:-:S02]  /*108c0*/  IADD3.X R113, PT, PT, RZ, R105, RZ, P2, !PT ;  /* 0x00000069ff717210 */ /* 0x000fc400017fe4ff */
[----:B------:R-:W-:Y:S01]  /*108d0*/  IADD3.X R115, PT, PT, RZ, R105, RZ, P3, !PT ;  /* 0x00000069ff737210 */ /* 0x000fe20001ffe4ff */
[----:B------:R1:W-:Y:S04]  /*108e0*/  REDG.E.ADD.F32.FTZ.RN.STRONG.GPU desc[UR4][R108.64], R127 ;  /* 0x0000007f6c0079a6 */ /* 0x0003e8000c12f304 */
[----:B------:R1:W-:Y:S04]  /*108f0*/  REDG.E.ADD.F32.FTZ.RN.STRONG.GPU desc[UR4][R112.64], R129 ;  /* 0x00000081700079a6 */ /* 0x0003e8000c12f304 */
[----:B------:R1:W-:Y:S01]  /*10900*/  REDG.E.ADD.F32.FTZ.RN.STRONG.GPU desc[UR4][R114.64], R133 ;  /* 0x00000085720079a6 */ /* 0x0003e2000c12f304 */
[----:B------:R-:W-:Y:S05]  /*10910*/  @!P0 BRA `(.L_x_263) ;  /* 0x0000000400508947 */ /* 0x000fea0003800000 */
[C-C-:B-1----:R-:W-:Y:S02]  /*10920*/  IMAD R107, R237.reuse, 0x9, R120.reuse ;  /* 0x00000009ed6b7824 */ /* 0x142fe400078e0278 */
[C-C-:B------:R-:W-:Y:S02]  /*10930*/  IMAD R109, R237.reuse, 0xa, R120.reuse ;  /* 0x0000000aed6d7824 */ /* 0x140fe400078e0278 */
[--C-:B------:R-:W-:Y:S01]  /*10940*/  IMAD R111, R237, 0xb, R120.reuse ;  /* 0x0000000bed6f7824 */ /* 0x100fe200078e0278 */
[-C--:B------:R-:W-:Y:S01]  /*10950*/  IADD3 R106, P5, PT, R107, R104.reuse, RZ ;  /* 0x000000686b6a7210 */ /* 0x080fe20007fbe0ff */
[--C-:B------:R-:W-:Y:S01]  /*10960*/  IMAD R113, R237, 0xc, R120.reuse ;  /* 0x0000000ced717824 */ /* 0x100fe200078e0278 */
[-C--:B------:R-:W-:Y:S01]  /*10970*/  IADD3 R107, PT, PT, R107, R131.reuse, RZ ;  /* 0x000000836b6b7210 */ /* 0x080fe20007ffe0ff */
[--C-:B------:R-:W-:Y:S01]  /*10980*/  IMAD R115, R237, 0xd, R120.reuse ;  /* 0x0000000ded737824 */ /* 0x100fe200078e0278 */
[-C--:B------:R-:W-:Y:S01]  /*10990*/  IADD3 R108, P4, PT, R109, R104.reuse, RZ ;  /* 0x000000686d6c7210 */ /* 0x080fe20007f9e0ff */
[--C-:B------:R-:W-:Y:S01]  /*109a0*/  IMAD R117, R237, 0xe, R120.reuse ;  /* 0x0000000eed757824 */ /* 0x100fe200078e0278 */
[----:B------:R-:W-:Y:S01]  /*109b0*/  IADD3 R121, PT, PT, R107, R131, RZ ;  /* 0x000000836b797210 */ /* 0x000fe20007ffe0ff */
[----:B------:R-:W-:Y:S01]  /*109c0*/  IMAD R237, R237, 0xf, R120 ;  /* 0x0000000feded7824 */ /* 0x000fe200078e0278 */
[----:B------:R-:W-:-:S02]  /*109d0*/  IADD3 R118, P2, PT, R107, R104, RZ ;  /* 0x000000686b767210 */ /* 0x000fc40007f5e0ff */
[----:B------:R-:W-:Y:S02]  /*109e0*/  IADD3 R109, PT, PT, R109, R131, RZ ;  /* 0x000000836d6d7210 */ /* 0x000fe40007ffe0ff */
[----:B------:R-:W-:Y:S02]  /*109f0*/  IADD3.X R107, PT, PT, RZ, R105, RZ, P5, !PT ;  /* 0x00000069ff6b7210 */ /* 0x000fe40002ffe4ff */
[-C--:B------:R-:W-:Y:S02]  /*10a00*/  IADD3 R120, P5, PT, R121, R104.reuse, RZ ;  /* 0x0000006879787210 */ /* 0x080fe40007fbe0ff */
[----:B------:R-:W-:Y:S01]  /*10a10*/  IADD3 R110, P6, PT, R111, R104, RZ ;  /* 0x000000686f6e7210 */ /* 0x000fe20007fde0ff */
[----:B------:R-:W-:Y:S01]  /*10a20*/  REDG.E.ADD.F32.FTZ.RN.STRONG.GPU desc[UR4][R106.64], R123 ;  /* 0x0000007b6a0079a6 */ /* 0x000fe2000c12f304 */
[-C--:B------:R-:W-:Y:S02]  /*10a30*/  IADD3 R127, PT, PT, R109, R131.reuse, RZ ;  /* 0x000000836d7f7210 */ /* 0x080fe40007ffe0ff */
[----:B------:R-:W-:-:S02]  /*10a40*/  IADD3 R111, PT, PT, R111, R131, RZ ;  /* 0x000000836f6f7210 */ /* 0x000fc40007ffe0ff */
[----:B------:R-:W-:Y:S02]  /*10a50*/  IADD3.X R121, PT, PT, RZ, R105, RZ, P5, !PT ;  /* 0x00000069ff797210 */ /* 0x000fe40002ffe4ff */
[-C--:B------:R-:W-:Y:S02]  /*10a60*/  IADD3 R112, P3, PT, R113, R104.reuse, RZ ;  /* 0x0000006871707210 */ /* 0x080fe40007f7e0ff */
[-C--:B------:R-:W-:Y:S02]  /*10a70*/  IADD3 R124, P5, PT, R109, R104.reuse, RZ ;  /* 0x000000686d7c7210 */ /* 0x080fe40007fbe0ff */
[----:B------:R-:W-:Y:S02]  /*10a80*/  IADD3 R113, PT, PT, R113, R131, RZ ;  /* 0x0000008371717210 */ /* 0x000fe40007ffe0ff */
[----:B------:R-:W-:Y:S02]  /*10a90*/  IADD3.X R109, PT, PT, RZ, R105, RZ, P4, !PT ;  /* 0x00000069ff6d7210 */ /* 0x000fe400027fe4ff */
[----:B------:R-:W-:-:S02]  /*10aa0*/  IADD3 R126, P4, PT, R127, R104, RZ ;  /* 0x000000687f7e7210 */ /* 0x000fc40007f9e0ff */
[----:B------:R-:W-:Y:S02]  /*10ab0*/  IADD3 R133, PT, PT, R111, R131, RZ ;  /* 0x000000836f857210 */ /* 0x000fe40007ffe0ff */
[-C--:B------:R-:W-:Y:S02]  /*10ac0*/  IADD3.X R125, PT, PT, RZ, R105.reuse, RZ, P5, !PT ;  /* 0x00000069ff7d7210 */ /* 0x080fe40002ffe4ff */
[-C--:B------:R-:W-:Y:S02]  /*10ad0*/  IADD3 R114, P1, PT, R115, R104.reuse, RZ ;  /* 0x0000006873727210 */ /* 0x080fe40007f3e0ff */
[----:B------:R-:W-:Y:S02]  /*10ae0*/  IADD3.X R119, PT, PT, RZ, R105, RZ, P2, !PT ;  /* 0x00000069ff777210 */ /* 0x000fe400017fe4ff */
[----:B------:R-:W-:Y:S02]  /*10af0*/  IADD3 R128, P5, PT, R111, R104, RZ ;  /* 0x000000686f807210 */ /* 0x000fe40007fbe0ff */
[-C--:B------:R-:W-:Y:S01]  /*10b00*/  IADD3 R139, PT, PT, R113, R131.reuse, RZ ;  /* 0x00000083718b7210 */ /* 0x080fe20007ffe0ff */
[----:B------:R0:W-:Y:S01]  /*10b10*/  REDG.E.ADD.F32.FTZ.RN.STRONG.GPU desc[UR4][R118.64], R137 ;  /* 0x00000089760079a6 */ /* 0x0001e2000c12f304 */
[----:B------:R-:W-:-:S02]  /*10b20*/  IADD3 R115, PT, PT, R115, R131, RZ ;  /* 0x0000008373737210 */ /* 0x000fc40007ffe0ff */
[-C--:B------:R-:W-:Y:S01]  /*10b30*/  IADD3.X R127, PT, PT, RZ, R105.reuse, RZ, P4, !PT ;  /* 0x00000069ff7f7210 */ /* 0x080fe200027fe4ff */
[----:B------:R-:W-:Y:S01]  /*10b40*/  REDG.E.ADD.F32.FTZ.RN.STRONG.GPU desc[UR4][R120.64], R141 ;  /* 0x0000008d780079a6 */ /* 0x000fe2000c12f304 */
[----:B------:R-:W-:Y:S02]  /*10b50*/  IADD3.X R111, PT, PT, RZ, R105, RZ, P6, !PT ;  /* 0x00000069ff6f7210 */ /* 0x000fe400037fe4ff */
[-C--:B------:R-:W-:Y:S01]  /*10b60*/  IADD3 R116, P0, PT, R117, R104.reuse, RZ ;  /* 0x0000006875747210 */ /* 0x080fe20007f1e0ff */
[----:B------:R1:W-:Y:S01]  /*10b70*/  REDG.E.ADD.F32.FTZ.RN.STRONG.GPU desc[UR4][R108.64], R145 ;  /* 0x000000916c0079a6 */ /* 0x0003e2000c12f304 */
[-C--:B------:R-:W-:Y:S02]  /*10b80*/  IADD3 R130, P4, PT, R113, R104.reuse, RZ ;  /* 0x0000006871827210 */ /* 0x080fe40007f9e0ff */
[----:B------:R-:W-:Y:S01]  /*10b90*/  IADD3 R132, P6, PT, R133, R104, RZ ;  /* 0x0000006885847210 */ /* 0x000fe20007fde0ff */
[----:B------:R3:W-:Y:S01]  /*10ba0*/  REDG.E.ADD.F32.FTZ.RN.STRONG.GPU desc[UR4][R124.64], R189 ;  /* 0x000000bd7c0079a6 */ /* 0x0007e2000c12f304 */
[----:B------:R-:W-:-:S02]  /*10bb0*/  IADD3 R117, PT, PT, R117, R131, RZ ;  /* 0x0000008375757210 */ /* 0x000fc40007ffe0ff */
[----:B------:R-:W-:Y:S01]  /*10bc0*/  IADD3.X R113, PT, PT, RZ, R105, RZ, P3, !PT ;  /* 0x00000069ff717210 */ /* 0x000fe20001ffe4ff */
[----:B------:R3:W-:Y:S01]  /*10bd0*/  REDG.E.ADD.F32.FTZ.RN.STRONG.GPU desc[UR4][R126.64], R191 ;  /* 0x000000bf7e0079a6 */ /* 0x0007e2000c12f304 */
[-C--:B------:R-:W-:Y:S02]  /*10be0*/  IADD3 R140, PT, PT, R237, R131.reuse, RZ ;  /* 0x00000083ed8c7210 */ /* 0x080fe40007ffe0ff */
[----:B------:R-:W-:Y:S01]  /*10bf0*/  IADD3 R138, P3, PT, R139, R104, RZ ;  /* 0x000000688b8a7210 */ /* 0x000fe20007f7e0ff */
[----:B------:R3:W-:Y:S01]  /*10c00*/  REDG.E.ADD.F32.FTZ.RN.STRONG.GPU desc[UR4][R110.64], R193 ;  /* 0x000000c16e0079a6 */ /* 0x0007e2000c12f304 */
[----:B------:R-:W-:Y:S02]  /*10c10*/  IADD3 R143, PT, PT, R115, R131, RZ ;  /* 0x00000083738f7210 */ /* 0x000fe40007ffe0ff */
[-C--:B------:R-:W-:Y:S02]  /*10c20*/  IADD3.X R129, PT, PT, RZ, R105.reuse, RZ, P5, !PT ;  /* 0x00000069ff817210 */ /* 0x080fe40002ffe4ff */
[----:B------:R-:W-:-:S02]  /*10c30*/  IADD3.X R133, PT, PT, RZ, R105, RZ, P6, !PT ;  /* 0x00000069ff857210 */ /* 0x000fc400037fe4ff */
[-C--:B------:R-:W-:Y:S01]  /*10c40*/  IADD3 R136, P6, PT, R117, R104.reuse, RZ ;  /* 0x0000006875887210 */ /* 0x080fe20007fde0ff */
[----:B------:R3:W-:Y:S01]  /*10c50*/  REDG.E.ADD.F32.FTZ.RN.STRONG.GPU desc[UR4][R128.64], R195 ;  /* 0x000000c3800079a6 */ /* 0x0007e2000c12f304 */
[----:B------:R-:W-:Y:S02]  /*10c60*/  IADD3 R134, P5, PT, R115, R104, RZ ;  /* 0x0000006873867210 */ /* 0x000fe40007fbe0ff */
[-C--:B------:R-:W-:Y:S01]  /*10c70*/  IADD3 R117, PT, PT, R117, R131.reuse, RZ ;  /* 0x0000008375757210 */ /* 0x080fe20007ffe0ff */
[----:B------:R3:W-:Y:S01]  /*10c80*/  REDG.E.ADD.F32.FTZ.RN.STRONG.GPU desc[UR4][R132.64], R197 ;  /* 0x000000c5840079a6 */ /* 0x0007e2000c12f304 */
[----:B------:R-:W-:Y:S02]  /*10c90*/  IADD3 R223, PT, PT, R140, R131, RZ ;  /* 0x000000838cdf7210 */ /* 0x000fe40007ffe0ff */
[-C--:B------:R-:W-:Y:S01]  /*10ca0*/  IADD3.X R139, PT, PT, RZ, R105.reuse, RZ, P3, !PT ;  /* 0x00000069ff8b7210 */ /* 0x080fe20001ffe4ff */
[----:B------:R3:W-:Y:S01]  /*10cb0*/  REDG.E.ADD.F32.FTZ.RN.STRONG.GPU desc[UR4][R112.64], R199 ;  /* 0x000000c7700079a6 */ /* 0x0007e2000c12f304 */
[----:B------:R-:W-:-:S02]  /*10cc0*/  IADD3.X R131, PT, PT, RZ, R105, RZ, P4, !PT ;  /* 0x00000069ff837210 */ /* 0x000fc400027fe4ff */
[-C--:B------:R-:W-:Y:S02]  /*10cd0*/  IADD3 R142, P3, PT, R143, R104.reuse, RZ ;  /* 0x000000688f8e7210 */ /* 0x080fe40007f7e0ff */
[-C--:B------:R-:W-:Y:S01]  /*10ce0*/  IADD3.X R115, PT, PT, RZ, R105.reuse, RZ, P1, !PT ;  /* 0x00000069ff737210 */ /* 0x080fe20000ffe4ff */
[----:B------:R3:W-:Y:S01]  /*10cf0*/  REDG.E.ADD.F32.FTZ.RN.STRONG.GPU desc[UR4][R130.64], R201 ;  /* 0x000000c9820079a6 */ /* 0x0007e2000c12f304 */
[-C--:B------:R-:W-:Y:S02]  /*10d00*/  IADD3 R144, P1, PT, R117, R104.reuse, RZ ;  /* 0x0000006875907210 */ /* 0x080fe40007f3e0ff */
[-C--:B------:R-:W-:Y:S01]  /*10d10*/  IADD3.X R135, PT, PT, RZ, R105.reuse, RZ, P5, !PT ;  /* 0x00000069ff877210 */ /* 0x080fe20002ffe4ff */
[----:B------:R3:W-:Y:S01]  /*10d20*/  REDG.E.ADD.F32.FTZ.RN.STRONG.GPU desc[UR4][R138.64], R203 ;  /* 0x000000cb8a0079a6 */ /* 0x0007e2000c12f304 */
[-C--:B------:R-:W-:Y:S02]  /*10d30*/  IADD3 R122, P2, PT, R237, R104.reuse, RZ ;  /* 0x00000068ed7a7210 */ /* 0x080fe40007f5e0ff */
[----:B------:R-:W-:Y:S01]  /*10d40*/  IADD3.X R143, PT, PT, RZ, R105, RZ, P3, !PT ;  /* 0x00000069ff8f7210 */ /* 0x000fe20001ffe4ff */
[----:B------:R3:W-:Y:S01]  /*10d50*/  REDG.E.ADD.F32.FTZ.RN.STRONG.GPU desc[UR4][R114.64], R205 ;  /* 0x000000cd720079a6 */ /* 0x0007e2000c12f304 */
[----:B------:R-:W-:-:S02]  /*10d60*/  IADD3 R140, P4, PT, R140, R104, RZ ;  /* 0x000000688c8c7210 */ /* 0x000fc40007f9e0ff */
[-C--:B------:R-:W-:Y:S01]  /*10d70*/  IADD3.X R117, PT, PT, RZ, R105.reuse, RZ, P0, !PT ;  /* 0x00000069ff757210 */ /* 0x080fe200007fe4ff */
[----:B------:R3:W-:Y:S01]  /*10d80*/  REDG.E.ADD.F32.FTZ.RN.STRONG.GPU desc[UR4][R134.64], R207 ;  /* 0x000000cf860079a6 */ /* 0x0007e2000c12f304 */
[----:B------:R-:W-:Y:S02]  /*10d90*/  IADD3 R104, P5, PT, R223, R104, RZ ;  /* 0x00000068df687210 */ /* 0x000fe40007fbe0ff */
[-C--:B0-----:R-:W-:Y:S01]  /*10da0*/  IADD3.X R137, PT, PT, RZ, R105.reuse, RZ, P6, !PT ;  /* 0x00000069ff897210 */ /* 0x081fe200037fe4ff */
[----:B------:R3:W-:Y:S01]  /*10db0*/  REDG.E.ADD.F32.FTZ.RN.STRONG.GPU desc[UR4][R142.64], R209 ;  /* 0x000000d18e0079a6 */ /* 0x0007e2000c12f304 */
[-C--:B-1----:R-:W-:Y:S02]  /*10dc0*/  IADD3.X R145, PT, PT, RZ, R105.reuse, RZ, P1, !PT ;  /* 0x00000069ff917210 */ /* 0x082fe40000ffe4ff */
[-C--:B------:R-:W-:Y:S01]  /*10dd0*/  IADD3.X R123, PT, PT, RZ, R105.reuse, RZ, P2, !PT ;  /* 0x00000069ff7b7210 */ /* 0x080fe200017fe4ff */
[----:B------:R3:W-:Y:S01]  /*10de0*/  REDG.E.ADD.F32.FTZ.RN.STRONG.GPU desc[UR4][R116.64], R211 ;  /* 0x000000d3740079a6 */ /* 0x0007e2000c12f304 */
[----:B------:R-:W-:-:S02]  /*10df0*/  IADD3.X R141, PT, PT, RZ, R105, RZ, P4, !PT ;  /* 0x00000069ff8d7210 */ /* 0x000fc400027fe4ff */
[----:B------:R-:W-:Y:S01]  /*10e00*/  IADD3.X R105, PT, PT, RZ, R105, RZ, P5, !PT ;  /* 0x00000069ff697210 */ /* 0x000fe20002ffe4ff */
[----:B------:R3:W-:Y:S04]  /*10e10*/  REDG.E.ADD.F32.FTZ.RN.STRONG.GPU desc[UR4][R136.64], R213 ;  /* 0x000000d5880079a6 */ /* 0x0007e8000c12f304 */
[----:B------:R3:W-:Y:S04]  /*10e20*/  REDG.E.ADD.F32.FTZ.RN.STRONG.GPU desc[UR4][R144.64], R215 ;  /* 0x000000d7900079a6 */ /* 0x0007e8000c12f304 */
[----:B------:R3:W-:Y:S04]  /*10e30*/  REDG.E.ADD.F32.FTZ.RN.STRONG.GPU desc[UR4][R122.64], R217 ;  /* 0x000000d97a0079a6 */ /* 0x0007e8000c12f304 */
[----:B------:R3:W-:Y:S04]  /*10e40*/  REDG.E.ADD.F32.FTZ.RN.STRONG.GPU desc[UR4][R140.64], R219 ;  /* 0x000000db8c0079a6 */ /* 0x0007e8000c12f304 */
[----:B------:R3:W-:Y:S02]  /*10e50*/  REDG.E.ADD.F32.FTZ.RN.STRONG.GPU desc[UR4][R104.64], R221 ;  /* 0x000000dd680079a6 */ /* 0x0007e4000c12f304 */
.L_x_263:
[----:B------:R-:W-:Y:S05]  /*10e60*/  BSYNC.RECONVERGENT B0 ;  /* 0x0000000000007941 */ /* 0x000fea0003800200 */
.L_x_262:
[----:B012---:R-:W0:Y:S01]  /*10e70*/  S2R R109, SR_TID.X ;  /* 0x00000000006d7919 */ /* 0x007e220000002100 */
[----:B------:R-:W0:Y:S01]  /*10e80*/  S2UR UR6, SR_CTAID.X ;  /* 0x00000000000679c3 */ /* 0x000e220000002500 */
[-C--:B------:R-:W-:Y:S01]  /*10e90*/  FMUL R106, R17, R184.reuse ;  /* 0x000000b8116a7220 */ /* 0x080fe20000400000 */
[----:B------:R-:W-:Y:S01]  /*10ea0*/  FMUL R107, R16, R184 ;  /* 0x000000b8106b7220 */ /* 0x000fe20000400000 */
[----:B---3--:R-:W-:Y:S02]  /*10eb0*/  FFMA R104, R0, R185, RZ ;  /* 0x000000b900687223 */ /* 0x008fe400000000ff */
[-C--:B------:R-:W-:Y:S01]  /*10ec0*/  FFMA R105, R15, -R182.reuse, -R106 ;  /* 0x800000b60f697223 */ /* 0x080fe2000000086a */
[----:B------:R-:W-:Y:S01]  /*10ed0*/  FFMA R110, R12, -R182, -R107 ;  /* 0x800000b60c6e7223 */ /* 0x000fe2000000086b */
[----:B------:R-:W-:Y:S01]  /*10ee0*/  FFMA R183, R23, R183, R104 ;  /* 0x000000b717b77223 */ /* 0x000fe20000000068 */
[----:B------:R-:W0:Y:S01]  /*10ef0*/  LDC R108, c[0x0][0x360] ;  /* 0x0000d800ff6c7b82 */ /* 0x000e220000000800 */
[-C--:B------:R-:W-:Y:S01]  /*10f00*/  FFMA R104, R14, -R180.reuse, R105 ;  /* 0x800000b40e687223 */ /* 0x080fe20000000069 */
[----:B------:R-:W-:-:S03]  /*10f10*/  FFMA R107, R11, -R180, R110 ;  /* 0x800000b40b6b7223 */ /* 0x000fc6000000006e */
[----:B------:R-:W-:Y:S01]  /*10f20*/  FFMA R105, RZ, R13, R104 ;  /* 0x0000000dff697223 */ /* 0x000fe20000000068 */
[----:B------:R-:W-:Y:S01]  /*10f30*/  FFMA R107, RZ, R10, R107 ;  /* 0x0000000aff6b7223 */ /* 0x000fe2000000006b */
[----:B0-----:R-:W-:Y:S02]  /*10f40*/  IMAD R106, R108, UR6, R109 ;  /* 0x000000066c6a7c24 */ /* 0x001fe4000f8e026d */
[----:B------:R-:W-:Y:S02]  /*10f50*/  FFMA R108, R22, R181, R183 ;  /* 0x000000b5166c7223 */ /* 0x000fe400000000b7 */
[C---:B------:R-:W-:Y:S02]  /*10f60*/  IMAD R110, R106.reuse, UR14, RZ ;  /* 0x0000000e6a6e7c24 */ /* 0x040fe4000f8e02ff */
[----:B------:R-:W-:Y:S01]  /*10f70*/  FADD R108, R21, R108 ;  /* 0x0000006c156c7221 */ /* 0x000fe20000000000 */
[----:B------:R-:W-:Y:S02]  /*10f80*/  IMAD R113, R106, UR30, RZ ;  /* 0x0000001e6a717c24 */ /* 0x000fe4000f8e02ff */
[----:B------:R-:W-:Y:S01]  /*10f90*/  IADD3 R104, PT, PT, R110, UR15, RZ ;  /* 0x0000000f6e687c10 */ /* 0x000fe2000fffe0ff */
[----:B------:R-:W-:Y:S01]  /*10fa0*/  FMUL R119, R108, R107 ;  /* 0x0000006b6c777220 */ /* 0x000fe20000400000 */
[----:B------:R-:W-:Y:S01]  /*10fb0*/  IADD3 R110, P0, PT, R110, UR12, RZ ;  /* 0x0000000c6e6e7c10 */ /* 0x000fe2000ff1e0ff */
[----:B------:R-:W-:Y:S01]  /*10fc0*/  FMUL R117, R108, R105 ;  /* 0x000000696c757220 */ /* 0x000fe20000400000 */
[----:B------:R-:W-:-:S02]  /*10fd0*/  IADD3 R107, PT, PT, R104, UR15, RZ ;  /* 0x0000000f686b7c10 */ /* 0x000fc4000fffe0ff */
[----:B------:R-:W-:Y:S02]  /*10fe0*/  IADD3 R108, P1, PT, R104, UR12, RZ ;  /* 0x0000000c686c7c10 */ /* 0x000fe4000ff3e0ff */
[----:B------:R-:W-:Y:S01]  /*10ff0*/  IADD3.X R111, PT, PT, RZ, UR13, RZ, P0, !PT ;  /* 0x0000000dff6f7c10 */ /* 0x000fe200087fe4ff */
[----:B------:R-:W0:Y:S01]  /*11000*/  LDC.64 R104, c[0x0][0x818] ;  /* 0x00020600ff687b82 */ /* 0x000e220000000a00 */
[----:B------:R-:W-:Y:S02]  /*11010*/  IADD3 R106, P0, PT, R107, UR12, RZ ;  /* 0x0000000c6b6a7c10 */ /* 0x000fe4000ff1e0ff */
[C---:B------:R-:W-:Y:S01]  /*11020*/  IADD3 R115, PT, PT, R113.reuse, UR31, RZ ;  /* 0x0000001f71737c10 */ /* 0x040fe2000fffe0ff */
[----:B------:R1:W-:Y:S01]  /*11030*/  REDG.E.ADD.F32.FTZ.RN.STRONG.GPU desc[UR4][R110.64], R184 ;  /* 0x000000b86e0079a6 */ /* 0x0003e2000c12f304 */
[----:B------:R-:W-:Y:S02]  /*11040*/  IADD3.X R109, PT, PT, RZ, UR13, RZ, P1, !PT ;  /* 0x0000000dff6d7c10 */ /* 0x000fe40008ffe4ff */
[----:B------:R-:W-:-:S02]  /*11050*/  IADD3 R112, P1, PT, R113, UR32, RZ ;  /* 0x0000002071707c10 */ /* 0x000fc4000ff3e0ff */
[----:B------:R-:W-:Y:S01]  /*11060*/  IADD3.X R107, PT, PT, RZ, UR13, RZ, P0, !PT ;  /* 0x0000000dff6b7c10 */ /* 0x000fe200087fe4ff */
[----:B------:R2:W-:Y:S01]  /*11070*/  REDG.E.ADD.F32.FTZ.RN.STRONG.GPU desc[UR4][R108.64], R182 ;  /* 0x000000b66c0079a6 */ /* 0x0005e2000c12f304 */
[C---:B------:R-:W-:Y:S02]  /*11080*/  IADD3 R114, P0, PT, R115.reuse, UR32, RZ ;  /* 0x0000002073727c10 */ /* 0x040fe4000ff1e0ff */
[----:B------:R-:W-:Y:S01]  /*11090*/  IADD3.X R113, PT, PT, RZ, UR33, RZ, P1, !PT ;  /* 0x00000021ff717c10 */ /* 0x000fe20008ffe4ff */
[----:B------:R-:W-:Y:S01]  /*110a0*/  REDG.E.ADD.F32.FTZ.RN.STRONG.GPU desc[UR4][R106.64], R180 ;  /* 0x000000b46a0079a6 */ /* 0x000fe2000c12f304 */
[----:B------:R-:W-:Y:S02]  /*110b0*/  IADD3 R116, PT, PT, R115, UR31, RZ ;  /* 0x0000001f73747c10 */ /* 0x000fe4000fffe0ff */
[----:B------:R-:W-:Y:S01]  /*110c0*/  IADD3.X R115, PT, PT, RZ, UR33, RZ, P0, !PT ;  /* 0x00000021ff737c10 */ /* 0x000fe200087fe4ff */
[----:B------:R-:W-:Y:S01]  /*110d0*/  IMAD R118, R175, UR18, RZ ;  /* 0x00000012af767c24 */ /* 0x000fe2000f8e02ff */
[----:B------:R-:W-:Y:S01]  /*110e0*/  REDG.E.ADD.F32.FTZ.RN.STRONG.GPU desc[UR4][R112.64], R186 ;  /* 0x000000ba700079a6 */ /* 0x000fe2000c12f304 */
[----:B-1----:R-:W-:-:S03]  /*110f0*/  IADD3 R110, P0, PT, R116, UR32, RZ ;  /* 0x00000020746e7c10 */ /* 0x002fc6000ff1e0ff */
[----:B------:R1:W-:Y:S01]  /*11100*/  REDG.E.ADD.F32.FTZ.RN.STRONG.GPU desc[UR4][R114.64], R187 ;  /* 0x000000bb720079a6 */ /* 0x0003e2000c12f304 */
[C---:B--2---:R-:W-:Y:S02]  /*11110*/  IADD3 R108, P1, PT, R118.reuse, UR16, RZ ;  /* 0x00000010766c7c10 */ /* 0x044fe4000ff3e0ff */
[----:B------:R-:W-:Y:S02]  /*11120*/  IADD3 R118, PT, PT, R118, UR19, RZ ;  /* 0x0000001376767c10 */ /* 0x000fe4000fffe0ff */
[----:B------:R-:W-:Y:S01]  /*11130*/  IADD3.X R111, PT, PT, RZ, UR33, RZ, P0, !PT ;  /* 0x00000021ff6f7c10 */ /* 0x000fe200087fe4ff */
[----:B-1----:R-:W1:Y:S01]  /*11140*/  LDC R115, c[0x0][0x430] ;  /* 0x00010c00ff737b82 */ /* 0x002e620000000800 */
[----:B------:R-:W-:Y:S01]  /*11150*/  IADD3 R106, P0, PT, R118, UR16, RZ ;  /* 0x00000010766a7c10 */ /* 0x000fe2000ff1e0ff */
[----:B------:R-:W-:Y:S01]  /*11160*/  IMAD R175, R175, UR29, RZ ;  /* 0x0000001dafaf7c24 */ /* 0x000fe2000f8e02ff */
[----:B------:R-:W-:Y:S01]  /*11170*/  IADD3 R112, PT, PT, R19, 0x1, RZ ;  /* 0x0000000113707810 */ /* 0x000fe20007ffe0ff */
[----:B------:R-:W-:Y:S01]  /*11180*/  HFMA2 R113, -RZ, RZ, 0, 5.9604644775390625e-08 ;  /* 0x00000001ff717431 */ /* 0x000fe200000001ff */
[----:B------:R-:W-:Y:S01]  /*11190*/  IADD3.X R107, PT, PT, RZ, UR17, RZ, P0, !PT ;  /* 0x00000011ff6b7c10 */ /* 0x000fe200087fe4ff */
[----:B------:R-:W-:Y:S01]  /*111a0*/  UIADD3 UR6, UPT, UPT, -UR41, URZ, URZ ;  /* 0x000000ff29067290 */ /* 0x000fe2000fffe1ff */
[----:B------:R-:W-:Y:S01]  /*111b0*/  ISETP.GT.U32.AND P0, PT, R112, 0x1, PT ;  /* 0x000000017000780c */ /* 0x000fe20003f04070 */
[----:B------:R2:W-:Y:S01]  /*111c0*/  REDG.E.ADD.F32.FTZ.RN.STRONG.GPU desc[UR4][R110.64], R188 ;  /* 0x000000bc6e0079a6 */ /* 0x0005e2000c12f304 */
[----:B0-----:R-:W-:-:S02]  /*111d0*/  IADD3 R104, P2, PT, R175, R104, RZ ;  /* 0x00000068af687210 */ /* 0x001fc40007f5e0ff */
[----:B------:R-:W-:Y:S02]  /*111e0*/  IADD3.X R109, PT, PT, RZ, UR17, RZ, P1, !PT ;  /* 0x00000011ff6d7c10 */ /* 0x000fe40008ffe4ff */
[----:B------:R-:W-:-:S03]  /*111f0*/  IADD3.X R105, PT, PT, RZ, R105, RZ, P2, !PT ;  /* 0x00000069ff697210 */ /* 0x000fc600017fe4ff */
[----:B------:R2:W-:Y:S04]  /*11200*/  REDG.E.ADD.F32.FTZ.RN.STRONG.GPU desc[UR4][R108.64], R117 ;  /* 0x000000756c0079a6 */ /* 0x0005e8000c12f304 */
[----:B------:R2:W-:Y:S01]  /*11210*/  REDG.E.ADD.F32.FTZ.RN.STRONG.GPU desc[UR4][R106.64], R119 ;  /* 0x000000776a0079a6 */ /* 0x0005e2000c12f304 */
[----:B------:R-:W-:-:S03]  /*11220*/  IADD3 R19, PT, PT, R19, -0x1, RZ ;  /* 0xffffffff13137810 */ /* 0x000fc60007ffe0ff */
[----:B------:R2:W-:Y:S01]  /*11230*/  REDG.E.ADD.STRONG.GPU desc[UR4][R104.64], R113 ;  /* 0x000000716800798e */ /* 0x0005e2000c12e104 */
[----:B-1----:R-:W-:Y:S01]  /*11240*/  IMAD R40, R115, UR6, R40 ;  /* 0x0000000673287c24 */ /* 0x002fe2000f8e0228 */
[----:B------:R-:W-:Y:S01]  /*11250*/  MOV R140, R179 ;  /* 0x000000b3008c7202 */ /* 0x000fe20000000f00 */
[----:B--2---:R-:W-:Y:S06]  /*11260*/  @P0 BRA `(.L_x_264) ;  /* 0xffffff2800c80947 */ /* 0x004fec000383ffff */
.L_x_77:
[----:B0-----:R-:W-:Y:S05]  /*11270*/  BSYNC B3 ;  /* 0x0000000000037941 */ /* 0x001fea0003800000 */
.L_x_76:
[----:B------:R-:W0:Y:S01]  /*11280*/  S2R R0, SR_TID.X ;  /* 0x0000000000007919 */ /* 0x000e220000002100 */
[----:B------:R-:W0:Y:S08]  /*11290*/  S2UR UR6, SR_CTAID.X ;  /* 0x00000000000679c3 */ /* 0x000e300000002500 */
[----:B------:R-:W0:Y:S08]  /*112a0*/  LDC R3, c[0x0][0x360] ;  /* 0x0000d800ff037b82 */ /* 0x000e300000000800 */
[----:B------:R-:W1:Y:S08]  /*112b0*/  LDC.64 R10, c[0x0][0x7e8] ;  /* 0x0001fa00ff0a7b82 */ /* 0x000e700000000a00 */
[----:B------:R-:W2:Y:S01]  /*112c0*/  LDC.64 R4, c[0x0][0x7e0] ;  /* 0x0001f800ff047b82 */ /* 0x000ea20000000a00 */
[----:B0-----:R-:W-:-:S04]  /*112d0*/  IMAD R3, R3, UR6, R0 ;  /* 0x0000000603037c24 */ /* 0x001fc8000f8e0200 */
[----:B-1----:R-:W-:Y:S01]  /*112e0*/  IMAD R3, R3, R10, RZ ;  /* 0x0000000a03037224 */ /* 0x002fe200078e02ff */
[----:B------:R-:W-:-:S04]  /*112f0*/  LEA R13, R11, R11, 0x1 ;  /* 0x0000000b0b0d7211 */ /* 0x000fc800078e08ff */
[----:B--2---:R-:W-:-:S04]  /*11300*/  IADD3 R2, P0, PT, R3, R4, RZ ;  /* 0x0000000403027210 */ /* 0x004fc80007f1e0ff */
[----:B------:R-:W-:Y:S02]  /*11310*/  IADD3.X R3, PT, PT, RZ, R5, RZ, P0, !PT ;  /* 0x00000005ff037210 */ /* 0x000fe400007fe4ff */
[----:B------:R-:W-:Y:S02]  /*11320*/  IADD3 R4, P0, PT, R2, R11, RZ ;  /* 0x0000000b02047210 */ /* 0x000fe40007f1e0ff */
[-C--:B------:R-:W-:Y:S01]  /*11330*/  LEA R10, P1, R11, R2.reuse, 0x1 ;  /* 0x000000020b0a7211 */ /* 0x080fe200078208ff */
[----:B------:R-:W-:Y:S01]  /*11340*/  STG.E desc[UR4][R2.64], R6 ;  /* 0x0000000602007986 */ /* 0x000fe2000c101904 */
[----:B------:R-:W-:Y:S02]  /*11350*/  IADD3 R12, P2, PT, R13, R2, RZ ;  /* 0x000000020d0c7210 */ /* 0x000fe40007f5e0ff */
[-C--:B------:R-:W-:Y:S02]  /*11360*/  IADD3.X R5, PT, PT, RZ, R3.reuse, RZ, P0, !PT ;  /* 0x00000003ff057210 */ /* 0x080fe400007fe4ff */
[----:B------:R-:W-:-:S02]  /*11370*/  IADD3.X R11, PT, PT, RZ, R3, RZ, P1, !PT ;  /* 0x00000003ff0b7210 */ /* 0x000fc40000ffe4ff */
[----:B------:R-:W-:Y:S01]  /*11380*/  IADD3.X R13, PT, PT, RZ, R3, RZ, P2, !PT ;  /* 0x00000003ff0d7210 */ /* 0x000fe200017fe4ff */
[----:B------:R-:W-:Y:S04]  /*11390*/  STG.E desc[UR4][R4.64], R7 ;  /* 0x0000000704007986 */ /* 0x000fe8000c101904 */
[----:B------:R-:W-:Y:S04]  /*113a0*/  STG.E desc[UR4][R10.64], R8 ;  /* 0x000000080a007986 */ /* 0x000fe8000c101904 */
[----:B------:R-:W-:Y:S01]  /*113b0*/  STG.E desc[UR4][R12.64], R9 ;  /* 0x000000090c007986 */ /* 0x000fe2000c101904 */
[----:B------:R-:W-:Y:S05]  /*113c0*/  EXIT ;  /* 0x000000000000794d */ /* 0x000fea0003800000 */
        .weak           $__internal_2_$__cuda_sm20_rcp_rn_f32_slowpath
        .type           $__internal_2_$__cuda_sm20_rcp_rn_f32_slowpath,@function
        .size           $__internal_2_$__cuda_sm20_rcp_rn_f32_slowpath,($__internal_3_$__cuda_sm20_sqrt_rn_f32_slowpath - $__internal_2_$__cuda_sm20_rcp_rn_f32_slowpath)
$__internal_2_$__cuda_sm20_rcp_rn_f32_slowpath:
[----:B------:R-:W-:Y:S01]  /*113d0*/  SHF.L.U32 R6, R5, 0x1, RZ ;  /* 0x0000000105067819 */ /* 0x000fe200000006ff */
[----:B------:R-:W-:Y:S03]  /*113e0*/  BSSY.RECONVERGENT B1, `(.L_x_265) ;  /* 0x0000030000017945 */ /* 0x000fe60003800200 */
[----:B------:R-:W-:-:S04]  /*113f0*/  SHF.R.U32.HI R6, RZ, 0x18, R6 ;  /* 0x00000018ff067819 */ /* 0x000fc80000011606 */
[----:B------:R-:W-:-:S13]  /*11400*/  ISETP.NE.U32.AND P0, PT, R6, RZ, PT ;  /* 0x000000ff0600720c */ /* 0x000fda0003f05070 */
[----:B------:R-:W-:Y:S05]  /*11410*/  @P0 BRA `(.L_x_266) ;  /* 0x0000000000280947 */ /* 0x000fea0003800000 */
[----:B------:R-:W-:-:S04]  /*11420*/  SHF.L.U32 R6, R5, 0x1, RZ ;  /* 0x0000000105067819 */ /* 0x000fc800000006ff */
[----:B------:R-:W-:-:S13]  /*11430*/  ISETP.NE.AND P0, PT, R6, RZ, PT ;  /* 0x000000ff0600720c */ /* 0x000fda0003f05270 */
[----:B------:R-:W-:Y:S01]  /*11440*/  @P0 FFMA R8, R5, 1.84467440737095516160e+19, RZ ;  /* 0x5f80000005080823 */ /* 0x000fe200000000ff */
[----:B------:R-:W-:Y:S08]  /*11450*/  @!P0 MUFU.RCP R7, R5 ;  /* 0x0000000500078308 */ /* 0x000ff00000001000 */
[----:B------:R-:W0:Y:S02]  /*11460*/  @P0 MUFU.RCP R9, R8 ;  /* 0x0000000800090308 */ /* 0x000e240000001000 */
[----:B0-----:R-:W-:-:S04]  /*11470*/  @P0 FFMA R6, R8, R9, -1 ;  /* 0xbf80000008060423 */ /* 0x001fc80000000009 */
[----:B------:R-:W-:-:S04]  /*11480*/  @P0 FADD.FTZ R6, -R6, -RZ ;  /* 0x800000ff06060221 */ /* 0x000fc80000010100 */
[----:B------:R-:W-:-:S04]  /*11490*/  @P0 FFMA R6, R9, R6, R9 ;  /* 0x0000000609060223 */ /* 0x000fc80000000009 */
[----:B------:R-:W-:Y:S01]  /*114a0*/  @P0 FFMA R7, R6, 1.84467440737095516160e+19, RZ ;  /* 0x5f80000006070823 */ /* 0x000fe200000000ff */
[----:B------:R-:W-:Y:S06]  /*114b0*/  BRA `(.L_x_267) ;  /* 0x0000000000887947 */ /* 0x000fec0003800000 */
.L_x_266:
[----:B------:R-:W-:-:S04]  /*114c0*/  IADD3 R7, PT, PT, R6, -0xfd, RZ ;  /* 0xffffff0306077810 */ /* 0x000fc80007ffe0ff */
[----:B------:R-:W-:-:S13]  /*114d0*/  ISETP.GT.U32.AND P0, PT, R7, 0x1, PT ;  /* 0x000000010700780c */ /* 0x000fda0003f04070 */
[----:B------:R-:W-:Y:S05]  /*114e0*/  @P0 BRA `(.L_x_268) ;  /* 0x0000000000780947 */ /* 0x000fea0003800000 */
[----:B------:R-:W-:Y:S01]  /*114f0*/  LOP3.LUT R8, R5, 0x7fffff, RZ, 0xc0, !PT ;  /* 0x007fffff05087812 */ /* 0x000fe200078ec0ff */
[----:B------:R-:W-:-:S03]  /*11500*/  HFMA2 R44, -RZ, RZ, 0, 1.78813934326171875e-07 ;  /* 0x00000003ff2c7431 */ /* 0x000fc600000001ff */
[----:B------:R-:W-:-:S04]  /*11510*/  LOP3.LUT R8, R8, 0x3f800000, RZ, 0xfc, !PT ;  /* 0x3f80000008087812 */ /* 0x000fc800078efcff */
[----:B------:R-:W0:Y:S01]  /*11520*/  MUFU.RCP R9, R8 ;  /* 0x0000000800097308 */ /* 0x000e220000001000 */
[----:B------:R-:W-:Y:S01]  /*11530*/  SHF.L.U32 R19, R44, R7, RZ ;  /* 0x000000072c137219 */ /* 0x000fe200000006ff */
[----:B0-----:R-:W-:-:S04]  /*11540*/  FFMA R16, R8, R9, -1 ;  /* 0xbf80000008107423 */ /* 0x001fc80000000009 */
[----:B------:R-:W-:-:S04]  /*11550*/  FADD.FTZ R16, -R16, -RZ ;  /* 0x800000ff10107221 */ /* 0x000fc80000010100 */
[CCC-:B------:R-:W-:Y:S01]  /*11560*/  FFMA.RM R17, R9.reuse, R16.reuse, R9.reuse ;  /* 0x0000001009117223 */ /* 0x1c0fe20000004009 */
[----:B------:R-:W-:-:S04]  /*11570*/  FFMA.RP R16, R9, R16, R9 ;  /* 0x0000001009107223 */ /* 0x000fc80000008009 */
[C---:B------:R-:W-:Y:S02]  /*11580*/  LOP3.LUT R9, R17.reuse, 0x7fffff, RZ, 0xc0, !PT ;  /* 0x007fffff11097812 */ /* 0x040fe400078ec0ff */
[----:B------:R-:W-:Y:S02]  /*11590*/  FSETP.NEU.FTZ.AND P0, PT, R17, R16, PT ;  /* 0x000000101100720b */ /* 0x000fe40003f1d000 */
[----:B------:R-:W-:Y:S02]  /*115a0*/  LOP3.LUT R16, R9, 0x800000, RZ, 0xfc, !PT ;  /* 0x0080000009107812 */ /* 0x000fe400078efcff */
[----:B------:R-:W-:Y:S02]  /*115b0*/  SEL R9, RZ, 0xffffffff, !P0 ;  /* 0xffffffffff097807 */ /* 0x000fe40004000000 */
[----:B------:R-:W-:Y:S02]  /*115c0*/  LOP3.LUT R8, R19, R16, RZ, 0xc0, !PT ;  /* 0x0000001013087212 */ /* 0x000fe400078ec0ff */
[----:B------:R-:W-:-:S02]  /*115d0*/  IADD3 R9, PT, PT, -R9, RZ, RZ ;  /* 0x000000ff09097210 */ /* 0x000fc40007ffe1ff */
[-C--:B------:R-:W-:Y:S02]  /*115e0*/  SHF.R.U32.HI R8, RZ, R7.reuse, R8 ;  /* 0x00000007ff087219 */ /* 0x080fe40000011608 */
[----:B------:R-:W-:Y:S02]  /*115f0*/  LOP3.LUT P1, RZ, R9, R7, R16, 0xf8, !PT ;  /* 0x0000000709ff7212 */ /* 0x000fe4000782f810 */
[C---:B------:R-:W-:Y:S02]  /*11600*/  LOP3.LUT P0, RZ, R8.reuse, 0x1, RZ, 0xc0, !PT ;  /* 0x0000000108ff7812 */ /* 0x040fe4000780c0ff */
[----:B------:R-:W-:-:S04]  /*11610*/  LOP3.LUT P2, RZ, R8, 0x2, RZ, 0xc0, !PT ;  /* 0x0000000208ff7812 */ /* 0x000fc8000784c0ff */
[----:B------:R-:W-:Y:S02]  /*11620*/  PLOP3.LUT P0, PT, P0, P1, P2, 0xe0, 0x0 ;  /* 0x000000000000781c */ /* 0x000fe40000703c20 */
[----:B------:R-:W-:Y:S02]  /*11630*/  LOP3.LUT P1, RZ, R5, 0x7fffff, RZ, 0xc0, !PT ;  /* 0x007fffff05ff7812 */ /* 0x000fe4000782c0ff */
[----:B------:R-:W-:-:S04]  /*11640*/  SEL R7, RZ, 0x1, !P0 ;  /* 0x00000001ff077807 */ /* 0x000fc80004000000 */
[----:B------:R-:W-:-:S04]  /*11650*/  IADD3 R7, PT, PT, -R7, RZ, RZ ;  /* 0x000000ff07077210 */ /* 0x000fc80007ffe1ff */
[----:B------:R-:W-:Y:S02]  /*11660*/  ISETP.GE.AND P0, PT, R7, RZ, PT ;  /* 0x000000ff0700720c */ /* 0x000fe40003f06270 */
[----:B------:R-:W-:-:S04]  /*11670*/  IADD3 R7, PT, PT, R6, -0xfc, RZ ;  /* 0xffffff0406077810 */ /* 0x000fc80007ffe0ff */
[----:B------:R-:W-:-:S07]  /*11680*/  SHF.R.U32.HI R16, RZ, R7, R16 ;  /* 0x00000007ff107219 */ /* 0x000fce0000011610 */
[----:B------:R-:W-:-:S04]  /*11690*/  @!P0 IADD3 R16, PT, PT, R16, 0x1, RZ ;  /* 0x0000000110108810 */ /* 0x000fc80007ffe0ff */
[----:B------:R-:W-:-:S04]  /*116a0*/  @!P1 SHF.L.U32 R16, R16, 0x1, RZ ;  /* 0x0000000110109819 */ /* 0x000fc800000006ff */
[----:B------:R-:W-:Y:S01]  /*116b0*/  LOP3.LUT R7, R16, 0x80000000, R5, 0xf8, !PT ;  /* 0x8000000010077812 */ /* 0x000fe200078ef805 */
[----:B------:R-:W-:Y:S06]  /*116c0*/  BRA `(.L_x_267) ;  /* 0x0000000000047947 */ /* 0x000fec0003800000 */
.L_x_268:
[----:B------:R0:W1:Y:S02]  /*116d0*/  MUFU.RCP R7, R5 ;  /* 0x0000000500077308 */ /* 0x0000640000001000 */
.L_x_267:
[----:B------:R-:W-:Y:S05]  /*116e0*/  BSYNC.RECONVERGENT B1 ;  /* 0x0000000000017941 */ /* 0x000fea0003800200 */
.L_x_265:
[----:B-1----:R-:W-:Y:S01]  /*116f0*/  MOV R84, R7 ;  /* 0x0000000700547202 */ /* 0x002fe20000000f00 */
[----:B------:R-:W-:Y:S01]  /*11700*/  HFMA2 R7, -RZ, RZ, 0, 0 ;  /* 0x00000000ff077431 */ /* 0x000fe200000001ff */
[----:B------:R-:W-:-:S04]  /*11710*/  MOV R6, R18 ;  /* 0x0000001200067202 */ /* 0x000fc80000000f00 */
[----:B0-----:R-:W-:Y:S05]  /*11720*/  RET.REL.NODEC R6 `(_Z26__kernel__backwards_kernel10TensorViewS_S_S_S_S_11DualModel_0S_S_S_S_S_fffj) ;  /* 0xfffffee806347950 */ /* 0x001fea0003c3ffff */
        .weak           $__internal_3_$__cuda_sm20_sqrt_rn_f32_slowpath
        .type           $__internal_3_$__cuda_sm20_sqrt_rn_f32_slowpath,@function
        .size           $__internal_3_$__cuda_sm20_sqrt_rn_f32_slowpath,($__internal_4_$__cuda_sm3x_div_rn_noftz_f32_slowpath - $__internal_3_$__cuda_sm20_sqrt_rn_f32_slowpath)
$__internal_3_$__cuda_sm20_sqrt_rn_f32_slowpath:
        /* <DEDUP_REMOVED lines=13> */
[----:B------:R-:W-:-:S03]  /*11800*/  @P1 FMUL.FTZ R118, R123, 0.5 ;  /* 0x3f0000007b761820 */ /* 0x000fc60000410000 */
[----:B------:R-:W-:-:S04]  /*11810*/  @P1 FADD.FTZ R119, -R105, -RZ ;  /* 0x800000ff69771221 */ /* 0x000fc80000010100 */
[----:B------:R-:W-:Y:S01]  /*11820*/  @P1 FFMA R122, R105, R119, R120 ;  /* 0x00000077697a1223 */ /* 0x000fe20000000078 */
[----:B------:R-:W-:-:S03]  /*11830*/  @!P1 MOV R119, R104 ;  /* 0x0000006800779202 */ /* 0x000fc60000000f00 */
[----:B------:R-:W-:-:S04]  /*11840*/  @P1 FFMA R118, R122, R118, R105 ;  /* 0x000000767a761223 */ /* 0x000fc80000000069 */
[----:B------:R-:W-:-:S07]  /*11850*/  @P1 FMUL.FTZ R119, R118, 2.3283064365386962891e-10 ;  /* 0x2f80000076771820 */ /* 0x000fce0000410000 */
.L_x_269:
[----:B------:R-:W-:Y:S01]  /*11860*/  HFMA2 R105, -RZ, RZ, 0, 0 ;  /* 0x00000000ff697431 */ /* 0x000fe200000001ff */
[----:B------:R-:W-:-:S04]  /*11870*/  MOV R104, R124 ;  /* 0x0000007c00687202 */ /* 0x000fc80000000f00 */
[----:B------:R-:W-:Y:S05]  /*11880*/  RET.REL.NODEC R104 `(_Z26__kernel__backwards_kernel10TensorViewS_S_S_S_S_11DualModel_0S_S_S_S_S_fffj) ;  /* 0xfffffee468dc7950 */ /* 0x000fea0003c3ffff */
        .weak           $__internal_4_$__cuda_sm3x_div_rn_noftz_f32_slowpath
        .type           $__internal_4_$__cuda_sm3x_div_rn_noftz_f32_slowpath,@function
        .size           $__internal_4_$__cuda_sm3x_div_rn_noftz_f32_slowpath,(.L_x_286 - $__internal_4_$__cuda_sm3x_div_rn_noftz_f32_slowpath)
$__internal_4_$__cuda_sm3x_div_rn_noftz_f32_slowpath:
[----:B------:R-:W-:Y:S01]  /*11890*/  SHF.R.U32.HI R120, RZ, 0x17, R104 ;  /* 0x00000017ff787819 */ /* 0x000fe20000011668 */
[----:B------:R-:W-:Y:S01]  /*118a0*/  BSSY.RECONVERGENT B0, `(.L_x_270) ;  /* 0x0000063000007945 */ /* 0x000fe20003800200 */
[----:B------:R-:W-:Y:S02]  /*118b0*/  SHF.R.U32.HI R125, RZ, 0x17, R105 ;  /* 0x00000017ff7d7819 */ /* 0x000fe40000011669 */
[----:B------:R-:W-:Y:S02]  /*118c0*/  LOP3.LUT R120, R120, 0xff, RZ, 0xc0, !PT ;  /* 0x000000ff78787812 */ /* 0x000fe400078ec0ff */
[----:B------:R-:W-:Y:S02]  /*118d0*/  LOP3.LUT R125, R125, 0xff, RZ, 0xc0, !PT ;  /* 0x000000ff7d7d7812 */ /* 0x000fe400078ec0ff */
[----:B------:R-:W-:Y:S02]  /*118e0*/  IADD3 R122, PT, PT, R120, -0x1, RZ ;  /* 0xffffffff787a7810 */ /* 0x000fe40007ffe0ff */
[----:B------:R-:W-:-:S02]  /*118f0*/  IADD3 R123, PT, PT, R125, -0x1, RZ ;  /* 0xffffffff7d7b7810 */ /* 0x000fc40007ffe0ff */
[----:B------:R-:W-:-:S04]  /*11900*/  ISETP.GT.U32.AND P1, PT, R122, 0xfd, PT ;  /* 0x000000fd7a00780c */ /* 0x000fc80003f24070 */
[----:B------:R-:W-:-:S13]  /*11910*/  ISETP.GT.U32.OR P1, PT, R123, 0xfd, P1 ;  /* 0x000000fd7b00780c */ /* 0x000fda0000f24470 */
[----:B------:R-:W-:Y:S01]  /*11920*/  @!P1 MOV R119, RZ ;  /* 0x000000ff00779202 */ /* 0x000fe20000000f00 */
        /* <DEDUP_REMOVED lines=9> */
[----:B------:R-:W-:-:S04]  /*119c0*/  FSETP.NEU.FTZ.AND P3, PT, |R105|, +INF , PT ;  /* 0x7f8000006900780b */ /* 0x000fc80003f7d200 */
[----:B------:R-:W-:-:S07]  /*119d0*/  P2R R119, PR, RZ, 0x8 ;  /* 0x00000008ff777803 */ /* 0x000fce0000000000 */
        /* <DEDUP_REMOVED lines=8> */
[----:B------:R-:W-:-:S11]  /*11a60*/  ISETP.GE.AND P2, PT, R122, RZ, PT ;  /* 0x000000ff7a00720c */ /* 0x000fd60003f46270 */
[----:B------:R-:W-:Y:S01]  /*11a70*/  @P1 MOV R119, RZ ;  /* 0x000000ff00771202 */ /* 0x000fe20000000f00 */
[----:B------:R-:W-:Y:S01]  /*11a80*/  @!P1 FFMA R105, R105, 1.84467440737095516160e+19, RZ ;  /* 0x5f80000069699823 */ /* 0x000fe200000000ff */
[----:B------:R-:W-:Y:S01]  /*11a90*/  @!P1 MOV R119, 0xffffffc0 ;  /* 0xffffffc000779802 */ /* 0x000fe20000000f00 */
[----:B------:R-:W-:-:S03]  /*11aa0*/  @!P2 FFMA R104, R104, 1.84467440737095516160e+19, RZ ;  /* 0x5f8000006868a823 */ /* 0x000fc600000000ff */
[----:B------:R-:W-:-:S07]  /*11ab0*/  @!P2 IADD3 R119, PT, PT, R119, 0x40, RZ ;  /* 0x000000407777a810 */ /* 0x000fce0007ffe0ff */
.L_x_271:
[----:B------:R-:W-:Y:S01]  /*11ac0*/  LEA R123, R120, 0xc0800000, 0x17 ;  /* 0xc0800000787b7811 */ /* 0x000fe200078eb8ff */
[----:B------:R-:W-:Y:S01]  /*11ad0*/  BSSY.RECONVERGENT B1, `(.L_x_276) ;  /* 0x0000036000017945 */ /* 0x000fe20003800200 */
[----:B------:R-:W-:Y:S02]  /*11ae0*/  IADD3 R125, PT, PT, R125, -0x7f, RZ ;  /* 0xffffff817d7d7810 */ /* 0x000fe40007ffe0ff */
[----:B------:R-:W-:-:S03]  /*11af0*/  IADD3 R145, PT, PT, -R123, R104, RZ ;  /* 0x000000687b917210 */ /* 0x000fc60007ffe1ff */
[----:B------:R-:W-:Y:S01]  /*11b00*/  IMAD R104, R125, -0x800000, R105 ;  /* 0xff8000007d687824 */ /* 0x000fe200078e0269 */
[----:B------:R-:W0:Y:S01]  /*11b10*/  MUFU.RCP R122, R145 ;  /* 0x00000091007a7308 */ /* 0x000e220000001000 */
[----:B------:R-:W-:-:S04]  /*11b20*/  FADD.FTZ R123, -R145, -RZ ;  /* 0x800000ff917b7221 */ /* 0x000fc80000010100 */
[----:B0-----:R-:W-:-:S04]  /*11b30*/  FFMA R127, R122, R123, 1 ;  /* 0x3f8000007a7f7423 */ /* 0x001fc8000000007b */
[----:B------:R-:W-:-:S04]  /*11b40*/  FFMA R105, R122, R127, R122 ;  /* 0x0000007f7a697223 */ /* 0x000fc8000000007a */
[----:B------:R-:W-:-:S04]  /*11b50*/  FFMA R122, R104, R105, RZ ;  /* 0x00000069687a7223 */ /* 0x000fc800000000ff */
[----:B------:R-:W-:-:S04]  /*11b60*/  FFMA R124, R123, R122, R104 ;  /* 0x0000007a7b7c7223 */ /* 0x000fc80000000068 */
[----:B------:R-:W-:Y:S01]  /*11b70*/  FFMA R122, R105, R124, R122 ;  /* 0x0000007c697a7223 */ /* 0x000fe2000000007a */
[----:B------:R-:W-:-:S03]  /*11b80*/  IADD3 R124, PT, PT, R125, 0x7f, -R120 ;  /* 0x0000007f7d7c7810 */ /* 0x000fc60007ffe878 */
[----:B------:R-:W-:Y:S01]  /*11b90*/  FFMA R123, R123, R122, R104 ;  /* 0x0000007a7b7b7223 */ /* 0x000fe20000000068 */
[----:B------:R-:W-:-:S03]  /*11ba0*/  IADD3 R125, PT, PT, R124, R119, RZ ;  /* 0x000000777c7d7210 */ /* 0x000fc60007ffe0ff */
[----:B------:R-:W-:-:S05]  /*11bb0*/  FFMA R104, R105, R123, R122 ;  /* 0x0000007b69687223 */ /* 0x000fca000000007a */
[----:B------:R-:W-:-:S04]  /*11bc0*/  SHF.R.U32.HI R120, RZ, 0x17, R104 ;  /* 0x00000017ff787819 */ /* 0x000fc80000011668 */
[----:B------:R-:W-:-:S04]  /*11bd0*/  LOP3.LUT R120, R120, 0xff, RZ, 0xc0, !PT ;  /* 0x000000ff78787812 */ /* 0x000fc800078ec0ff */
[----:B------:R-:W-:-:S04]  /*11be0*/  IADD3 R119, PT, PT, R120, R125, RZ ;  /* 0x0000007d78777210 */ /* 0x000fc80007ffe0ff */
[----:B------:R-:W-:-:S04]  /*11bf0*/  IADD3 R120, PT, PT, R119, -0x1, RZ ;  /* 0xffffffff77787810 */ /* 0x000fc80007ffe0ff */
        /* <DEDUP_REMOVED lines=12> */
[C---:B------:R-:W-:Y:S02]  /*11cc0*/  IADD3 R123, PT, PT, R119.reuse, 0x20, RZ ;  /* 0x00000020777b7810 */ /* 0x040fe40007ffe0ff */
[----:B------:R-:W-:Y:S02]  /*11cd0*/  LOP3.LUT R124, R124, 0x7fffff, RZ, 0xc0, !PT ;  /* 0x007fffff7c7c7812 */ /* 0x000fe400078ec0ff */
[C---:B------:R-:W-:Y:S02]  /*11ce0*/  ISETP.NE.AND P1, PT, R119.reuse, RZ, PT ;  /* 0x000000ff7700720c */ /* 0x040fe40003f25270 */
        /* <DEDUP_REMOVED lines=12> */
[----:B------:R-:W-:-:S04]  /*11db0*/  LOP3.LUT R124, R119, R124, RZ, 0xc0, !PT ;  /* 0x0000007c777c7212 */ /* 0x000fc800078ec0ff */
[----:B------:R-:W-:-:S04]  /*11dc0*/  IADD3 R105, PT, PT, R105, R124, RZ ;  /* 0x0000007c69697210 */ /* 0x000fc80007ffe0ff */
[----:B------:R-:W-:Y:S01]  /*11dd0*/  LOP3.LUT R104, R105, R104, RZ, 0xfc, !PT ;  /* 0x0000006869687212 */ /* 0x000fe200078efcff */
[----:B------:R-:W-:Y:S06]  /*11de0*/  BRA `(.L_x_279) ;  /* 0x0000000000107947 */ /* 0x000fec0003800000 */
.L_x_278:
[----:B------:R-:W-:-:S04]  /*11df0*/  LOP3.LUT R104, R104, 0x80000000, RZ, 0xc0, !PT ;  /* 0x8000000068687812 */ /* 0x000fc800078ec0ff */
[----:B------:R-:W-:Y:S01]  /*11e00*/  LOP3.LUT R104, R104, 0x7f800000, RZ, 0xfc, !PT ;  /* 0x7f80000068687812 */ /* 0x000fe200078efcff */
[----:B------:R-:W-:Y:S06]  /*11e10*/  BRA `(.L_x_279) ;  /* 0x0000000000047947 */ /* 0x000fec0003800000 */
.L_x_277:
[----:B------:R-:W-:-:S07]  /*11e20*/  LEA R104, R125, R104, 0x17 ;  /* 0x000000687d687211 */ /* 0x000fce00078eb8ff */
.L_x_279:
[----:B------:R-:W-:Y:S05]  /*11e30*/  BSYNC.RECONVERGENT B1 ;  /* 0x0000000000017941 */ /* 0x000fea0003800200 */
.L_x_276:
[----:B------:R-:W-:Y:S05]  /*11e40*/  BRA `(.L_x_280) ;  /* 0x0000000000207947 */ /* 0x000fea0003800000 */
.L_x_275:
[----:B------:R-:W-:-:S04]  /*11e50*/  LOP3.LUT R104, R104, 0x80000000, R105, 0x48, !PT ;  /* 0x8000000068687812 */ /* 0x000fc800078e4869 */
[----:B------:R-:W-:Y:S01]  /*11e60*/  LOP3.LUT R104, R104, 0x7f800000, RZ, 0xfc, !PT ;  /* 0x7f80000068687812 */ /* 0x000fe200078efcff */
[----:B------:R-:W-:Y:S06]  /*11e70*/  BRA `(.L_x_280) ;  /* 0x0000000000147947 */ /* 0x000fec0003800000 */
.L_x_274:
[----:B------:R-:W-:Y:S01]  /*11e80*/  LOP3.LUT R104, R104, 0x80000000, R105, 0x48, !PT ;  /* 0x8000000068687812 */ /* 0x000fe200078e4869 */
[----:B------:R-:W-:Y:S06]  /*11e90*/  BRA `(.L_x_280) ;  /* 0x00000000000c7947 */ /* 0x000fec0003800000 */
.L_x_273:
[----:B------:R-:W0:Y:S01]  /*11ea0*/  MUFU.RSQ R104, -QNAN ;  /* 0xffc0000000687908 */ /* 0x000e220000001400 */
[----:B------:R-:W-:Y:S05]  /*11eb0*/  BRA `(.L_x_280) ;  /* 0x0000000000047947 */ /* 0x000fea0003800000 */
.L_x_272:
[----:B------:R-:W-:-:S07]  /*11ec0*/  FADD.FTZ R104, R105, R104 ;  /* 0x0000006869687221 */ /* 0x000fce0000010000 */
.L_x_280:
[----:B------:R-:W-:Y:S05]  /*11ed0*/  BSYNC.RECONVERGENT B0 ;  /* 0x0000000000007941 */ /* 0x000fea0003800200 */
.L_x_270:
[----:B------:R-:W-:Y:S01]  /*11ee0*/  HFMA2 R105, -RZ, RZ, 0, 0 ;  /* 0x00000000ff697431 */ /* 0x000fe200000001ff */
[----:B0-----:R-:W-:Y:S02]  /*11ef0*/  MOV R119, R104 ;  /* 0x0000006800777202 */ /* 0x001fe40000000f00 */
[----:B------:R-:W-:-:S04]  /*11f00*/  MOV R104, R118 ;  /* 0x0000007600687202 */ /* 0x000fc80000000f00 */
[----:B------:R-:W-:Y:S05]  /*11f10*/  RET.REL.NODEC R104 `(_Z26__kernel__backwards_kernel10TensorViewS_S_S_S_S_11DualModel_0S_S_S_S_S_fffj) ;  /* 0xfffffee068387950 */ /* 0x000fea0003c3ffff */
.L_x_281:
        /* <DEDUP_REMOVED lines=14> */
.L_x_286:


//--------------------- .nv.shared.reserved.0     --------------------------
	.section	.nv.shared.reserved.0,"aw",@nobits
	.weak		__nv_reservedSMEM_offset_0_alias
	.size		__nv_reservedSMEM_offset_0_alias, 0, 64
	.other		__nv_reservedSMEM_offset_0_alias,@"STO_CUDA_RESERVED_SHARED STV_DEFAULT"
__nv_reservedSMEM_offset_0_alias:
	.zero		0
	.zero		64


//--------------------- .nv.constant0._Z39__kernel__backwards_initial_drgb_kernel10TensorViewS_11DualModel_0S_S_S_S_f --------------------------
	.section	.nv.constant0._Z39__kernel__backwards_initial_drgb_kernel10TensorViewS_11DualModel_0S_S_S_S_f,"a",@progbits
	.sectionflags	@""
	.align	4
.nv.constant0._Z39__kernel__backwards_initial_drgb_kernel10TensorViewS_11DualModel_0S_S_S_S_f:
	.zero		1964


//--------------------- .nv.constant0._Z26__kernel__backwards_kernel10TensorViewS_S_S_S_S_11DualModel_0S_S_S_S_S_fffj --------------------------
	.section	.nv.constant0._Z26__kernel__backwards_kernel10TensorViewS_S_S_S_S_11DualModel_0S_S_S_S_S_fffj,"a",@progbits
	.sectionflags	@""
	.align	4
.nv.constant0._Z26__kernel__backwards_kernel10TensorViewS_S_S_S_S_11DualModel_0S_S_S_S_S_fffj:
	.zero		2256


//--------------------- SYMBOLS --------------------------

	.type		.nv.reservedSmem.offset0,@object
	.size		.nv.reservedSmem.offset0,0x4
